	.target	sm_90a

	.elftype	@"ET_EXEC"


//--------------------- .note.nv.tkinfo           --------------------------
	.section	.note.nv.tkinfo,"",@"SHT_NOTE"
	.sectionflags	@"SHF_NOTE_NV_TKINFO"
	.tkinfo
        /*0018*/ 	.word	0x00000002
        /*0030*/ 	.string	""
        /*0030*/ 	.string	"ptxas"
        /*0030*/ 	.string	"Cuda compilation tools, release 13.0, V13.0.88"
        /*0030*/ 	.string	"Build cuda_13.0.r13.0/compiler.36424714_0"
        /*0030*/ 	.string	"-v  -suppress-debug-info  -lineinfo  -arch sm_90a "



//--------------------- .note.nv.cuinfo           --------------------------
	.section	.note.nv.cuinfo,"",@"SHT_NOTE"
	.sectionflags	@"SHF_NOTE_NV_CUINFO"
        /*0018*/ 	.short	0x0002
        /*001a*/ 	.short	0x005a
        /*001c*/ 	.short	0x0082
	.zero		2


//--------------------- .nv.info                  --------------------------
	.section	.nv.info,"",@"SHT_CUDA_INFO"
	.align	4


	//----- nvinfo : EIATTR_REGCOUNT
	.align		4
        /*0000*/ 	.byte	0x04, 0x2f
        /*0002*/ 	.short	(.L_1 - .L_0)
	.align		4
.L_0:
        /*0004*/ 	.word	index@(matmul_kernel)
        /*0008*/ 	.word	0x000000ff


	//----- nvinfo : EIATTR_FRAME_SIZE
	.align		4
.L_1:
        /*000c*/ 	.byte	0x04, 0x11
        /*000e*/ 	.short	(.L_3 - .L_2)
	.align		4
.L_2:
        /*0010*/ 	.word	index@(matmul_kernel)
        /*0014*/ 	.word	0x000010b0


	//----- nvinfo : EIATTR_MIN_STACK_SIZE
	.align		4
.L_3:
        /*0018*/ 	.byte	0x04, 0x12
        /*001a*/ 	.short	(.L_5 - .L_4)
	.align		4
.L_4:
        /*001c*/ 	.word	index@(matmul_kernel)
        /*0020*/ 	.word	0x000010b0
.L_5:


//--------------------- .nv.compat                --------------------------
	.section	.nv.compat,"",@"SHT_CUDA_COMPAT_INFO"
	.align	4
        /*0000*/ 	.byte	0x02, 0x09, 0x01, 0x00, 0x02, 0x02, 0x04, 0x00, 0x02, 0x05, 0x05, 0x00, 0x03, 0x07, 0x01, 0x01
        /*0010*/ 	.byte	0x02, 0x03, 0x00, 0x00, 0x02, 0x06, 0x01, 0x00, 0x04, 0x0b, 0x08, 0x00, 0x00, 0x00, 0x00, 0x00
        /*0020*/ 	.byte	0x00, 0x00, 0x00, 0x00


//--------------------- .nv.info.matmul_kernel    --------------------------
	.section	.nv.info.matmul_kernel,"",@"SHT_CUDA_INFO"
	.sectionflags	@""
	.align	4


	//----- nvinfo : EIATTR_CUDA_API_VERSION
	.align		4
        /*0000*/ 	.byte	0x04, 0x37
        /*0002*/ 	.short	(.L_7 - .L_6)
.L_6:
        /*0004*/ 	.word	0x00000082


	//----- nvinfo : EIATTR_KPARAM_INFO
	.align		4
.L_7:
        /*0008*/ 	.byte	0x04, 0x17
        /*000a*/ 	.short	(.L_9 - .L_8)
.L_8:
        /*000c*/ 	.word	0x00000000
        /*0010*/ 	.short	0x000d
        /*0012*/ 	.short	0x0048
        /*0014*/ 	.byte	0x00, 0xf4, 0x21, 0x00


	//----- nvinfo : EIATTR_KPARAM_INFO
	.align		4
.L_9:
        /*0018*/ 	.byte	0x04, 0x17
        /*001a*/ 	.short	(.L_11 - .L_10)
.L_10:
        /*001c*/ 	.word	0x00000000
        /*0020*/ 	.short	0x000c
        /*0022*/ 	.short	0x0040
        /*0024*/ 	.byte	0x00, 0xf4, 0x21, 0x00


	//----- nvinfo : EIATTR_KPARAM_INFO
	.align		4
.L_11:
        /*0028*/ 	.byte	0x04, 0x17
        /*002a*/ 	.short	(.L_13 - .L_12)
.L_12:
        /*002c*/ 	.word	0x00000000
        /*0030*/ 	.short	0x000b
        /*0032*/ 	.short	0x0038
        /*0034*/ 	.byte	0x00, 0xf0, 0x11, 0x00


	//----- nvinfo : EIATTR_KPARAM_INFO
	.align		4
.L_13:
        /*0038*/ 	.byte	0x04, 0x17
        /*003a*/ 	.short	(.L_15 - .L_14)
.L_14:
        /*003c*/ 	.word	0x00000000
        /*0040*/ 	.short	0x000a
        /*0042*/ 	.short	0x0034
        /*0044*/ 	.byte	0x00, 0xf0, 0x11, 0x00


	//----- nvinfo : EIATTR_KPARAM_INFO
	.align		4
.L_15:
        /*0048*/ 	.byte	0x04, 0x17
        /*004a*/ 	.short	(.L_17 - .L_16)
.L_16:
        /*004c*/ 	.word	0x00000000
        /*0050*/ 	.short	0x0009
        /*0052*/ 	.short	0x0030
        /*0054*/ 	.byte	0x00, 0xf0, 0x11, 0x00


	//----- nvinfo : EIATTR_KPARAM_INFO
	.align		4
.L_17:
        /*0058*/ 	.byte	0x04, 0x17
        /*005a*/ 	.short	(.L_19 - .L_18)
.L_18:
        /*005c*/ 	.word	0x00000000
        /*0060*/ 	.short	0x0008
        /*0062*/ 	.short	0x002c
        /*0064*/ 	.byte	0x00, 0xf0, 0x11, 0x00


	//----- nvinfo : EIATTR_KPARAM_INFO
	.align		4
.L_19:
        /*0068*/ 	.byte	0x04, 0x17
        /*006a*/ 	.short	(.L_21 - .L_20)
.L_20:
        /*006c*/ 	.word	0x00000000
        /*0070*/ 	.short	0x0007
        /*0072*/ 	.short	0x0028
        /*0074*/ 	.byte	0x00, 0xf0, 0x11, 0x00


	//----- nvinfo : EIATTR_KPARAM_INFO
	.align		4
.L_21:
        /*0078*/ 	.byte	0x04, 0x17
        /*007a*/ 	.short	(.L_23 - .L_22)
.L_22:
        /*007c*/ 	.word	0x00000000
        /*0080*/ 	.short	0x0006
        /*0082*/ 	.short	0x0024
        /*0084*/ 	.byte	0x00, 0xf0, 0x11, 0x00


	//----- nvinfo : EIATTR_KPARAM_INFO
	.align		4
.L_23:
        /*0088*/ 	.byte	0x04, 0x17
        /*008a*/ 	.short	(.L_25 - .L_24)
.L_24:
        /*008c*/ 	.word	0x00000000
        /*0090*/ 	.short	0x0005
        /*0092*/ 	.short	0x0020
        /*0094*/ 	.byte	0x00, 0xf0, 0x11, 0x00


	//----- nvinfo : EIATTR_KPARAM_INFO
	.align		4
.L_25:
        /*0098*/ 	.byte	0x04, 0x17
        /*009a*/ 	.short	(.L_27 - .L_26)
.L_26:
        /*009c*/ 	.word	0x00000000
        /*00a0*/ 	.short	0x0004
        /*00a2*/ 	.short	0x001c
        /*00a4*/ 	.byte	0x00, 0xf0, 0x11, 0x00


	//----- nvinfo : EIATTR_KPARAM_INFO
	.align		4
.L_27:
        /*00a8*/ 	.byte	0x04, 0x17
        /*00aa*/ 	.short	(.L_29 - .L_28)
.L_28:
        /*00ac*/ 	.word	0x00000000
        /*00b0*/ 	.short	0x0003
        /*00b2*/ 	.short	0x0018
        /*00b4*/ 	.byte	0x00, 0xf0, 0x11, 0x00


	//----- nvinfo : EIATTR_KPARAM_INFO
	.align		4
.L_29:
        /*00b8*/ 	.byte	0x04, 0x17
        /*00ba*/ 	.short	(.L_31 - .L_30)
.L_30:
        /*00bc*/ 	.word	0x00000000
        /*00c0*/ 	.short	0x0002
        /*00c2*/ 	.short	0x0010
        /*00c4*/ 	.byte	0x00, 0xf4, 0x21, 0x00


	//----- nvinfo : EIATTR_KPARAM_INFO
	.align		4
.L_31:
        /*00c8*/ 	.byte	0x04, 0x17
        /*00ca*/ 	.short	(.L_33 - .L_32)
.L_32:
        /*00cc*/ 	.word	0x00000000
        /*00d0*/ 	.short	0x0001
        /*00d2*/ 	.short	0x0008
        /*00d4*/ 	.byte	0x00, 0xf4, 0x21, 0x00


	//----- nvinfo : EIATTR_KPARAM_INFO
	.align		4
.L_33:
        /*00d8*/ 	.byte	0x04, 0x17
        /*00da*/ 	.short	(.L_35 - .L_34)
.L_34:
        /*00dc*/ 	.word	0x00000000
        /*00e0*/ 	.short	0x0000
        /*00e2*/ 	.short	0x0000
        /*00e4*/ 	.byte	0x00, 0xf4, 0x21, 0x00


	//----- nvinfo : EIATTR_EXPLICIT_CLUSTER
	.align		4
.L_35:
        /*00e8*/ 	.byte	0x01, 0x3e
	.zero		2


	//----- nvinfo : EIATTR_CTA_PER_CLUSTER
	.align		4
        /*00ec*/ 	.byte	0x04, 0x3d
        /*00ee*/ 	.short	(.L_37 - .L_36)
.L_36:
        /*00f0*/ 	.word	0x00000002
        /*00f4*/ 	.word	0x00000001
        /*00f8*/ 	.word	0x00000001


	//----- nvinfo : EIATTR_SPARSE_MMA_MASK
	.align		4
.L_37:
        /*00fc*/ 	.byte	0x03, 0x50
        /*00fe*/ 	.short	0x0000


	//----- nvinfo : EIATTR_MAXREG_COUNT
	.align		4
        /*0100*/ 	.byte	0x03, 0x1b
        /*0102*/ 	.short	0x00ff


	//----- nvinfo : EIATTR_NUM_BARRIERS
	.align		4
        /*0104*/ 	.byte	0x02, 0x4c
        /*0106*/ 	.byte	0x01
	.zero		1


	//----- nvinfo : EIATTR_ANNOTATIONS
	.align		4
        /*0108*/ 	.byte	0x04, 0x55
        /*010a*/ 	.short	(.L_39 - .L_38)


	//   ....[0]....
.L_38:
        /*010c*/ 	.word	0x00000001
        /*0110*/ 	.byte	0x30, 0x06, 0x00, 0x00, 0x01, 0x00, 0x00, 0x00, 0xf0, 0x09, 0x00, 0x00, 0x01, 0x00, 0x00, 0x00
        /* <DEDUP_REMOVED lines=1693> */
        /*6af0*/ 	.byte	0x80, 0x0e, 0x02, 0x00


	//----- nvinfo : EIATTR_MERCURY_ISA_VERSION
	.align		4
.L_39:
        /*6af4*/ 	.byte	0x03, 0x5f
        /*6af6*/ 	.short	0x0101


	//----- nvinfo : EIATTR_EXIT_INSTR_OFFSETS
	.align		4
        /*6af8*/ 	.byte	0x04, 0x1c
        /*6afa*/ 	.short	(.L_41 - .L_40)


	//   ....[0]....
.L_40:
        /*6afc*/ 	.word	0x00026a30


	//   ....[1]....
        /*6b00*/ 	.word	0x00026a50


	//----- nvinfo : EIATTR_REQNTID
	.align		4
.L_41:
        /*6b04*/ 	.byte	0x04, 0x10
        /*6b06*/ 	.short	(.L_43 - .L_42)
.L_42:
        /*6b08*/ 	.word	0x00000080
        /*6b0c*/ 	.word	0x00000001
        /*6b10*/ 	.word	0x00000001


	//----- nvinfo : EIATTR_CBANK_PARAM_SIZE
	.align		4
.L_43:
        /*6b14*/ 	.byte	0x03, 0x19
        /*6b16*/ 	.short	0x0050


	//----- nvinfo : EIATTR_PARAM_CBANK
	.align		4
        /*6b18*/ 	.byte	0x04, 0x0a
        /*6b1a*/ 	.short	(.L_45 - .L_44)
	.align		4
.L_44:
        /*6b1c*/ 	.word	index@(.nv.constant0.matmul_kernel)
        /*6b20*/ 	.short	0x0210
        /*6b22*/ 	.short	0x0050


	//----- nvinfo : EIATTR_SW_WAR
	.align		4
.L_45:
        /*6b24*/ 	.byte	0x04, 0x36
        /*6b26*/ 	.short	(.L_47 - .L_46)
.L_46:
        /*6b28*/ 	.word	0x00000008
.L_47:


//--------------------- .nv.callgraph             --------------------------
	.section	.nv.callgraph,"",@"SHT_CUDA_CALLGRAPH"
	.align	4
	.sectionentsize	8
	.align		4
        /*0000*/ 	.word	0x00000000
	.align		4
        /*0004*/ 	.word	0xffffffff
	.align		4
        /*0008*/ 	.word	0x00000000
	.align		4
        /*000c*/ 	.word	0xfffffffe
	.align		4
        /*0010*/ 	.word	0x00000000
	.align		4
        /*0014*/ 	.word	0xfffffffd
	.align		4
        /*0018*/ 	.word	0x00000000
	.align		4
        /*001c*/ 	.word	0xfffffffc


//--------------------- .text.matmul_kernel       --------------------------
	.section	.text.matmul_kernel,"ax",@progbits
	.align	128
        .global         matmul_kernel
        .type           matmul_kernel,@function
        .size           matmul_kernel,(.L_x_4 - matmul_kernel)
        .other          matmul_kernel,@"STO_CUDA_ENTRY STV_DEFAULT"
matmul_kernel:
.text.matmul_kernel:
[----:B------:R-:W0:Y:S08]  /*0000*/  LDC R1, c[0x0][0x28] ;  /* 0x00000a00ff017b82 */ /* 0x000e300000000800 */
[----:B------:R-:W1:Y:S01]  /*0010*/  LDC.64 R4, c[0x0][0x228] ;  /* 0x00008a00ff047b82 */ /* 0x000e620000000a00 */
[----:B------:R-:W2:Y:S01]  /*0020*/  S2R R74, SR_TID.X ;  /* 0x00000000004a7919 */ /* 0x000ea20000002100 */
[----:B0-----:R-:W-:Y:S01]  /*0030*/  VIADD R1, R1, 0xffffef50 ;  /* 0xffffef5001017836 */ /* 0x001fe20000000000 */
[----:B------:R-:W-:Y:S01]  /*0040*/  UMOV UR58, 0x400 ;  /* 0x00000400003a7882 */ /* 0x000fe20000000000 */
[----:B------:R-:W-:-:S04]  /*0050*/  ULDC.64 UR56, c[0x0][0x208] ;  /* 0x0000820000387ab9 */ /* 0x000fc80000000a00 */
[----:B------:R-:W0:Y:S08]  /*0060*/  S2UR UR4, SR_CTAID.X ;  /* 0x00000000000479c3 */ /* 0x000e300000002500 */
[----:B------:R-:W3:Y:S01]  /*0070*/  S2UR UR6, SR_CgaCtaId ;  /* 0x00000000000679c3 */ /* 0x000ee20000008800 */
[----:B-1----:R-:W-:-:S07]  /*0080*/  VIADD R0, R5, 0x3f ;  /* 0x0000003f05007836 */ /* 0x002fce0000000000 */
[----:B------:R-:W1:Y:S01]  /*0090*/  LDC R152, c[0x0][0x230] ;  /* 0x00008c00ff987b82 */ /* 0x000e620000000800 */
[----:B------:R-:W-:Y:S02]  /*00a0*/  SHF.R.S32.HI R3, RZ, 0x1f, R0 ;  /* 0x0000001fff037819 */ /* 0x000fe40000011400 */
[----:B0-----:R-:W-:Y:S01]  /*00b0*/  I2FP.F32.U32 R7, UR4 ;  /* 0x0000000400077c45 */ /* 0x001fe20008201000 */
[----:B------:R-:W-:Y:S01]  /*00c0*/  ULDC UR4, c[0x0][0x150] ;  /* 0x0000540000047ab9 */ /* 0x000fe20000000800 */
[----:B------:R-:W-:Y:S02]  /*00d0*/  LEA.HI R3, R3, R0, RZ, 0x6 ;  /* 0x0000000003037211 */ /* 0x000fe400078f30ff */
[----:B--2---:R-:W-:Y:S01]  /*00e0*/  LOP3.LUT R153, R74, 0x7f, RZ, 0xc0, !PT ;  /* 0x0000007f4a997812 */ /* 0x004fe200078ec0ff */
[----:B------:R-:W-:Y:S01]  /*00f0*/  FMUL R7, R7, UR4 ;  /* 0x0000000407077c20 */ /* 0x000fe20008400000 */
[----:B------:R-:W-:Y:S01]  /*0100*/  SHF.R.S32.HI R3, RZ, 0x6, R3 ;  /* 0x00000006ff037819 */ /* 0x000fe20000011403 */
[----:B---3--:R-:W-:-:S02]  /*0110*/  USHF.L.U32 UR5, UR6, 0x8, URZ ;  /* 0x0000000806057899 */ /* 0x008fc4000800063f */
[----:B------:R-:W-:Y:S02]  /*0120*/  ULEA UR58, UR6, UR58, 0x18 ;  /* 0x0000003a063a7291 */ /* 0x000fe4000f8ec03f */
[----:B------:R-:W-:Y:S01]  /*0130*/  IMAD.SHL.U32 R6, R3, 0x8, RZ ;  /* 0x0000000803067824 */ /* 0x000fe200078e00ff */
[----:B------:R-:W0:Y:S01]  /*0140*/  F2I.U32.TRUNC.NTZ R7, R7 ;  /* 0x0000000700077305 */ /* 0x000e22000020f000 */
[----:B------:R-:W-:-:S03]  /*0150*/  ULOP3.LUT UR5, UR5, 0x100, URZ, 0xc0, !UPT ;  /* 0x0000010005057892 */ /* 0x000fc6000f8ec03f */
[----:B------:R-:W-:Y:S01]  /*0160*/  IABS R9, R6 ;  /* 0x0000000600097213 */ /* 0x000fe20000000000 */
[----:B-1----:R-:W-:-:S03]  /*0170*/  VIADD R152, R152, 0x7f ;  /* 0x0000007f98987836 */ /* 0x002fc60000000000 */
[----:B------:R-:W1:Y:S01]  /*0180*/  I2F.RP R0, R9 ;  /* 0x0000000900007306 */ /* 0x000e620000209400 */
[----:B0-----:R-:W-:-:S07]  /*0190*/  IABS R13, R7 ;  /* 0x00000007000d7213 */ /* 0x001fce0000000000 */
[----:B-1----:R-:W0:Y:S02]  /*01a0*/  MUFU.RCP R0, R0 ;  /* 0x0000000000007308 */ /* 0x002e240000001000 */
[----:B0-----:R-:W-:Y:S01]  /*01b0*/  VIADD R2, R0, 0xffffffe ;  /* 0x0ffffffe00027836 */ /* 0x001fe20000000000 */
[----:B------:R-:W-:-:S05]  /*01c0*/  IABS R0, R6 ;  /* 0x0000000600007213 */ /* 0x000fca0000000000 */
[----:B------:R0:W1:Y:S01]  /*01d0*/  F2I.FTZ.U32.TRUNC.NTZ R3, R2 ;  /* 0x0000000200037305 */ /* 0x000062000021f000 */
[----:B------:R-:W-:Y:S02]  /*01e0*/  IMAD.MOV R0, RZ, RZ, -R0 ;  /* 0x000000ffff007224 */ /* 0x000fe400078e0a00 */
[----:B0-----:R-:W-:Y:S02]  /*01f0*/  IMAD.MOV.U32 R2, RZ, RZ, RZ ;  /* 0x000000ffff027224 */ /* 0x001fe400078e00ff */
[----:B-1----:R-:W-:-:S04]  /*0200*/  IMAD.MOV R8, RZ, RZ, -R3 ;  /* 0x000000ffff087224 */ /* 0x002fc800078e0a03 */
[----:B------:R-:W-:-:S04]  /*0210*/  IMAD R11, R8, R9, RZ ;  /* 0x00000009080b7224 */ /* 0x000fc800078e02ff */
[----:B------:R-:W-:-:S06]  /*0220*/  IMAD.HI.U32 R2, R3, R11, R2 ;  /* 0x0000000b03027227 */ /* 0x000fcc00078e0002 */
[----:B------:R-:W-:-:S04]  /*0230*/  IMAD.HI.U32 R2, R2, R13, RZ ;  /* 0x0000000d02027227 */ /* 0x000fc800078e00ff */
[----:B------:R-:W-:-:S05]  /*0240*/  IMAD R0, R2, R0, R13 ;  /* 0x0000000002007224 */ /* 0x000fca00078e020d */
[----:B------:R-:W-:-:S13]  /*0250*/  ISETP.GT.U32.AND P1, PT, R9, R0, PT ;  /* 0x000000000900720c */ /* 0x000fda0003f24070 */
[----:B------:R-:W-:Y:S02]  /*0260*/  @!P1 IMAD.IADD R0, R0, 0x1, -R9 ;  /* 0x0000000100009824 */ /* 0x000fe400078e0a09 */
[----:B------:R-:W-:Y:S01]  /*0270*/  @!P1 VIADD R2, R2, 0x1 ;  /* 0x0000000102029836 */ /* 0x000fe20000000000 */
[----:B------:R-:W-:Y:S02]  /*0280*/  ISETP.NE.AND P1, PT, R6, RZ, PT ;  /* 0x000000ff0600720c */ /* 0x000fe40003f25270 */
[----:B------:R-:W-:Y:S02]  /*0290*/  ISETP.GE.U32.AND P0, PT, R0, R9, PT ;  /* 0x000000090000720c */ /* 0x000fe40003f06070 */
[----:B------:R-:W-:-:S04]  /*02a0*/  LOP3.LUT R0, R7, R6, RZ, 0x3c, !PT ;  /* 0x0000000607007212 */ /* 0x000fc800078e3cff */
[----:B------:R-:W-:Y:S01]  /*02b0*/  ISETP.GE.AND P2, PT, R0, RZ, PT ;  /* 0x000000ff0000720c */ /* 0x000fe20003f46270 */
[----:B------:R-:W-:-:S05]  /*02c0*/  VIADD R0, R4, 0x1ff ;  /* 0x000001ff04007836 */ /* 0x000fca0000000000 */
[----:B------:R-:W-:Y:S01]  /*02d0*/  SHF.R.S32.HI R3, RZ, 0x1f, R0 ;  /* 0x0000001fff037819 */ /* 0x000fe20000011400 */
[----:B------:R-:W-:-:S03]  /*02e0*/  @P0 VIADD R2, R2, 0x1 ;  /* 0x0000000102020836 */ /* 0x000fc60000000000 */
[----:B------:R-:W-:-:S03]  /*02f0*/  LEA.HI R3, R3, R0, RZ, 0x9 ;  /* 0x0000000003037211 */ /* 0x000fc600078f48ff */
[----:B------:R-:W-:Y:S01]  /*0300*/  @!P2 IMAD.MOV R2, RZ, RZ, -R2 ;  /* 0x000000ffff02a224 */ /* 0x000fe200078e0a02 */
[----:B------:R-:W-:-:S05]  /*0310*/  @!P1 LOP3.LUT R2, RZ, R6, RZ, 0x33, !PT ;  /* 0x00000006ff029212 */ /* 0x000fca00078e33ff */
[----:B------:R-:W-:Y:S02]  /*0320*/  IMAD.SHL.U32 R8, R2, 0x8, RZ ;  /* 0x0000000802087824 */ /* 0x000fe400078e00ff */
[----:B------:R-:W-:-:S03]  /*0330*/  IMAD.MOV R2, RZ, RZ, -R2 ;  /* 0x000000ffff027224 */ /* 0x000fc600078e0a02 */
[----:B------:R-:W-:Y:S01]  /*0340*/  LEA.HI.SX32 R3, R3, -R8, 0x17 ;  /* 0x8000000803037211 */ /* 0x000fe200078fbaff */
[----:B------:R-:W-:-:S03]  /*0350*/  IMAD R6, R6, R2, R7 ;  /* 0x0000000206067224 */ /* 0x000fc600078e0207 */
[----:B------:R-:W-:Y:S02]  /*0360*/  VIMNMX R13, R3, 0x8, PT ;  /* 0x00000008030d7848 */ /* 0x000fe40003fe0100 */
[----:B------:R-:W-:Y:S02]  /*0370*/  IABS R11, R6 ;  /* 0x00000006000b7213 */ /* 0x000fe40000000000 */
[----:B------:R-:W-:-:S04]  /*0380*/  IABS R9, R13 ;  /* 0x0000000d00097213 */ /* 0x000fc80000000000 */
[----:B------:R-:W0:Y:S08]  /*0390*/  I2F.RP R0, R9 ;  /* 0x0000000900007306 */ /* 0x000e300000209400 */
[----:B0-----:R-:W0:Y:S02]  /*03a0*/  MUFU.RCP R0, R0 ;  /* 0x0000000000007308 */ /* 0x001e240000001000 */
[----:B0-----:R-:W-:-:S06]  /*03b0*/  VIADD R3, R0, 0xffffffe ;  /* 0x0ffffffe00037836 */ /* 0x001fcc0000000000 */
[----:B------:R-:W0:Y:S02]  /*03c0*/  F2I.FTZ.U32.TRUNC.NTZ R3, R3 ;  /* 0x0000000300037305 */ /* 0x000e24000021f000 */
[----:B0-----:R-:W-:-:S04]  /*03d0*/  IMAD.MOV R10, RZ, RZ, -R3 ;  /* 0x000000ffff0a7224 */ /* 0x001fc800078e0a03 */
[----:B------:R-:W-:Y:S01]  /*03e0*/  IMAD.MOV.U32 R2, RZ, RZ, R10 ;  /* 0x000000ffff027224 */ /* 0x000fe200078e000a */
[----:B------:R-:W-:-:S03]  /*03f0*/  IABS R10, R13 ;  /* 0x0000000d000a7213 */ /* 0x000fc60000000000 */
[----:B------:R-:W-:Y:S02]  /*0400*/  IMAD R7, R2, R9, RZ ;  /* 0x0000000902077224 */ /* 0x000fe400078e02ff */
[----:B------:R-:W-:Y:S02]  /*0410*/  IMAD.MOV.U32 R2, RZ, RZ, RZ ;  /* 0x000000ffff027224 */ /* 0x000fe400078e00ff */
[----:B------:R-:W-:Y:S02]  /*0420*/  IMAD.MOV R0, RZ, RZ, -R10 ;  /* 0x000000ffff007224 */ /* 0x000fe400078e0a0a */
        /* <DEDUP_REMOVED lines=9> */
[----:B------:R-:W-:-:S07]  /*04c0*/  ISETP.GE.AND P2, PT, R0, RZ, PT ;  /* 0x000000ff0000720c */ /* 0x000fce0003f46270 */
[----:B------:R-:W-:Y:S01]  /*04d0*/  @P0 VIADD R2, R2, 0x1 ;  /* 0x0000000102020836 */ /* 0x000fe20000000000 */
[----:B------:R-:W-:-:S05]  /*04e0*/  ISETP.GT.AND P0, PT, R152, 0x7f, PT ;  /* 0x0000007f9800780c */ /* 0x000fca0003f04270 */
[----:B------:R-:W-:Y:S01]  /*04f0*/  @!P2 IMAD.MOV R2, RZ, RZ, -R2 ;  /* 0x000000ffff02a224 */ /* 0x000fe200078e0a02 */
[----:B------:R-:W-:-:S05]  /*0500*/  @!P1 LOP3.LUT R2, RZ, R13, RZ, 0x33, !PT ;  /* 0x0000000dff029212 */ /* 0x000fca00078e33ff */
[----:B------:R-:W-:-:S04]  /*0510*/  IMAD.MOV R0, RZ, RZ, -R2 ;  /* 0x000000ffff007224 */ /* 0x000fc800078e0a02 */
[----:B------:R-:W-:-:S04]  /*0520*/  IMAD R0, R13, R0, R6 ;  /* 0x000000000d007224 */ /* 0x000fc800078e0206 */
[----:B------:R-:W-:-:S05]  /*0530*/  IMAD.IADD R0, R8, 0x1, R0 ;  /* 0x0000000108007824 */ /* 0x000fca00078e0200 */
[----:B------:R-:W-:Y:S01]  /*0540*/  R2UR UR4, R0 ;  /* 0x00000000000472ca */ /* 0x000fe200000e0000 */
[----:B------:R-:W-:-:S04]  /*0550*/  IMAD.SHL.U32 R0, R2, 0x40, RZ ;  /* 0x0000004002007824 */ /* 0x000fc800078e00ff */
[C---:B------:R-:W-:Y:S02]  /*0560*/  VIADD R52, R0.reuse, 0x1 ;  /* 0x0000000100347836 */ /* 0x040fe40000000000 */
[C---:B------:R-:W-:Y:S02]  /*0570*/  VIADD R62, R0.reuse, 0x2 ;  /* 0x00000002003e7836 */ /* 0x040fe40000000000 */
[C---:B------:R-:W-:Y:S02]  /*0580*/  VIADD R60, R0.reuse, 0x3 ;  /* 0x00000003003c7836 */ /* 0x040fe40000000000 */
[C---:B------:R-:W-:Y:S02]  /*0590*/  VIADD R58, R0.reuse, 0x4 ;  /* 0x00000004003a7836 */ /* 0x040fe40000000000 */
[----:B------:R-:W-:Y:S01]  /*05a0*/  ULEA UR4, UR4, UR5, 0x9 ;  /* 0x0000000504047291 */ /* 0x000fe2000f8e483f */
[C---:B------:R-:W-:Y:S02]  /*05b0*/  VIADD R56, R0.reuse, 0x5 ;  /* 0x0000000500387836 */ /* 0x040fe40000000000 */
[----:B------:R-:W-:-:S02]  /*05c0*/  VIADD R54, R0, 0x6 ;  /* 0x0000000600367836 */ /* 0x000fc40000000000 */
[C---:B------:R-:W-:Y:S02]  /*05d0*/  VIADD R64, R0.reuse, 0x7 ;  /* 0x0000000700407836 */ /* 0x040fe40000000000 */
[----:B------:R-:W-:Y:S02]  /*05e0*/  VIADD R2, R153, UR4 ;  /* 0x0000000499027c36 */ /* 0x000fe40008000000 */
[----:B------:R-:W-:Y:S02]  /*05f0*/  VIADD R76, R0, 0x8 ;  /* 0x00000008004c7836 */ /* 0x000fe40000000000 */
[----:B------:R-:W-:Y:S02]  /*0600*/  VIADD R23, R2, 0x80 ;  /* 0x0000008002177836 */ /* 0x000fe40000000000 */
[C---:B------:R-:W-:Y:S02]  /*0610*/  VIADD R66, R0.reuse, 0x9 ;  /* 0x0000000900427836 */ /* 0x040fe40000000000 */
[C---:B------:R-:W-:Y:S01]  /*0620*/  VIADD R70, R0.reuse, 0xa ;  /* 0x0000000a00467836 */ /* 0x040fe20000000000 */
[----:B------:R0:W-:Y:S01]  /*0630*/  STL [R1+0xb4], R23 ;  /* 0x0000b41701007387 */ /* 0x0001e20000100800 */
[----:B------:R-:W-:-:S02]  /*0640*/  VIADD R68, R0, 0xb ;  /* 0x0000000b00447836 */ /* 0x000fc40000000000 */
[C---:B------:R-:W-:Y:S02]  /*0650*/  VIADD R72, R0.reuse, 0xc ;  /* 0x0000000c00487836 */ /* 0x040fe40000000000 */
[C---:B------:R-:W-:Y:S02]  /*0660*/  VIADD R67, R0.reuse, 0xd ;  /* 0x0000000d00437836 */ /* 0x040fe40000000000 */
[C---:B------:R-:W-:Y:S02]  /*0670*/  VIADD R65, R0.reuse, 0xe ;  /* 0x0000000e00417836 */ /* 0x040fe40000000000 */
[C---:B------:R-:W-:Y:S02]  /*0680*/  VIADD R50, R0.reuse, 0xf ;  /* 0x0000000f00327836 */ /* 0x040fe40000000000 */
[C---:B------:R-:W-:Y:S02]  /*0690*/  VIADD R59, R0.reuse, 0x10 ;  /* 0x00000010003b7836 */ /* 0x040fe40000000000 */
        /* <DEDUP_REMOVED lines=46> */
[----:B------:R-:W-:Y:S01]  /*0980*/  VIADD R20, R0, 0x3f ;  /* 0x0000003f00147836 */ /* 0x000fe20000000000 */
[----:B0-----:R-:W-:Y:S06]  /*0990*/  @P0 BRA `(.L_x_0) ;  /* 0x00000004000c0947 */ /* 0x001fec0003800000 */
[----:B------:R-:W-:Y:S01]  /*09a0*/  IMAD.SHL.U32 R3, R74, 0x10, RZ ;  /* 0x000000104a037824 */ /* 0x000fe200078e00ff */
[----:B------:R-:W-:Y:S02]  /*09b0*/  CS2R R120, SRZ ;  /* 0x0000000000787805 */ /* 0x000fe4000001ff00 */
[----:B------:R-:W-:Y:S02]  /*09c0*/  CS2R R122, SRZ ;  /* 0x00000000007a7805 */ /* 0x000fe4000001ff00 */
[----:B------:R-:W-:Y:S02]  /*09d0*/  CS2R R124, SRZ ;  /* 0x00000000007c7805 */ /* 0x000fe4000001ff00 */
[----:B------:R-:W-:Y:S01]  /*09e0*/  CS2R R126, SRZ ;  /* 0x00000000007e7805 */ /* 0x000fe2000001ff00 */
[----:B------:R0:W-:Y:S01]  /*09f0*/  STL [R1+0xd4c], R3 ;  /* 0x000d4c0301007387 */ /* 0x0001e20000100800 */
[----:B------:R-:W-:Y:S02]  /*0a00*/  CS2R R128, SRZ ;  /* 0x0000000000807805 */ /* 0x000fe4000001ff00 */
[----:B------:R-:W-:-:S02]  /*0a10*/  CS2R R130, SRZ ;  /* 0x0000000000827805 */ /* 0x000fc4000001ff00 */
[----:B------:R-:W-:Y:S02]  /*0a20*/  CS2R R132, SRZ ;  /* 0x0000000000847805 */ /* 0x000fe4000001ff00 */
[----:B------:R-:W-:Y:S02]  /*0a30*/  CS2R R134, SRZ ;  /* 0x0000000000867805 */ /* 0x000fe4000001ff00 */
[----:B------:R-:W-:Y:S02]  /*0a40*/  CS2R R136, SRZ ;  /* 0x0000000000887805 */ /* 0x000fe4000001ff00 */
[----:B------:R-:W-:Y:S02]  /*0a50*/  CS2R R138, SRZ ;  /* 0x00000000008a7805 */ /* 0x000fe4000001ff00 */
        /* <DEDUP_REMOVED lines=53> */
[----:B------:R-:W-:Y:S01]  /*0db0*/  CS2R R54, SRZ ;  /* 0x0000000000367805 */ /* 0x000fe2000001ff00 */
[----:B0-----:R-:W-:Y:S06]  /*0dc0*/  BRA `(.L_x_1) ;  /* 0x000001fc00f87947 */ /* 0x001fec0003800000 */
.L_x_0:
[----:B------:R-:W-:Y:S01]  /*0dd0*/  IABS R12, R4 ;  /* 0x00000004000c7213 */ /* 0x000fe20000000000 */
[----:B------:R-:W-:Y:S01]  /*0de0*/  ULDC UR4, c[0x0][0x234] ;  /* 0x00008d0000047ab9 */ /* 0x000fe20000000800 */
[----:B------:R-:W-:Y:S01]  /*0df0*/  IABS R6, R5 ;  /* 0x0000000500067213 */ /* 0x000fe20000000000 */
[----:B------:R-:W-:Y:S01]  /*0e00*/  ULDC.64 UR6, c[0x0][0x210] ;  /* 0x0000840000067ab9 */ /* 0x000fe20000000a00 */
[----:B------:R-:W0:Y:S01]  /*0e10*/  I2F.RP R3, R12 ;  /* 0x0000000c00037306 */ /* 0x000e220000209400 */
[----:B------:R-:W-:Y:S01]  /*0e20*/  IABS R14, R20 ;  /* 0x00000014000e7213 */ /* 0x000fe20000000000 */
[----:B------:R-:W-:Y:S01]  /*0e30*/  ULDC.64 UR10, c[0x0][0x218] ;  /* 0x00008600000a7ab9 */ /* 0x000fe20000000a00 */
[----:B------:R-:W-:Y:S01]  /*0e40*/  ISETP.GE.AND P6, PT, R2, RZ, PT ;  /* 0x000000ff0200720c */ /* 0x000fe20003fc6270 */
[----:B------:R-:W-:Y:S01]  /*0e50*/  ULDC UR30, c[0x0][0x240] ;  /* 0x00009000001e7ab9 */ /* 0x000fe20000000800 */
[----:B------:R-:W-:Y:S01]  /*0e60*/  ISETP.GE.AND P2, PT, R23, RZ, PT ;  /* 0x000000ff1700720c */ /* 0x000fe20003f46270 */
[----:B------:R-:W-:Y:S01]  /*0e70*/  ULDC UR14, c[0x0][0x238] ;  /* 0x00008e00000e7ab9 */ /* 0x000fe20000000800 */
[----:B------:R-:W-:Y:S01]  /*0e80*/  ISETP.GE.AND P5, PT, R20, RZ, PT ;  /* 0x000000ff1400720c */ /* 0x000fe20003fa6270 */
[----:B------:R-:W1:Y:S01]  /*0e90*/  I2F.RP R7, R6 ;  /* 0x0000000600077306 */ /* 0x000e620000209400 */
[----:B------:R-:W-:Y:S01]  /*0ea0*/  IABS R20, R30 ;  /* 0x0000001e00147213 */ /* 0x000fe20000000000 */
[----:B------:R-:W-:Y:S01]  /*0eb0*/  ULDC UR18, c[0x0][0x238] ;  /* 0x00008e0000127ab9 */ /* 0x000fe20000000800 */
[----:B------:R-:W-:Y:S01]  /*0ec0*/  IABS R35, R80 ;  /* 0x0000005000237213 */ /* 0x000fe20000000000 */
[----:B------:R-:W-:Y:S01]  /*0ed0*/  ULDC UR22, c[0x0][0x238] ;  /* 0x00008e0000167ab9 */ /* 0x000fe20000000800 */
[----:B------:R-:W-:Y:S01]  /*0ee0*/  IABS R38, R79 ;  /* 0x0000004f00267213 */ /* 0x000fe20000000000 */
[----:B------:R-:W-:Y:S01]  /*0ef0*/  ULDC UR23, c[0x0][0x238] ;  /* 0x00008e0000177ab9 */ /* 0x000fe20000000800 */
[----:B------:R-:W-:Y:S01]  /*0f00*/  IABS R36, R51 ;  /* 0x0000003300247213 */ /* 0x000fe20000000000 */
[----:B0-----:R-:W0:Y:S01]  /*0f10*/  MUFU.RCP R3, R3 ;  /* 0x0000000300037308 */ /* 0x001e220000001000 */
[----:B------:R-:W-:Y:S01]  /*0f20*/  ULDC UR26, c[0x0][0x238] ;  /* 0x00008e00001a7ab9 */ /* 0x000fe20000000800 */
[----:B------:R-:W-:Y:S01]  /*0f30*/  ULDC UR27, c[0x0][0x238] ;  /* 0x00008e00001b7ab9 */ /* 0x000fe20000000800 */
[----:B------:R-:W-:Y:S01]  /*0f40*/  ULDC UR20, c[0x0][0x238] ;  /* 0x00008e0000147ab9 */ /* 0x000fe20000000800 */
[----:B------:R-:W-:Y:S01]  /*0f50*/  ULDC UR43, c[0x0][0x238] ;  /* 0x00008e00002b7ab9 */ /* 0x000fe20000000800 */
[----:B------:R-:W-:Y:S01]  /*0f60*/  UIMAD UR20, UR20, 0x34, URZ ;  /* 0x00000034141478a4 */ /* 0x000fe2000f8e023f */
[----:B------:R-:W-:Y:S01]  /*0f70*/  CS2R R134, SRZ ;  /* 0x0000000000867805 */ /* 0x000fe2000001ff00 */
[----:B------:R-:W-:Y:S01]  /*0f80*/  UIMAD UR43, UR43, 0x33, URZ ;  /* 0x000000332b2b78a4 */ /* 0x000fe2000f8e023f */
[----:B-1----:R-:W1:Y:S01]  /*0f90*/  MUFU.RCP R7, R7 ;  /* 0x0000000700077308 */ /* 0x002e620000001000 */
[----:B------:R-:W-:Y:S01]  /*0fa0*/  ULDC UR21, c[0x0][0x238] ;  /* 0x00008e0000157ab9 */ /* 0x000fe20000000800 */
[----:B------:R-:W-:Y:S01]  /*0fb0*/  ULDC UR9, c[0x0][0x238] ;  /* 0x00008e0000097ab9 */ /* 0x000fe20000000800 */
[----:B------:R-:W-:Y:S01]  /*0fc0*/  ULDC UR29, c[0x0][0x238] ;  /* 0x00008e00001d7ab9 */ /* 0x000fe20000000800 */
[----:B------:R-:W-:Y:S01]  /*0fd0*/  UIMAD UR9, UR9, 0x30, URZ ;  /* 0x00000030090978a4 */ /* 0x000fe2000f8e023f */
[----:B------:R-:W-:Y:S01]  /*0fe0*/  CS2R R136, SRZ ;  /* 0x0000000000887805 */ /* 0x000fe2000001ff00 */
[----:B------:R-:W-:Y:S01]  /*0ff0*/  UIMAD UR29, UR29, 0x2f, URZ ;  /* 0x0000002f1d1d78a4 */ /* 0x000fe2000f8e023f */
[----:B------:R-:W-:Y:S01]  /*1000*/  CS2R R138, SRZ ;  /* 0x00000000008a7805 */ /* 0x000fe2000001ff00 */
[----:B------:R-:W-:Y:S01]  /*1010*/  ULDC UR60, c[0x0][0x238] ;  /* 0x00008e00003c7ab9 */ /* 0x000fe20000000800 */
[----:B0-----:R-:W-:Y:S01]  /*1020*/  VIADD R8, R3, 0xffffffe ;  /* 0x0ffffffe03087836 */ /* 0x001fe20000000000 */
[----:B------:R-:W-:Y:S01]  /*1030*/  IABS R3, R2 ;  /* 0x0000000200037213 */ /* 0x000fe20000000000 */
[----:B------:R-:W-:Y:S01]  /*1040*/  ULDC UR19, c[0x0][0x238] ;  /* 0x00008e0000137ab9 */ /* 0x000fe20000000800 */
[----:B------:R-:W-:Y:S01]  /*1050*/  ULDC UR53, c[0x0][0x238] ;  /* 0x00008e0000357ab9 */ /* 0x000fe20000000800 */
[----:B------:R0:W2:Y:S01]  /*1060*/  F2I.FTZ.U32.TRUNC.NTZ R9, R8 ;  /* 0x0000000800097305 */ /* 0x0000a2000021f000 */
[----:B------:R-:W-:Y:S01]  /*1070*/  UIMAD UR19, UR19, 0x2d, URZ ;  /* 0x0000002d131378a4 */ /* 0x000fe2000f8e023f */
[----:B------:R-:W-:Y:S01]  /*1080*/  CS2R R140, SRZ ;  /* 0x00000000008c7805 */ /* 0x000fe2000001ff00 */
[----:B------:R-:W-:Y:S01]  /*1090*/  UIMAD UR53, UR53, 0x2c, URZ ;  /* 0x0000002c353578a4 */ /* 0x000fe2000f8e023f */
[----:B-1----:R-:W-:Y:S01]  /*10a0*/  VIADD R10, R7, 0xffffffe ;  /* 0x0ffffffe070a7836 */ /* 0x002fe20000000000 */
[----:B------:R-:W-:Y:S01]  /*10b0*/  ULDC UR45, c[0x0][0x238] ;  /* 0x00008e00002d7ab9 */ /* 0x000fe20000000800 */
[----:B------:R-:W-:Y:S01]  /*10c0*/  ULDC UR38, c[0x0][0x238] ;  /* 0x00008e0000267ab9 */ /* 0x000fe20000000800 */
[----:B------:R-:W-:Y:S01]  /*10d0*/  UIMAD UR45, UR45, 0x2b, URZ ;  /* 0x0000002b2d2d78a4 */ /* 0x000fe2000f8e023f */
[----:B------:R1:W3:Y:S01]  /*10e0*/  F2I.FTZ.U32.TRUNC.NTZ R11, R10 ;  /* 0x0000000a000b7305 */ /* 0x0002e2000021f000 */
[----:B0-----:R-:W-:Y:S01]  /*10f0*/  IMAD.MOV.U32 R8, RZ, RZ, RZ ;  /* 0x000000ffff087224 */ /* 0x001fe200078e00ff */
[----:B------:R-:W-:Y:S01]  /*1100*/  UIMAD UR38, UR38, 0x2a, URZ ;  /* 0x0000002a262678a4 */ /* 0x000fe2000f8e023f */
[----:B------:R-:W-:Y:S01]  /*1110*/  CS2R R142, SRZ ;  /* 0x00000000008e7805 */ /* 0x000fe2000001ff00 */
[----:B------:R-:W-:Y:S01]  /*1120*/  ULDC UR17, c[0x0][0x238] ;  /* 0x00008e0000117ab9 */ /* 0x000fe20000000800 */
[----:B------:R-:W-:Y:S01]  /*1130*/  ULDC UR49, c[0x0][0x238] ;  /* 0x00008e0000317ab9 */ /* 0x000fe20000000800 */
[----:B------:R-:W-:Y:S01]  /*1140*/  UIMAD UR17, UR17, 0x29, URZ ;  /* 0x00000029111178a4 */ /* 0x000fe2000f8e023f */
[--C-:B--2---:R-:W-:Y:S01]  /*1150*/  IMAD.MOV R13, RZ, RZ, -R9.reuse ;  /* 0x000000ffff0d7224 */ /* 0x104fe200078e0a09 */
[----:B------:R-:W-:Y:S01]  /*1160*/  UIMAD UR49, UR49, 0x28, URZ ;  /* 0x00000028313178a4 */ /* 0x000fe2000f8e023f */
[----:B-1----:R-:W-:Y:S01]  /*1170*/  IMAD.MOV.U32 R10, RZ, RZ, RZ ;  /* 0x000000ffff0a7224 */ /* 0x002fe200078e00ff */
[----:B------:R-:W-:Y:S01]  /*1180*/  ULDC UR37, c[0x0][0x238] ;  /* 0x00008e0000257ab9 */ /* 0x000fe20000000800 */
[----:B------:R-:W-:Y:S01]  /*1190*/  IMAD R13, R13, R12, RZ ;  /* 0x0000000c0d0d7224 */ /* 0x000fe200078e02ff */
[----:B------:R-:W-:Y:S01]  /*11a0*/  UIMAD UR37, UR37, 0x27, URZ ;  /* 0x00000027252578a4 */ /* 0x000fe2000f8e023f */
[----:B------:R-:W-:Y:S01]  /*11b0*/  CS2R R144, SRZ ;  /* 0x0000000000907805 */ /* 0x000fe2000001ff00 */
[----:B------:R-:W-:Y:S01]  /*11c0*/  ULDC UR42, c[0x0][0x238] ;  /* 0x00008e00002a7ab9 */ /* 0x000fe20000000800 */
[----:B------:R-:W-:Y:S01]  /*11d0*/  IMAD.HI.U32 R9, R9, R13, R8 ;  /* 0x0000000d09097227 */ /* 0x000fe200078e0008 */
[----:B------:R-:W-:Y:S01]  /*11e0*/  IABS R8, R23 ;  /* 0x0000001700087213 */ /* 0x000fe20000000000 */
[----:B------:R-:W-:Y:S01]  /*11f0*/  UIMAD UR42, UR42, 0x26, URZ ;  /* 0x000000262a2a78a4 */ /* 0x000fe2000f8e023f */
[----:B------:R-:W-:Y:S01]  /*1200*/  IABS R23, R24 ;  /* 0x0000001800177213 */ /* 0x000fe20000000000 */
[----:B------:R-:W-:Y:S01]  /*1210*/  IMAD.MOV.U32 R13, RZ, RZ, R3 ;  /* 0x000000ffff0d7224 */ /* 0x000fe200078e0003 */
[----:B------:R-:W-:Y:S01]  /*1220*/  ULDC UR34, c[0x0][0x238] ;  /* 0x00008e0000227ab9 */ /* 0x000fe20000000800 */
[----:B---3--:R-:W-:Y:S01]  /*1230*/  IMAD.MOV R7, RZ, RZ, -R11 ;  /* 0x000000ffff077224 */ /* 0x008fe200078e0a0b */
[----:B------:R-:W-:Y:S01]  /*1240*/  UIMAD UR34, UR34, 0x25, URZ ;  /* 0x00000025222278a4 */ /* 0x000fe2000f8e023f */
[C---:B------:R-:W-:Y:S01]  /*1250*/  IMAD.HI.U32 R3, R9.reuse, R13, RZ ;  /* 0x0000000d09037227 */ /* 0x040fe200078e00ff */
[----:B------:R-:W-:Y:S01]  /*1260*/  ULDC UR48, c[0x0][0x238] ;  /* 0x00008e0000307ab9 */ /* 0x000fe20000000800 */
[----:B------:R-:W-:Y:S01]  /*1270*/  ULDC UR13, c[0x0][0x238] ;  /* 0x00008e00000d7ab9 */ /* 0x000fe20000000800 */
[----:B------:R-:W-:Y:S01]  /*1280*/  ULDC UR55, c[0x0][0x238] ;  /* 0x00008e0000377ab9 */ /* 0x000fe20000000800 */
[----:B------:R-:W-:Y:S01]  /*1290*/  IMAD.HI.U32 R9, R9, R8, RZ ;  /* 0x0000000809097227 */ /* 0x000fe200078e00ff */
[----:B------:R-:W-:Y:S01]  /*12a0*/  UIMAD UR13, UR13, 0x23, URZ ;  /* 0x000000230d0d78a4 */ /* 0x000fe2000f8e023f */
[----:B------:R-:W-:Y:S01]  /*12b0*/  CS2R R146, SRZ ;  /* 0x0000000000927805 */ /* 0x000fe2000001ff00 */
[----:B------:R-:W-:Y:S01]  /*12c0*/  UIMAD UR55, UR55, 0x22, URZ ;  /* 0x00000022373778a4 */ /* 0x000fe2000f8e023f */
[----:B------:R-:W-:Y:S01]  /*12d0*/  IMAD.MOV R3, RZ, RZ, -R3 ;  /* 0x000000ffff037224 */ /* 0x000fe200078e0a03 */
[----:B------:R-:W-:Y:S01]  /*12e0*/  ULDC UR51, c[0x0][0x238] ;  /* 0x00008e0000337ab9 */ /* 0x000fe20000000800 */
[----:B------:R-:W-:Y:S01]  /*12f0*/  IMAD.MOV R9, RZ, RZ, -R9 ;  /* 0x000000ffff097224 */ /* 0x000fe200078e0a09 */
[----:B------:R-:W-:Y:S01]  /*1300*/  UIMAD UR51, UR51, 0x21, URZ ;  /* 0x00000021333378a4 */ /* 0x000fe2000f8e023f */
[----:B------:R-:W-:Y:S01]  /*1310*/  IMAD R7, R7, R6, RZ ;  /* 0x0000000607077224 */ /* 0x000fe200078e02ff */
[----:B------:R-:W-:Y:S01]  /*1320*/  ULDC UR25, c[0x0][0x238] ;  /* 0x00008e0000197ab9 */ /* 0x000fe20000000800 */
[C---:B------:R-:W-:Y:S01]  /*1330*/  IMAD R3, R12.reuse, R3, R13 ;  /* 0x000000030c037224 */ /* 0x040fe200078e020d */
[----:B------:R-:W-:Y:S01]  /*1340*/  IABS R13, R19 ;  /* 0x00000013000d7213 */ /* 0x000fe20000000000 */
[C---:B------:R-:W-:Y:S01]  /*1350*/  IMAD R8, R12.reuse, R9, R8 ;  /* 0x000000090c087224 */ /* 0x040fe200078e0208 */
[----:B------:R-:W-:Y:S01]  /*1360*/  USHF.L.U32 UR25, UR25, 0x5, URZ ;  /* 0x0000000519197899 */ /* 0x000fe2000800063f */
[----:B------:R-:W-:Y:S01]  /*1370*/  IMAD.HI.U32 R7, R11, R7, R10 ;  /* 0x000000070b077227 */ /* 0x000fe200078e000a */
[C---:B------:R-:W-:Y:S01]  /*1380*/  ISETP.GT.U32.AND P0, PT, R12.reuse, R3, PT ;  /* 0x000000030c00720c */ /* 0x040fe20003f04070 */
[----:B------:R-:W-:Y:S01]  /*1390*/  ULDC UR33, c[0x0][0x238] ;  /* 0x00008e0000217ab9 */ /* 0x000fe20000000800 */
[----:B------:R-:W-:Y:S01]  /*13a0*/  ISETP.GT.U32.AND P1, PT, R12, R8, PT ;  /* 0x000000080c00720c */ /* 0x000fe20003f24070 */
[----:B------:R-:W-:Y:S01]  /*13b0*/  IMAD.MOV.U32 R11, RZ, RZ, R14 ;  /* 0x000000ffff0b7224 */ /* 0x000fe200078e000e */
[----:B------:R-:W-:Y:S01]  /*13c0*/  IABS R14, R16 ;  /* 0x00000010000e7213 */ /* 0x000fe20000000000 */
[C---:B------:R-:W-:Y:S01]  /*13d0*/  IMAD.HI.U32 R10, R7.reuse, R13, RZ ;  /* 0x0000000d070a7227 */ /* 0x040fe200078e00ff */
[----:B------:R-:W-:Y:S01]  /*13e0*/  UIMAD UR33, UR33, 0x1f, URZ ;  /* 0x0000001f212178a4 */ /* 0x000fe2000f8e023f */
[----:B------:R-:W-:Y:S01]  /*13f0*/  CS2R R148, SRZ ;  /* 0x0000000000947805 */ /* 0x000fe2000001ff00 */
[----:B------:R-:W-:Y:S01]  /*1400*/  ULDC UR41, c[0x0][0x238] ;  /* 0x00008e0000297ab9 */ /* 0x000fe20000000800 */
[----:B------:R-:W-:Y:S01]  /*1410*/  IMAD.HI.U32 R9, R7, R11, RZ ;  /* 0x0000000b07097227 */ /* 0x000fe200078e00ff */
[----:B------:R-:W-:Y:S01]  /*1420*/  UIMAD UR41, UR41, 0x1e, URZ ;  /* 0x0000001e292978a4 */ /* 0x000fe2000f8e023f */
[----:B------:R-:W-:Y:S01]  /*1430*/  CS2R R150, SRZ ;  /* 0x0000000000967805 */ /* 0x000fe2000001ff00 */
[----:B------:R-:W-:Y:S01]  /*1440*/  ULDC UR47, c[0x0][0x238] ;  /* 0x00008e00002f7ab9 */ /* 0x000fe20000000800 */
[----:B------:R-:W-:Y:S01]  /*1450*/  IMAD.MOV R9, RZ, RZ, -R9 ;  /* 0x000000ffff097224 */ /* 0x000fe200078e0a09 */
[----:B------:R-:W-:Y:S01]  /*1460*/  UIMAD UR47, UR47, 0x1d, URZ ;  /* 0x0000001d2f2f78a4 */ /* 0x000fe2000f8e023f */
[----:B------:R-:W-:Y:S01]  /*1470*/  IMAD.MOV R10, RZ, RZ, -R10 ;  /* 0x000000ffff0a7224 */ /* 0x000fe200078e0a0a */
[----:B------:R-:W-:Y:S01]  /*1480*/  ULDC UR15, c[0x0][0x238] ;  /* 0x00008e00000f7ab9 */ /* 0x000fe20000000800 */
[C---:B------:R-:W-:Y:S01]  /*1490*/  IMAD R9, R6.reuse, R9, R11 ;  /* 0x0000000906097224 */ /* 0x040fe200078e020b */
[----:B------:R-:W-:Y:S01]  /*14a0*/  UIMAD UR15, UR15, 0x1c, URZ ;  /* 0x0000001c0f0f78a4 */ /* 0x000fe2000f8e023f */
[--C-:B------:R-:W-:Y:S01]  /*14b0*/  @!P0 IMAD.IADD R3, R3, 0x1, -R12.reuse ;  /* 0x0000000103038824 */ /* 0x100fe200078e0a0c */
[----:B------:R-:W-:Y:S01]  /*14c0*/  ULDC UR31, c[0x0][0x238] ;  /* 0x00008e00001f7ab9 */ /* 0x000fe20000000800 */
[C---:B------:R-:W-:Y:S01]  /*14d0*/  IMAD R11, R6.reuse, R10, R13 ;  /* 0x0000000a060b7224 */ /* 0x040fe200078e020d */
[----:B------:R-:W-:Y:S01]  /*14e0*/  ISETP.GT.U32.AND P3, PT, R6, R9, PT ;  /* 0x000000090600720c */ /* 0x000fe20003f64070 */
[----:B------:R-:W-:Y:S01]  /*14f0*/  @!P1 IMAD.IADD R8, R8, 0x1, -R12 ;  /* 0x0000000108089824 */ /* 0x000fe200078e0a0c */
[----:B------:R-:W-:Y:S01]  /*1500*/  ISETP.GT.U32.AND P1, PT, R12, R3, PT ;  /* 0x000000030c00720c */ /* 0x000fe20003f24070 */
[----:B------:R-:W-:Y:S01]  /*1510*/  IMAD.HI.U32 R10, R7, R14, RZ ;  /* 0x0000000e070a7227 */ /* 0x000fe200078e00ff */
[----:B------:R-:W-:Y:S01]  /*1520*/  ISETP.GT.U32.AND P0, PT, R6, R11, PT ;  /* 0x0000000b0600720c */ /* 0x000fe20003f04070 */
[----:B------:R-:W-:Y:S01]  /*1530*/  UIMAD UR31, UR31, 0x1b, URZ ;  /* 0x0000001b1f1f78a4 */ /* 0x000fe2000f8e023f */
[----:B------:R-:W-:Y:S01]  /*1540*/  ISETP.GT.U32.AND P4, PT, R12, R8, PT ;  /* 0x000000080c00720c */ /* 0x000fe20003f84070 */
[----:B------:R-:W-:Y:S01]  /*1550*/  IMAD.MOV R13, RZ, RZ, -R10 ;  /* 0x000000ffff0d7224 */ /* 0x000fe200078e0a0a */
[----:B------:R-:W-:Y:S01]  /*1560*/  ULDC UR35, c[0x0][0x238] ;  /* 0x00008e0000237ab9 */ /* 0x000fe20000000800 */
[----:B------:R-:W-:Y:S01]  /*1570*/  ULDC UR39, c[0x0][0x238] ;  /* 0x00008e0000277ab9 */ /* 0x000fe20000000800 */
[----:B------:R-:W-:Y:S01]  /*1580*/  UIMAD UR35, UR35, 0x1a, URZ ;  /* 0x0000001a232378a4 */ /* 0x000fe2000f8e023f */
[C---:B------:R-:W-:Y:S01]  /*1590*/  IMAD R10, R6.reuse, R13, R14 ;  /* 0x0000000d060a7224 */ /* 0x040fe200078e020e */
[----:B------:R-:W-:Y:S01]  /*15a0*/  IABS R13, R15 ;  /* 0x0000000f000d7213 */ /* 0x000fe20000000000 */
[----:B------:R-:W-:Y:S01]  /*15b0*/  @!P3 IMAD.IADD R9, R9, 0x1, -R6 ;  /* 0x000000010909b824 */ /* 0x000fe200078e0a06 */
[----:B------:R-:W-:Y:S01]  /*15c0*/  UIMAD UR39, UR39, 0x19, URZ ;  /* 0x00000019272778a4 */ /* 0x000fe2000f8e023f */
[----:B------:R-:W-:Y:S01]  /*15d0*/  @!P1 IMAD.IADD R3, R3, 0x1, -R12 ;  /* 0x0000000103039824 */ /* 0x000fe200078e0a0c */
[----:B------:R-:W-:Y:S01]  /*15e0*/  ISETP.GE.AND P1, PT, R19, RZ, PT ;  /* 0x000000ff1300720c */ /* 0x000fe20003f26270 */
[----:B------:R-:W-:Y:S01]  /*15f0*/  @!P0 IMAD.IADD R11, R11, 0x1, -R6 ;  /* 0x000000010b0b8824 */ /* 0x000fe200078e0a06 */
[----:B------:R-:W-:Y:S01]  /*1600*/  ISETP.GT.U32.AND P3, PT, R6, R9, PT ;  /* 0x000000090600720c */ /* 0x000fe20003f64070 */
[----:B------:R-:W-:Y:S01]  /*1610*/  @!P4 IMAD.IADD R8, R8, 0x1, -R12 ;  /* 0x000000010808c824 */ /* 0x000fe200078e0a0c */
[----:B------:R-:W-:Y:S01]  /*1620*/  ISETP.GE.AND P4, PT, R16, RZ, PT ;  /* 0x000000ff1000720c */ /* 0x000fe20003f86270 */
[----:B------:R-:W-:Y:S01]  /*1630*/  @!P6 IMAD.MOV R3, RZ, RZ, -R3 ;  /* 0x000000ffff03e224 */ /* 0x000fe200078e0a03 */
[----:B------:R-:W-:Y:S01]  /*1640*/  ISETP.NE.AND P6, PT, R4, RZ, PT ;  /* 0x000000ff0400720c */ /* 0x000fe20003fc5270 */
[----:B------:R-:W-:Y:S01]  /*1650*/  @!P2 IMAD.MOV R8, RZ, RZ, -R8 ;  /* 0x000000ffff08a224 */ /* 0x000fe200078e0a08 */
[----:B------:R-:W-:Y:S01]  /*1660*/  LOP3.LUT R4, RZ, R4, RZ, 0x33, !PT ;  /* 0x00000004ff047212 */ /* 0x000fe200078e33ff */
[----:B------:R-:W-:Y:S01]  /*1670*/  ULDC UR8, c[0x0][0x238] ;  /* 0x00008e0000087ab9 */ /* 0x000fe20000000800 */
[----:B------:R-:W-:Y:S01]  /*1680*/  ISETP.GT.U32.AND P0, PT, R6, R11, PT ;  /* 0x0000000b0600720c */ /* 0x000fe20003f04070 */
[----:B------:R-:W-:Y:S01]  /*1690*/  UIMAD UR8, UR8, 0x18, URZ ;  /* 0x00000018080878a4 */ /* 0x000fe2000f8e023f */
[C---:B------:R-:W-:Y:S01]  /*16a0*/  SEL R3, R4.reuse, R3, !P6 ;  /* 0x0000000304037207 */ /* 0x040fe20007000000 */
[----:B------:R-:W-:Y:S01]  /*16b0*/  ULDC UR5, c[0x0][0x238] ;  /* 0x00008e0000057ab9 */ /* 0x000fe20000000800 */
[----:B------:R-:W-:Y:S01]  /*16c0*/  SEL R4, R4, R8, !P6 ;  /* 0x0000000804047207 */ /* 0x000fe20007000000 */
[----:B------:R-:W-:Y:S01]  /*16d0*/  IMAD.HI.U32 R8, R7, R13, RZ ;  /* 0x0000000d07087227 */ /* 0x000fe200078e00ff */
[----:B------:R-:W-:Y:S01]  /*16e0*/  IABS R16, R17 ;  /* 0x0000001100107213 */ /* 0x000fe20000000000 */
[----:B------:R-:W-:Y:S01]  /*16f0*/  UIMAD UR5, UR5, 0x17, URZ ;  /* 0x00000017050578a4 */ /* 0x000fe2000f8e023f */
[----:B------:R-:W-:Y:S01]  /*1700*/  ISETP.GT.U32.AND P6, PT, R6, R10, PT ;  /* 0x0000000a0600720c */ /* 0x000fe20003fc4070 */
[----:B------:R-:W-:Y:S01]  /*1710*/  IMAD.MOV R14, RZ, RZ, -R8 ;  /* 0x000000ffff0e7224 */ /* 0x000fe200078e0a08 */
[----:B------:R-:W-:Y:S01]  /*1720*/  ISETP.GE.AND P2, PT, R15, RZ, PT ;  /* 0x000000ff0f00720c */ /* 0x000fe20003f46270 */
[----:B------:R-:W-:Y:S01]  /*1730*/  IMAD.HI.U32 R8, R7, R16, RZ ;  /* 0x0000001007087227 */ /* 0x000fe200078e00ff */
[----:B------:R-:W-:Y:S01]  /*1740*/  IABS R15, R18 ;  /* 0x00000012000f7213 */ /* 0x000fe20000000000 */
[----:B------:R-:W-:Y:S01]  /*1750*/  ULDC UR61, c[0x0][0x238] ;  /* 0x00008e00003d7ab9 */ /* 0x000fe20000000800 */
[----:B------:R-:W-:Y:S01]  /*1760*/  ULDC UR12, c[0x0][0x238] ;  /* 0x00008e00000c7ab9 */ /* 0x000fe20000000800 */
[--C-:B------:R-:W-:Y:S01]  /*1770*/  @!P3 IMAD.IADD R9, R9, 0x1, -R6.reuse ;  /* 0x000000010909b824 */ /* 0x100fe200078e0a06 */
[----:B------:R-:W-:Y:S01]  /*1780*/  ISETP.GE.AND P3, PT, R18, RZ, PT ;  /* 0x000000ff1200720c */ /* 0x000fe20003f66270 */
[----:B------:R-:W-:Y:S01]  /*1790*/  @!P0 IMAD.IADD R11, R11, 0x1, -R6 ;  /* 0x000000010b0b8824 */ /* 0x000fe200078e0a06 */
[----:B------:R-:W-:Y:S01]  /*17a0*/  ISETP.GE.AND P0, PT, R17, RZ, PT ;  /* 0x000000ff1100720c */ /* 0x000fe20003f06270 */
[----:B------:R-:W-:Y:S01]  /*17b0*/  IMAD.MOV R17, RZ, RZ, -R8 ;  /* 0x000000ffff117224 */ /* 0x000fe200078e0a08 */
[----:B------:R-:W-:Y:S01]  /*17c0*/  IABS R18, R22 ;  /* 0x0000001600127213 */ /* 0x000fe20000000000 */
[----:B------:R-:W-:Y:S01]  /*17d0*/  IMAD R13, R6, R14, R13 ;  /* 0x0000000e060d7224 */ /* 0x000fe200078e020d */
[----:B------:R-:W-:Y:S01]  /*17e0*/  UIMAD UR61, UR61, 0x16, URZ ;  /* 0x000000163d3d78a4 */ /* 0x000fe2000f8e023f */
[----:B------:R-:W-:Y:S01]  /*17f0*/  IMAD.MOV.U32 R8, RZ, RZ, R9 ;  /* 0x000000ffff087224 */ /* 0x000fe200078e0009 */
[----:B------:R-:W-:Y:S01]  /*1800*/  UIMAD UR12, UR12, 0x15, URZ ;  /* 0x000000150c0c78a4 */ /* 0x000fe2000f8e023f */
[C---:B------:R-:W-:Y:S01]  /*1810*/  IMAD.HI.U32 R12, R7.reuse, R15, RZ ;  /* 0x0000000f070c7227 */ /* 0x040fe200078e00ff */
[----:B------:R-:W-:Y:S01]  /*1820*/  ULDC UR16, c[0x0][0x238] ;  /* 0x00008e0000107ab9 */ /* 0x000fe20000000800 */
[----:B------:R-:W-:Y:S01]  /*1830*/  ULDC UR59, c[0x0][0x238] ;  /* 0x00008e00003b7ab9 */ /* 0x000fe20000000800 */
[----:B------:R-:W-:Y:S01]  /*1840*/  UIMAD UR16, UR16, 0x14, URZ ;  /* 0x00000014101078a4 */ /* 0x000fe2000f8e023f */
[----:B------:R-:W-:Y:S01]  /*1850*/  @!P6 IMAD.IADD R10, R10, 0x1, -R6 ;  /* 0x000000010a0ae824 */ /* 0x000fe200078e0a06 */
[----:B------:R-:W-:Y:S01]  /*1860*/  UIMAD UR59, UR59, 0x13, URZ ;  /* 0x000000133b3b78a4 */ /* 0x000fe2000f8e023f */
[----:B------:R-:W-:Y:S01]  /*1870*/  @!P5 IMAD.MOV R8, RZ, RZ, -R8 ;  /* 0x000000ffff08d224 */ /* 0x000fe200078e0a08 */
[C---:B------:R-:W-:Y:S01]  /*1880*/  ISETP.GT.U32.AND P5, PT, R6.reuse, R13, PT ;  /* 0x0000000d0600720c */ /* 0x040fe20003fa4070 */
[----:B------:R-:W-:Y:S01]  /*1890*/  IMAD.MOV R12, RZ, RZ, -R12 ;  /* 0x000000ffff0c7224 */ /* 0x000fe200078e0a0c */
[C---:B------:R-:W-:Y:S01]  /*18a0*/  ISETP.GT.U32.AND P6, PT, R6.reuse, R10, PT ;  /* 0x0000000a0600720c */ /* 0x040fe20003fc4070 */
[----:B------:R-:W-:Y:S01]  /*18b0*/  IMAD.HI.U32 R14, R7, R18, RZ ;  /* 0x00000012070e7227 */ /* 0x000fe200078e00ff */
[----:B------:R-:W-:Y:S01]  /*18c0*/  ULDC UR54, c[0x0][0x238] ;  /* 0x00008e0000367ab9 */ /* 0x000fe20000000800 */
[----:B------:R-:W-:Y:S01]  /*18d0*/  ULDC UR52, c[0x0][0x238] ;  /* 0x00008e0000347ab9 */ /* 0x000fe20000000800 */
[----:B------:R-:W-:Y:S01]  /*18e0*/  UIMAD UR54, UR54, 0x12, URZ ;  /* 0x00000012363678a4 */ /* 0x000fe2000f8e023f */
[----:B------:R-:W-:Y:S01]  /*18f0*/  IMAD.MOV.U32 R9, RZ, RZ, R11 ;  /* 0x000000ffff097224 */ /* 0x000fe200078e000b */
[----:B------:R-:W-:Y:S01]  /*1900*/  UIMAD UR52, UR52, 0x11, URZ ;  /* 0x00000011343478a4 */ /* 0x000fe2000f8e023f */
[C---:B------:R-:W-:Y:S01]  /*1910*/  IMAD R12, R6.reuse, R12, R15 ;  /* 0x0000000c060c7224 */ /* 0x040fe200078e020f */
[----:B------:R-:W-:Y:S01]  /*1920*/  ULDC UR50, c[0x0][0x238] ;  /* 0x00008e0000327ab9 */ /* 0x000fe20000000800 */
[----:B------:R-:W-:Y:S01]  /*1930*/  IMAD.MOV R11, RZ, RZ, -R14 ;  /* 0x000000ffff0b7224 */ /* 0x000fe200078e0a0e */
[----:B------:R-:W-:Y:S01]  /*1940*/  USHF.L.U32 UR50, UR50, 0x4, URZ ;  /* 0x0000000432327899 */ /* 0x000fe2000800063f */
[----:B------:R-:W-:Y:S01]  /*1950*/  @!P1 IMAD.MOV R9, RZ, RZ, -R9 ;  /* 0x000000ffff099224 */ /* 0x000fe200078e0a09 */
[C---:B------:R-:W-:Y:S01]  /*1960*/  ISETP.GT.U32.AND P1, PT, R6.reuse, R12, PT ;  /* 0x0000000c0600720c */ /* 0x040fe20003f24070 */
[C---:B------:R-:W-:Y:S01]  /*1970*/  IMAD R14, R6.reuse, R11, R18 ;  /* 0x0000000b060e7224 */ /* 0x040fe200078e0212 */
[----:B------:R-:W-:Y:S01]  /*1980*/  ULDC UR24, c[0x0][0x238] ;  /* 0x00008e0000187ab9 */ /* 0x000fe20000000800 */
[C---:B------:R-:W-:Y:S01]  /*1990*/  IMAD R15, R6.reuse, R17, R16 ;  /* 0x00000011060f7224 */ /* 0x040fe200078e0210 */
[----:B------:R-:W-:Y:S01]  /*19a0*/  IABS R17, R32 ;  /* 0x0000002000117213 */ /* 0x000fe20000000000 */
[--C-:B------:R-:W-:Y:S01]  /*19b0*/  @!P5 IMAD.IADD R13, R13, 0x1, -R6.reuse ;  /* 0x000000010d0dd824 */ /* 0x100fe200078e0a06 */
[----:B------:R-:W-:Y:S01]  /*19c0*/  ISETP.GT.U32.AND P5, PT, R6, R14, PT ;  /* 0x0000000e0600720c */ /* 0x000fe20003fa4070 */
[----:B------:R-:W-:Y:S01]  /*19d0*/  @!P6 IMAD.IADD R10, R10, 0x1, -R6 ;  /* 0x000000010a0ae824 */ /* 0x000fe200078e0a06 */
[----:B------:R-:W-:Y:S01]  /*19e0*/  ISETP.GT.U32.AND P6, PT, R6, R15, PT ;  /* 0x0000000f0600720c */ /* 0x000fe20003fc4070 */
[----:B------:R-:W-:Y:S01]  /*19f0*/  IMAD.HI.U32 R11, R7, R17, RZ ;  /* 0x00000011070b7227 */ /* 0x000fe200078e00ff */
[----:B------:R-:W-:Y:S01]  /*1a00*/  IABS R16, R21 ;  /* 0x0000001500107213 */ /* 0x000fe20000000000 */
[----:B------:R-:W-:-:S02]  /*1a10*/  UIMAD UR24, UR24, 0xf, URZ ;  /* 0x0000000f181878a4 */ /* 0x000fc4000f8e023f */
[----:B------:R-:W-:Y:S01]  /*1a20*/  @!P1 IMAD.IADD R12, R12, 0x1, -R6 ;  /* 0x000000010c0c9824 */ /* 0x000fe200078e0a06 */
[C---:B------:R-:W-:Y:S01]  /*1a30*/  ISETP.GT.U32.AND P1, PT, R6.reuse, R13, PT ;  /* 0x0000000d0600720c */ /* 0x040fe20003f24070 */
[----:B------:R-:W-:Y:S01]  /*1a40*/  IMAD.MOV.U32 R18, RZ, RZ, R16 ;  /* 0x000000ffff127224 */ /* 0x000fe200078e0010 */
[----:B------:R-:W-:Y:S01]  /*1a50*/  ULDC UR28, c[0x0][0x238] ;  /* 0x00008e00001c7ab9 */ /* 0x000fe20000000800 */
[----:B------:R-:W-:Y:S01]  /*1a60*/  @!P4 IMAD.MOV R10, RZ, RZ, -R10 ;  /* 0x000000ffff0ac224 */ /* 0x000fe200078e0a0a */
[----:B------:R-:W-:Y:S01]  /*1a70*/  ISETP.GT.U32.AND P4, PT, R6, R12, PT ;  /* 0x0000000c0600720c */ /* 0x000fe20003f84070 */
[----:B------:R-:W-:Y:S01]  /*1a80*/  @!P5 IMAD.IADD R14, R14, 0x1, -R6 ;  /* 0x000000010e0ed824 */ /* 0x000fe200078e0a06 */
[----:B------:R-:W-:Y:S01]  /*1a90*/  UIMAD UR28, UR28, 0xe, URZ ;  /* 0x0000000e1c1c78a4 */ /* 0x000fe2000f8e023f */
[----:B------:R-:W-:Y:S01]  /*1aa0*/  IMAD.MOV R11, RZ, RZ, -R11 ;  /* 0x000000ffff0b7224 */ /* 0x000fe200078e0a0b */
[----:B------:R-:W-:Y:S01]  /*1ab0*/  ULDC UR32, c[0x0][0x238] ;  /* 0x00008e0000207ab9 */ /* 0x000fe20000000800 */
[----:B------:R-:W-:Y:S01]  /*1ac0*/  IMAD.HI.U32 R16, R7, R18, RZ ;  /* 0x0000001207107227 */ /* 0x000fe200078e00ff */
[----:B------:R-:W-:Y:S01]  /*1ad0*/  ISETP.GT.U32.AND P5, PT, R6, R14, PT ;  /* 0x0000000e0600720c */ /* 0x000fe20003fa4070 */
[----:B------:R-:W-:-:S02]  /*1ae0*/  UIMAD UR32, UR32, 0xd, URZ ;  /* 0x0000000d202078a4 */ /* 0x000fc4000f8e023f */
[----:B------:R-:W-:Y:S01]  /*1af0*/  @!P6 IMAD.IADD R15, R15, 0x1, -R6 ;  /* 0x000000010f0fe824 */ /* 0x000fe200078e0a06 */
[----:B------:R-:W-:Y:S01]  /*1b00*/  ULDC UR36, c[0x0][0x238] ;  /* 0x00008e0000247ab9 */ /* 0x000fe20000000800 */
[C---:B------:R-:W-:Y:S01]  /*1b10*/  IMAD R17, R6.reuse, R11, R17 ;  /* 0x0000000b06117224 */ /* 0x040fe200078e0211 */
[----:B------:R-:W-:Y:S01]  /*1b20*/  UIMAD UR36, UR36, 0xc, URZ ;  /* 0x0000000c242478a4 */ /* 0x000fe2000f8e023f */
[----:B------:R-:W-:Y:S01]  /*1b30*/  IMAD.MOV R19, RZ, RZ, -R16 ;  /* 0x000000ffff137224 */ /* 0x000fe200078e0a10 */
[C---:B------:R-:W-:Y:S01]  /*1b40*/  ISETP.GT.U32.AND P6, PT, R6.reuse, R15, PT ;  /* 0x0000000f0600720c */ /* 0x040fe20003fc4070 */
[----:B------:R-:W-:Y:S01]  /*1b50*/  IMAD.HI.U32 R11, R7, R20, RZ ;  /* 0x00000014070b7227 */ /* 0x000fe200078e00ff */
[----:B------:R-:W-:Y:S01]  /*1b60*/  ULDC UR40, c[0x0][0x238] ;  /* 0x00008e0000287ab9 */ /* 0x000fe20000000800 */
[----:B------:R-:W-:Y:S01]  /*1b70*/  ULDC UR44, c[0x0][0x238] ;  /* 0x00008e00002c7ab9 */ /* 0x000fe20000000800 */
[----:B------:R-:W-:Y:S01]  /*1b80*/  UIMAD UR40, UR40, 0xb, URZ ;  /* 0x0000000b282878a4 */ /* 0x000fe2000f8e023f */
[----:B------:R-:W-:Y:S01]  /*1b90*/  IMAD R16, R6, R19, R18 ;  /* 0x0000001306107224 */ /* 0x000fe200078e0212 */
[----:B------:R-:W-:Y:S01]  /*1ba0*/  IABS R18, R25 ;  /* 0x0000001900127213 */ /* 0x000fe20000000000 */
[----:B------:R-:W-:Y:S01]  /*1bb0*/  IMAD.MOV R11, RZ, RZ, -R11 ;  /* 0x000000ffff0b7224 */ /* 0x000fe200078e0a0b */
[----:B------:R-:W-:Y:S01]  /*1bc0*/  UIMAD UR44, UR44, 0xa, URZ ;  /* 0x0000000a2c2c78a4 */ /* 0x000fe2000f8e023f */
[----:B------:R-:W-:Y:S01]  /*1bd0*/  @!P4 IMAD.IADD R12, R12, 0x1, -R6 ;  /* 0x000000010c0cc824 */ /* 0x000fe200078e0a06 */
[C---:B------:R-:W-:Y:S01]  /*1be0*/  ISETP.GT.U32.AND P4, PT, R6.reuse, R16, PT ;  /* 0x000000100600720c */ /* 0x040fe20003f84070 */
[----:B------:R-:W-:Y:S01]  /*1bf0*/  IMAD R19, R6, R11, R20 ;  /* 0x0000000b06137224 */ /* 0x000fe200078e0214 */
[----:B------:R-:W-:Y:S01]  /*1c00*/  ULDC UR46, c[0x0][0x238] ;  /* 0x00008e00002e7ab9 */ /* 0x000fe20000000800 */
[--C-:B------:R-:W-:Y:S01]  /*1c10*/  @!P5 IMAD.IADD R14, R14, 0x1, -R6.reuse ;  /* 0x000000010e0ed824 */ /* 0x100fe200078e0a06 */
[----:B------:R-:W-:Y:S01]  /*1c20*/  USHF.L.U32 UR46, UR46, 0x3, URZ ;  /* 0x000000032e2e7899 */ /* 0x000fe2000800063f */
[----:B------:R-:W-:Y:S01]  /*1c30*/  @!P6 IMAD.IADD R15, R15, 0x1, -R6 ;  /* 0x000000010f0fe824 */ /* 0x000fe200078e0a06 */
[----:B------:R-:W-:Y:S01]  /*1c40*/  ISETP.GT.U32.AND P5, PT, R6, R19, PT ;  /* 0x000000130600720c */ /* 0x000fe20003fa4070 */
[----:B------:R-:W-:Y:S01]  /*1c50*/  IMAD.HI.U32 R11, R7, R18, RZ ;  /* 0x00000012070b7227 */ /* 0x000fe200078e00ff */
[----:B------:R-:W-:-:S02]  /*1c60*/  ISETP.GE.AND P6, PT, R22, RZ, PT ;  /* 0x000000ff1600720c */ /* 0x000fc40003fc6270 */
[----:B------:R-:W-:Y:S01]  /*1c70*/  IABS R22, R26 ;  /* 0x0000001a00167213 */ /* 0x000fe20000000000 */
[--C-:B------:R-:W-:Y:S01]  /*1c80*/  @!P1 IMAD.IADD R13, R13, 0x1, -R6.reuse ;  /* 0x000000010d0d9824 */ /* 0x100fe200078e0a06 */
[----:B------:R-:W-:Y:S01]  /*1c90*/  ISETP.GT.U32.AND P1, PT, R6, R17, PT ;  /* 0x000000110600720c */ /* 0x000fe20003f24070 */
[----:B------:R-:W-:Y:S02]  /*1ca0*/  IMAD.MOV R11, RZ, RZ, -R11 ;  /* 0x000000ffff0b7224 */ /* 0x000fe400078e0a0b */
[----:B------:R-:W-:Y:S01]  /*1cb0*/  @!P4 IMAD.IADD R16, R16, 0x1, -R6 ;  /* 0x000000011010c824 */ /* 0x000fe200078e0a06 */
[----:B------:R-:W-:Y:S01]  /*1cc0*/  ISETP.GE.AND P4, PT, R21, RZ, PT ;  /* 0x000000ff1500720c */ /* 0x000fe20003f86270 */
[C---:B------:R-:W-:Y:S02]  /*1cd0*/  IMAD R18, R6.reuse, R11, R18 ;  /* 0x0000000b06127224 */ /* 0x040fe400078e0212 */
[----:B------:R-:W-:Y:S01]  /*1ce0*/  @!P5 IMAD.IADD R19, R19, 0x1, -R6 ;  /* 0x000000011313d824 */ /* 0x000fe200078e0a06 */
[----:B------:R-:W-:Y:S01]  /*1cf0*/  ISETP.GT.U32.AND P5, PT, R6, R16, PT ;  /* 0x000000100600720c */ /* 0x000fe20003fa4070 */
[----:B------:R-:W-:-:S04]  /*1d00*/  IMAD.HI.U32 R20, R7, R22, RZ ;  /* 0x0000001607147227 */ /* 0x000fc800078e00ff */
[----:B------:R-:W-:Y:S01]  /*1d10*/  @!P6 IMAD.MOV R14, RZ, RZ, -R14 ;  /* 0x000000ffff0ee224 */ /* 0x000fe200078e0a0e */
[----:B------:R-:W-:Y:S01]  /*1d20*/  ISETP.GT.U32.AND P6, PT, R6, R18, PT ;  /* 0x000000120600720c */ /* 0x000fe20003fc4070 */
[----:B------:R-:W-:-:S04]  /*1d30*/  IMAD.HI.U32 R21, R7, R23, RZ ;  /* 0x0000001707157227 */ /* 0x000fc800078e00ff */
[----:B------:R-:W-:Y:S02]  /*1d40*/  IMAD.MOV.U32 R11, RZ, RZ, R15 ;  /* 0x000000ffff0b7224 */ /* 0x000fe400078e000f */
[----:B------:R-:W-:Y:S02]  /*1d50*/  IMAD.MOV R15, RZ, RZ, -R20 ;  /* 0x000000ffff0f7224 */ /* 0x000fe400078e0a14 */
[----:B------:R-:W-:Y:S01]  /*1d60*/  @!P1 IMAD.IADD R17, R17, 0x1, -R6 ;  /* 0x0000000111119824 */ /* 0x000fe200078e0a06 */
[----:B------:R-:W-:Y:S01]  /*1d70*/  ISETP.GE.AND P1, PT, R32, RZ, PT ;  /* 0x000000ff2000720c */ /* 0x000fe20003f26270 */
[----:B------:R-:W-:Y:S01]  /*1d80*/  IMAD.MOV R20, RZ, RZ, -R21 ;  /* 0x000000ffff147224 */ /* 0x000fe200078e0a15 */
[----:B------:R-:W-:Y:S01]  /*1d90*/  IABS R32, R81 ;  /* 0x0000005100207213 */ /* 0x000fe20000000000 */
[C---:B------:R-:W-:Y:S02]  /*1da0*/  IMAD R21, R6.reuse, R15, R22 ;  /* 0x0000000f06157224 */ /* 0x040fe400078e0216 */
[----:B------:R-:W-:Y:S01]  /*1db0*/  @!P2 IMAD.MOV R13, RZ, RZ, -R13 ;  /* 0x000000ffff0da224 */ /* 0x000fe200078e0a0d */
[C---:B------:R-:W-:Y:S01]  /*1dc0*/  ISETP.GT.U32.AND P2, PT, R6.reuse, R17, PT ;  /* 0x000000110600720c */ /* 0x040fe20003f44070 */
[----:B------:R-:W-:Y:S01]  /*1dd0*/  IMAD R20, R6, R20, R23 ;  /* 0x0000001406147224 */ /* 0x000fe200078e0217 */
[----:B------:R-:W-:Y:S01]  /*1de0*/  IABS R23, R29 ;  /* 0x0000001d00177213 */ /* 0x000fe20000000000 */
[--C-:B------:R-:W-:Y:S01]  /*1df0*/  @!P5 IMAD.IADD R16, R16, 0x1, -R6.reuse ;  /* 0x000000011010d824 */ /* 0x100fe200078e0a06 */
[----:B------:R-:W-:Y:S01]  /*1e00*/  ISETP.GT.U32.AND P5, PT, R6, R21, PT ;  /* 0x000000150600720c */ /* 0x000fe20003fa4070 */
[----:B------:R-:W-:Y:S01]  /*1e10*/  @!P6 IMAD.IADD R18, R18, 0x1, -R6 ;  /* 0x000000011212e824 */ /* 0x000fe200078e0a06 */
[C---:B------:R-:W-:Y:S01]  /*1e20*/  ISETP.GT.U32.AND P6, PT, R6.reuse, R20, PT ;  /* 0x000000140600720c */ /* 0x040fe20003fc4070 */
[----:B------:R-:W-:Y:S01]  /*1e30*/  @!P3 IMAD.MOV R12, RZ, RZ, -R12 ;  /* 0x000000ffff0cb224 */ /* 0x000fe200078e0a0c */
[----:B------:R-:W-:Y:S01]  /*1e40*/  ISETP.GT.U32.AND P3, PT, R6, R19, PT ;  /* 0x000000130600720c */ /* 0x000fe20003f64070 */
[----:B------:R-:W-:-:S02]  /*1e50*/  @!P4 IMAD.MOV R16, RZ, RZ, -R16 ;  /* 0x000000ffff10c224 */ /* 0x000fc400078e0a10 */
[----:B------:R-:W-:Y:S01]  /*1e60*/  @!P0 IMAD.MOV R11, RZ, RZ, -R11 ;  /* 0x000000ffff0b8224 */ /* 0x000fe200078e0a0b */
[----:B------:R-:W-:Y:S01]  /*1e70*/  ISETP.GE.AND P0, PT, R30, RZ, PT ;  /* 0x000000ff1e00720c */ /* 0x000fe20003f06270 */
[--C-:B------:R-:W-:Y:S01]  /*1e80*/  @!P2 IMAD.IADD R17, R17, 0x1, -R6.reuse ;  /* 0x000000011111a824 */ /* 0x100fe200078e0a06 */
[----:B------:R-:W-:Y:S01]  /*1e90*/  ISETP.GE.AND P2, PT, R25, RZ, PT ;  /* 0x000000ff1900720c */ /* 0x000fe20003f46270 */
[----:B------:R-:W-:Y:S01]  /*1ea0*/  IMAD R3, R3, UR4, RZ ;  /* 0x0000000403037c24 */ /* 0x000fe2000f8e02ff */
[----:B------:R-:W-:Y:S01]  /*1eb0*/  IABS R25, R28 ;  /* 0x0000001c00197213 */ /* 0x000fe20000000000 */
[--C-:B------:R-:W-:Y:S01]  /*1ec0*/  @!P5 IMAD.IADD R21, R21, 0x1, -R6.reuse ;  /* 0x000000011515d824 */ /* 0x100fe200078e0a06 */
[----:B------:R-:W-:Y:S01]  /*1ed0*/  ISETP.GT.U32.AND P5, PT, R6, R18, PT ;  /* 0x000000120600720c */ /* 0x000fe20003fa4070 */
[----:B------:R-:W-:Y:S01]  /*1ee0*/  @!P6 IMAD.IADD R20, R20, 0x1, -R6 ;  /* 0x000000011414e824 */ /* 0x000fe200078e0a06 */
[----:B------:R-:W-:Y:S01]  /*1ef0*/  IABS R30, R82 ;  /* 0x00000052001e7213 */ /* 0x000fe20000000000 */
[----:B------:R-:W-:Y:S01]  /*1f00*/  IMAD.HI.U32 R22, R7, R25, RZ ;  /* 0x0000001907167227 */ /* 0x000fe200078e00ff */
[----:B------:R-:W-:-:S02]  /*1f10*/  ISETP.GT.U32.AND P6, PT, R6, R21, PT ;  /* 0x000000150600720c */ /* 0x000fc40003fc4070 */
[----:B------:R-:W-:Y:S01]  /*1f20*/  ISETP.GT.U32.AND P4, PT, R6, R20, PT ;  /* 0x000000140600720c */ /* 0x000fe20003f84070 */
[----:B------:R-:W-:Y:S02]  /*1f30*/  IMAD.MOV R22, RZ, RZ, -R22 ;  /* 0x000000ffff167224 */ /* 0x000fe400078e0a16 */
[----:B------:R-:W-:Y:S02]  /*1f40*/  IMAD.MOV.U32 R15, RZ, RZ, R17 ;  /* 0x000000ffff0f7224 */ /* 0x000fe400078e0011 */
[----:B------:R-:W-:-:S04]  /*1f50*/  IMAD.HI.U32 R17, R7, R23, RZ ;  /* 0x0000001707117227 */ /* 0x000fc800078e00ff */
[C---:B------:R-:W-:Y:S02]  /*1f60*/  IMAD R22, R6.reuse, R22, R25 ;  /* 0x0000001606167224 */ /* 0x040fe400078e0219 */
[----:B------:R-:W-:Y:S02]  /*1f70*/  IMAD.MOV R17, RZ, RZ, -R17 ;  /* 0x000000ffff117224 */ /* 0x000fe400078e0a11 */
[--C-:B------:R-:W-:Y:S01]  /*1f80*/  @!P6 IMAD.IADD R21, R21, 0x1, -R6.reuse ;  /* 0x000000011515e824 */ /* 0x100fe200078e0a06 */
[----:B------:R-:W-:Y:S01]  /*1f90*/  ISETP.GT.U32.AND P6, PT, R6, R22, PT ;  /* 0x000000160600720c */ /* 0x000fe20003fc4070 */
[--C-:B------:R-:W-:Y:S01]  /*1fa0*/  @!P3 IMAD.IADD R19, R19, 0x1, -R6.reuse ;  /* 0x000000011313b824 */ /* 0x100fe200078e0a06 */
[----:B------:R-:W-:Y:S01]  /*1fb0*/  ISETP.GE.AND P3, PT, R26, RZ, PT ;  /* 0x000000ff1a00720c */ /* 0x000fe20003f66270 */
[----:B------:R-:W-:Y:S01]  /*1fc0*/  IMAD R23, R6, R17, R23 ;  /* 0x0000001106177224 */ /* 0x000fe200078e0217 */
[----:B------:R-:W-:Y:S01]  /*1fd0*/  IABS R26, R27 ;  /* 0x0000001b001a7213 */ /* 0x000fe20000000000 */
[----:B------:R-:W-:-:S02]  /*1fe0*/  @!P5 IMAD.IADD R18, R18, 0x1, -R6 ;  /* 0x000000011212d824 */ /* 0x000fc400078e0a06 */
[----:B------:R-:W-:Y:S01]  /*1ff0*/  @!P1 IMAD.MOV R15, RZ, RZ, -R15 ;  /* 0x000000ffff0f9224 */ /* 0x000fe200078e0a0f */
[----:B------:R-:W-:Y:S01]  /*2000*/  ISETP.GT.U32.AND P5, PT, R6, R23, PT ;  /* 0x000000170600720c */ /* 0x000fe20003fa4070 */
[----:B------:R-:W-:Y:S01]  /*2010*/  IMAD.MOV.U32 R17, RZ, RZ, R19 ;  /* 0x000000ffff117224 */ /* 0x000fe200078e0013 */
[----:B------:R-:W-:Y:S01]  /*2020*/  ISETP.GE.AND P1, PT, R24, RZ, PT ;  /* 0x000000ff1800720c */ /* 0x000fe20003f26270 */
[----:B------:R-:W-:-:S04]  /*2030*/  IMAD.HI.U32 R24, R7, R26, RZ ;  /* 0x0000001a07187227 */ /* 0x000fc800078e00ff */
[----:B------:R-:W-:Y:S01]  /*2040*/  IMAD.MOV R25, RZ, RZ, -R24 ;  /* 0x000000ffff197224 */ /* 0x000fe200078e0a18 */
[----:B------:R-:W-:Y:S01]  /*2050*/  IABS R24, R31 ;  /* 0x0000001f00187213 */ /* 0x000fe20000000000 */
[----:B------:R-:W-:Y:S02]  /*2060*/  @!P6 IMAD.IADD R22, R22, 0x1, -R6 ;  /* 0x000000011616e824 */ /* 0x000fe400078e0a06 */
[----:B------:R-:W-:Y:S02]  /*2070*/  IMAD.MOV.U32 R19, RZ, RZ, R21 ;  /* 0x000000ffff137224 */ /* 0x000fe400078e0015 */
[C---:B------:R-:W-:Y:S01]  /*2080*/  IMAD R25, R6.reuse, R25, R26 ;  /* 0x0000001906197224 */ /* 0x040fe200078e021a */
[----:B------:R-:W-:Y:S01]  /*2090*/  ISETP.GT.U32.AND P6, PT, R6, R22, PT ;  /* 0x000000160600720c */ /* 0x000fe20003fc4070 */
[----:B------:R-:W-:-:S04]  /*20a0*/  IMAD.HI.U32 R21, R7, R24, RZ ;  /* 0x0000001807157227 */ /* 0x000fc800078e00ff */
[----:B------:R-:W-:Y:S02]  /*20b0*/  @!P5 IMAD.IADD R23, R23, 0x1, -R6 ;  /* 0x000000011717d824 */ /* 0x000fe400078e0a06 */
[----:B------:R-:W-:Y:S01]  /*20c0*/  @!P2 IMAD.MOV R18, RZ, RZ, -R18 ;  /* 0x000000ffff12a224 */ /* 0x000fe200078e0a12 */
[----:B------:R-:W-:Y:S01]  /*20d0*/  ISETP.GE.AND P2, PT, R28, RZ, PT ;  /* 0x000000ff1c00720c */ /* 0x000fe20003f46270 */
[----:B------:R-:W-:Y:S01]  /*20e0*/  @!P3 IMAD.MOV R19, RZ, RZ, -R19 ;  /* 0x000000ffff13b224 */ /* 0x000fe200078e0a13 */
[----:B------:R-:W-:Y:S01]  /*20f0*/  ISETP.GE.AND P3, PT, R27, RZ, PT ;  /* 0x000000ff1b00720c */ /* 0x000fe20003f66270 */
[----:B------:R-:W-:Y:S01]  /*2100*/  @!P4 IMAD.IADD R20, R20, 0x1, -R6 ;  /* 0x000000011414c824 */ /* 0x000fe200078e0a06 */
[----:B------:R-:W-:Y:S01]  /*2110*/  IABS R28, R84 ;  /* 0x00000054001c7213 */ /* 0x000fe20000000000 */
[----:B------:R-:W-:Y:S01]  /*2120*/  IMAD.MOV R27, RZ, RZ, -R21 ;  /* 0x000000ffff1b7224 */ /* 0x000fe200078e0a15 */
[C---:B------:R-:W-:Y:S01]  /*2130*/  ISETP.GT.U32.AND P4, PT, R6.reuse, R25, PT ;  /* 0x000000190600720c */ /* 0x040fe20003f84070 */
[----:B------:R-:W-:Y:S01]  /*2140*/  @!P0 IMAD.MOV R17, RZ, RZ, -R17 ;  /* 0x000000ffff118224 */ /* 0x000fe200078e0a11 */
[C---:B------:R-:W-:Y:S01]  /*2150*/  ISETP.GT.U32.AND P5, PT, R6.reuse, R23, PT ;  /* 0x000000170600720c */ /* 0x040fe20003fa4070 */
[----:B------:R-:W-:Y:S01]  /*2160*/  IMAD R24, R6, R27, R24 ;  /* 0x0000001b06187224 */ /* 0x000fe200078e0218 */
[----:B------:R-:W-:Y:S01]  /*2170*/  ISETP.GE.AND P0, PT, R29, RZ, PT ;  /* 0x000000ff1d00720c */ /* 0x000fe20003f06270 */
[----:B------:R-:W-:Y:S01]  /*2180*/  IMAD.HI.U32 R21, R7, R28, RZ ;  /* 0x0000001c07157227 */ /* 0x000fe200078e00ff */
[----:B------:R-:W-:-:S03]  /*2190*/  IABS R29, R83 ;  /* 0x00000053001d7213 */ /* 0x000fc60000000000 */
[----:B------:R-:W-:Y:S01]  /*21a0*/  @!P6 IMAD.IADD R22, R22, 0x1, -R6 ;  /* 0x000000011616e824 */ /* 0x000fe200078e0a06 */
[----:B------:R-:W-:Y:S01]  /*21b0*/  ISETP.GT.U32.AND P6, PT, R6, R24, PT ;  /* 0x000000180600720c */ /* 0x000fe20003fc4070 */
[----:B------:R-:W-:Y:S02]  /*21c0*/  IMAD.MOV R27, RZ, RZ, -R21 ;  /* 0x000000ffff1b7224 */ /* 0x000fe400078e0a15 */
[----:B------:R-:W-:-:S04]  /*21d0*/  IMAD.HI.U32 R21, R7, R29, RZ ;  /* 0x0000001d07157227 */ /* 0x000fc800078e00ff */
[----:B------:R-:W-:-:S04]  /*21e0*/  IMAD.HI.U32 R26, R7, R30, RZ ;  /* 0x0000001e071a7227 */ /* 0x000fc800078e00ff */
[--C-:B------:R-:W-:Y:S02]  /*21f0*/  @!P4 IMAD.IADD R25, R25, 0x1, -R6.reuse ;  /* 0x000000011919c824 */ /* 0x100fe400078e0a06 */
[----:B------:R-:W-:Y:S02]  /*2200*/  IMAD.MOV R21, RZ, RZ, -R21 ;  /* 0x000000ffff157224 */ /* 0x000fe400078e0a15 */
[----:B------:R-:W-:Y:S01]  /*2210*/  @!P5 IMAD.IADD R23, R23, 0x1, -R6 ;  /* 0x000000011717d824 */ /* 0x000fe200078e0a06 */
[----:B------:R-:W-:Y:S01]  /*2220*/  ISETP.GE.AND P5, PT, R31, RZ, PT ;  /* 0x000000ff1f00720c */ /* 0x000fe20003fa6270 */
[----:B------:R-:W-:Y:S01]  /*2230*/  IMAD.MOV R31, RZ, RZ, -R26 ;  /* 0x000000ffff1f7224 */ /* 0x000fe200078e0a1a */
[C---:B------:R-:W-:Y:S01]  /*2240*/  ISETP.GT.U32.AND P4, PT, R6.reuse, R25, PT ;  /* 0x000000190600720c */ /* 0x040fe20003f84070 */
[C---:B------:R-:W-:Y:S01]  /*2250*/  IMAD R27, R6.reuse, R27, R28 ;  /* 0x0000001b061b7224 */ /* 0x040fe200078e021c */
[----:B------:R-:W-:Y:S01]  /*2260*/  IABS R28, R39 ;  /* 0x00000027001c7213 */ /* 0x000fe20000000000 */
[----:B------:R-:W-:-:S02]  /*2270*/  IMAD R26, R6, R21, R29 ;  /* 0x00000015061a7224 */ /* 0x000fc400078e021d */
[----:B------:R-:W-:Y:S02]  /*2280*/  @!P6 IMAD.IADD R24, R24, 0x1, -R6 ;  /* 0x000000011818e824 */ /* 0x000fe400078e0a06 */
[----:B------:R-:W-:Y:S01]  /*2290*/  IMAD.HI.U32 R21, R7, R28, RZ ;  /* 0x0000001c07157227 */ /* 0x000fe200078e00ff */
[----:B------:R-:W-:-:S03]  /*22a0*/  ISETP.GT.U32.AND P6, PT, R6, R26, PT ;  /* 0x0000001a0600720c */ /* 0x000fc60003fc4070 */
[----:B------:R-:W-:Y:S02]  /*22b0*/  IMAD.MOV R21, RZ, RZ, -R21 ;  /* 0x000000ffff157224 */ /* 0x000fe400078e0a15 */
[----:B------:R-:W-:Y:S01]  /*22c0*/  @!P4 IMAD.IADD R25, R25, 0x1, -R6 ;  /* 0x000000011919c824 */ /* 0x000fe200078e0a06 */
[C---:B------:R-:W-:Y:S01]  /*22d0*/  ISETP.GT.U32.AND P4, PT, R6.reuse, R27, PT ;  /* 0x0000001b0600720c */ /* 0x040fe20003f84070 */
[C---:B------:R-:W-:Y:S02]  /*22e0*/  IMAD R28, R6.reuse, R21, R28 ;  /* 0x00000015061c7224 */ /* 0x040fe400078e021c */
[----:B------:R-:W-:Y:S02]  /*22f0*/  IMAD R29, R6, R31, R30 ;  /* 0x0000001f061d7224 */ /* 0x000fe400078e021e */
[----:B------:R-:W-:-:S04]  /*2300*/  IMAD.HI.U32 R21, R7, R32, RZ ;  /* 0x0000002007157227 */ /* 0x000fc800078e00ff */
[----:B------:R-:W-:Y:S01]  /*2310*/  @!P6 IMAD.IADD R26, R26, 0x1, -R6 ;  /* 0x000000011a1ae824 */ /* 0x000fe200078e0a06 */
[----:B------:R-:W-:Y:S01]  /*2320*/  ISETP.GT.U32.AND P6, PT, R6, R28, PT ;  /* 0x0000001c0600720c */ /* 0x000fe20003fc4070 */
[----:B------:R-:W-:-:S04]  /*2330*/  IMAD.HI.U32 R30, R7, R35, RZ ;  /* 0x00000023071e7227 */ /* 0x000fc800078e00ff */
[----:B------:R-:W-:Y:S01]  /*2340*/  @!P1 IMAD.MOV R20, RZ, RZ, -R20 ;  /* 0x000000ffff149224 */ /* 0x000fe200078e0a14 */
[C---:B------:R-:W-:Y:S01]  /*2350*/  ISETP.GT.U32.AND P1, PT, R6.reuse, R24, PT ;  /* 0x000000180600720c */ /* 0x040fe20003f24070 */
[----:B------:R-:W-:Y:S01]  /*2360*/  @!P4 IMAD.IADD R27, R27, 0x1, -R6 ;  /* 0x000000011b1bc824 */ /* 0x000fe200078e0a06 */
[----:B------:R-:W-:Y:S01]  /*2370*/  ISETP.GT.U32.AND P4, PT, R6, R29, PT ;  /* 0x0000001d0600720c */ /* 0x000fe20003f84070 */
[----:B------:R-:W-:Y:S02]  /*2380*/  IMAD.MOV R33, RZ, RZ, -R21 ;  /* 0x000000ffff217224 */ /* 0x000fe400078e0a15 */
[----:B------:R-:W-:Y:S02]  /*2390*/  IMAD.MOV R30, RZ, RZ, -R30 ;  /* 0x000000ffff1e7224 */ /* 0x000fe400078e0a1e */
[----:B------:R-:W-:-:S04]  /*23a0*/  IMAD.HI.U32 R21, R7, R38, RZ ;  /* 0x0000002607157227 */ /* 0x000fc800078e00ff */
[----:B------:R-:W-:-:S04]  /*23b0*/  IMAD.HI.U32 R31, R7, R36, RZ ;  /* 0x00000024071f7227 */ /* 0x000fc800078e00ff */
[----:B------:R-:W-:Y:S02]  /*23c0*/  IMAD R30, R6, R30, R35 ;  /* 0x0000001e061e7224 */ /* 0x000fe400078e0223 */
[----:B------:R-:W-:Y:S02]  /*23d0*/  @!P6 IMAD.IADD R28, R28, 0x1, -R6 ;  /* 0x000000011c1ce824 */ /* 0x000fe400078e0a06 */
[----:B------:R-:W-:Y:S02]  /*23e0*/  IMAD.MOV R35, RZ, RZ, -R21 ;  /* 0x000000ffff237224 */ /* 0x000fe400078e0a15 */
[----:B------:R-:W-:Y:S01]  /*23f0*/  IMAD.MOV.U32 R21, RZ, RZ, R23 ;  /* 0x000000ffff157224 */ /* 0x000fe200078e0017 */
[C---:B------:R-:W-:Y:S01]  /*2400*/  ISETP.GT.U32.AND P6, PT, R6.reuse, R28, PT ;  /* 0x0000001c0600720c */ /* 0x040fe20003fc4070 */
[----:B------:R-:W-:Y:S02]  /*2410*/  IMAD.MOV R37, RZ, RZ, -R31 ;  /* 0x000000ffff257224 */ /* 0x000fe400078e0a1f */
[----:B------:R-:W-:-:S02]  /*2420*/  IMAD R31, R6, R33, R32 ;  /* 0x00000021061f7224 */ /* 0x000fc400078e0220 */
[----:B------:R-:W-:Y:S01]  /*2430*/  @!P0 IMAD.MOV R21, RZ, RZ, -R21 ;  /* 0x000000ffff158224 */ /* 0x000fe200078e0a15 */
[----:B------:R-:W-:Y:S01]  /*2440*/  ISETP.GT.U32.AND P0, PT, R6, R27, PT ;  /* 0x0000001b0600720c */ /* 0x000fe20003f04070 */
[--C-:B------:R-:W-:Y:S01]  /*2450*/  @!P1 IMAD.IADD R24, R24, 0x1, -R6.reuse ;  /* 0x0000000118189824 */ /* 0x100fe200078e0a06 */
[----:B------:R-:W-:Y:S01]  /*2460*/  ISETP.GT.U32.AND P1, PT, R6, R31, PT ;  /* 0x0000001f0600720c */ /* 0x000fe20003f24070 */
[----:B------:R-:W-:Y:S01]  /*2470*/  @!P4 IMAD.IADD R29, R29, 0x1, -R6 ;  /* 0x000000011d1dc824 */ /* 0x000fe200078e0a06 */
[----:B------:R-:W-:Y:S01]  /*2480*/  ISETP.GE.AND P4, PT, R84, RZ, PT ;  /* 0x000000ff5400720c */ /* 0x000fe20003f86270 */
[----:B------:R-:W-:Y:S02]  /*2490*/  IMAD.MOV.U32 R23, RZ, RZ, R25 ;  /* 0x000000ffff177224 */ /* 0x000fe400078e0019 */
[----:B------:R-:W-:Y:S01]  /*24a0*/  @!P2 IMAD.MOV R22, RZ, RZ, -R22 ;  /* 0x000000ffff16a224 */ /* 0x000fe200078e0a16 */
[C---:B------:R-:W-:Y:S01]  /*24b0*/  ISETP.GT.U32.AND P2, PT, R6.reuse, R26, PT ;  /* 0x0000001a0600720c */ /* 0x040fe20003f44070 */
[----:B------:R-:W-:Y:S01]  /*24c0*/  @!P3 IMAD.MOV R23, RZ, RZ, -R23 ;  /* 0x000000ffff17b224 */ /* 0x000fe200078e0a17 */
[C---:B------:R-:W-:Y:S01]  /*24d0*/  ISETP.GT.U32.AND P3, PT, R6.reuse, R29, PT ;  /* 0x0000001d0600720c */ /* 0x040fe20003f64070 */
[----:B------:R-:W-:-:S02]  /*24e0*/  IMAD R32, R6, R35, R38 ;  /* 0x0000002306207224 */ /* 0x000fc400078e0226 */
[----:B------:R-:W-:Y:S01]  /*24f0*/  IMAD R33, R6, R37, R36 ;  /* 0x0000002506217224 */ /* 0x000fe200078e0224 */
[----:B------:R-:W-:Y:S01]  /*2500*/  IABS R36, R45 ;  /* 0x0000002d00247213 */ /* 0x000fe20000000000 */
[--C-:B------:R-:W-:Y:S01]  /*2510*/  @!P6 IMAD.IADD R28, R28, 0x1, -R6.reuse ;  /* 0x000000011c1ce824 */ /* 0x100fe200078e0a06 */
[C---:B------:R-:W-:Y:S01]  /*2520*/  ISETP.GT.U32.AND P6, PT, R6.reuse, R32, PT ;  /* 0x000000200600720c */ /* 0x040fe20003fc4070 */
[----:B------:R-:W-:Y:S01]  /*2530*/  @!P0 IMAD.IADD R27, R27, 0x1, -R6 ;  /* 0x000000011b1b8824 */ /* 0x000fe200078e0a06 */
[----:B------:R-:W-:Y:S01]  /*2540*/  IABS R37, R44 ;  /* 0x0000002c00257213 */ /* 0x000fe20000000000 */
[----:B------:R-:W-:Y:S01]  /*2550*/  IMAD.HI.U32 R25, R7, R36, RZ ;  /* 0x0000002407197227 */ /* 0x000fe200078e00ff */
[----:B------:R-:W-:-:S03]  /*2560*/  ISETP.GT.U32.AND P0, PT, R6, R30, PT ;  /* 0x0000001e0600720c */ /* 0x000fc60003f04070 */
[----:B------:R-:W-:Y:S01]  /*2570*/  @!P1 IMAD.IADD R31, R31, 0x1, -R6 ;  /* 0x000000011f1f9824 */ /* 0x000fe200078e0a06 */
[----:B------:R-:W-:Y:S01]  /*2580*/  ISETP.GE.AND P1, PT, R82, RZ, PT ;  /* 0x000000ff5200720c */ /* 0x000fe20003f26270 */
[----:B------:R-:W-:-:S04]  /*2590*/  IMAD.HI.U32 R35, R7, R37, RZ ;  /* 0x0000002507237227 */ /* 0x000fc800078e00ff */
[--C-:B------:R-:W-:Y:S01]  /*25a0*/  @!P2 IMAD.IADD R26, R26, 0x1, -R6.reuse ;  /* 0x000000011a1aa824 */ /* 0x100fe200078e0a06 */
[C---:B------:R-:W-:Y:S01]  /*25b0*/  ISETP.GT.U32.AND P2, PT, R6.reuse, R33, PT ;  /* 0x000000210600720c */ /* 0x040fe20003f44070 */
[----:B------:R-:W-:Y:S02]  /*25c0*/  IMAD.MOV R25, RZ, RZ, -R25 ;  /* 0x000000ffff197224 */ /* 0x000fe400078e0a19 */
[----:B------:R-:W-:Y:S01]  /*25d0*/  @!P3 IMAD.IADD R29, R29, 0x1, -R6 ;  /* 0x000000011d1db824 */ /* 0x000fe200078e0a06 */
[----:B------:R-:W-:Y:S01]  /*25e0*/  ISETP.GE.AND P3, PT, R83, RZ, PT ;  /* 0x000000ff5300720c */ /* 0x000fe20003f66270 */
[----:B------:R-:W-:Y:S02]  /*25f0*/  IMAD.MOV R38, RZ, RZ, -R35 ;  /* 0x000000ffff267224 */ /* 0x000fe400078e0a23 */
[----:B------:R-:W-:Y:S02]  /*2600*/  IMAD R35, R6, R25, R36 ;  /* 0x0000001906237224 */ /* 0x000fe400078e0224 */
[----:B------:R-:W-:-:S02]  /*2610*/  IMAD.MOV.U32 R25, RZ, RZ, R27 ;  /* 0x000000ffff197224 */ /* 0x000fc400078e001b */
[--C-:B------:R-:W-:Y:S01]  /*2620*/  @!P6 IMAD.IADD R32, R32, 0x1, -R6.reuse ;  /* 0x000000012020e824 */ /* 0x100fe200078e0a06 */
[----:B------:R-:W-:Y:S01]  /*2630*/  ISETP.GT.U32.AND P6, PT, R6, R31, PT ;  /* 0x0000001f0600720c */ /* 0x000fe20003fc4070 */
[----:B------:R-:W-:Y:S02]  /*2640*/  IMAD.MOV.U32 R27, RZ, RZ, R29 ;  /* 0x000000ffff1b7224 */ /* 0x000fe400078e001d */
[--C-:B------:R-:W-:Y:S01]  /*2650*/  @!P0 IMAD.IADD R30, R30, 0x1, -R6.reuse ;  /* 0x000000011e1e8824 */ /* 0x100fe200078e0a06 */
[----:B------:R-:W-:Y:S01]  /*2660*/  ISETP.GE.AND P0, PT, R39, RZ, PT ;  /* 0x000000ff2700720c */ /* 0x000fe20003f06270 */
[----:B------:R-:W-:Y:S01]  /*2670*/  @!P1 IMAD.MOV R27, RZ, RZ, -R27 ;  /* 0x000000ffff1b9224 */ /* 0x000fe200078e0a1b */
[----:B------:R-:W-:Y:S01]  /*2680*/  IABS R39, R43 ;  /* 0x0000002b00277213 */ /* 0x000fe20000000000 */
[----:B------:R-:W-:Y:S01]  /*2690*/  @!P2 IMAD.IADD R33, R33, 0x1, -R6 ;  /* 0x000000012121a824 */ /* 0x000fe200078e0a06 */
[C---:B------:R-:W-:Y:S01]  /*26a0*/  ISETP.GT.U32.AND P1, PT, R6.reuse, R35, PT ;  /* 0x000000230600720c */ /* 0x040fe20003f24070 */
[----:B------:R-:W-:Y:S01]  /*26b0*/  @!P5 IMAD.MOV R24, RZ, RZ, -R24 ;  /* 0x000000ffff18d224 */ /* 0x000fe200078e0a18 */
[----:B------:R-:W-:Y:S01]  /*26c0*/  ISETP.GE.AND P2, PT, R81, RZ, PT ;  /* 0x000000ff5100720c */ /* 0x000fe20003f46270 */
[----:B------:R-:W-:Y:S01]  /*26d0*/  IMAD.HI.U32 R29, R7, R39, RZ ;  /* 0x00000027071d7227 */ /* 0x000fe200078e00ff */
[----:B------:R-:W-:-:S03]  /*26e0*/  ISETP.GT.U32.AND P5, PT, R6, R33, PT ;  /* 0x000000210600720c */ /* 0x000fc60003fa4070 */
[----:B------:R-:W-:Y:S02]  /*26f0*/  IMAD.MOV R29, RZ, RZ, -R29 ;  /* 0x000000ffff1d7224 */ /* 0x000fe400078e0a1d */
[----:B------:R-:W-:Y:S02]  /*2700*/  @!P6 IMAD.IADD R31, R31, 0x1, -R6 ;  /* 0x000000011f1fe824 */ /* 0x000fe400078e0a06 */
[----:B------:R-:W-:Y:S01]  /*2710*/  @!P3 IMAD.MOV R26, RZ, RZ, -R26 ;  /* 0x000000ffff1ab224 */ /* 0x000fe200078e0a1a */
[C---:B------:R-:W-:Y:S01]  /*2720*/  ISETP.GT.U32.AND P3, PT, R6.reuse, R32, PT ;  /* 0x000000200600720c */ /* 0x040fe20003f64070 */
[----:B------:R-:W-:Y:S02]  /*2730*/  IMAD R39, R6, R29, R39 ;  /* 0x0000001d06277224 */ /* 0x000fe400078e0227 */
[----:B------:R-:W-:Y:S01]  /*2740*/  @!P1 IMAD.IADD R35, R35, 0x1, -R6 ;  /* 0x0000000123239824 */ /* 0x000fe200078e0a06 */
[----:B------:R-:W-:Y:S01]  /*2750*/  ISETP.GE.AND P1, PT, R44, RZ, PT ;  /* 0x000000ff2c00720c */ /* 0x000fe20003f26270 */
[----:B------:R-:W-:Y:S01]  /*2760*/  IMAD.MOV.U32 R29, RZ, RZ, R31 ;  /* 0x000000ffff1d7224 */ /* 0x000fe200078e001f */
[----:B------:R-:W-:Y:S01]  /*2770*/  IABS R44, R47 ;  /* 0x0000002f002c7213 */ /* 0x000fe20000000000 */
[C---:B------:R-:W-:Y:S01]  /*2780*/  IMAD R37, R6.reuse, R38, R37 ;  /* 0x0000002606257224 */ /* 0x040fe200078e0225 */
[----:B------:R-:W-:Y:S01]  /*2790*/  IABS R38, R40 ;  /* 0x0000002800267213 */ /* 0x000fe20000000000 */
[----:B------:R-:W-:Y:S01]  /*27a0*/  @!P2 IMAD.MOV R29, RZ, RZ, -R29 ;  /* 0x000000ffff1da224 */ /* 0x000fe200078e0a1d */
[C---:B------:R-:W-:Y:S01]  /*27b0*/  ISETP.GT.U32.AND P2, PT, R6.reuse, R35, PT ;  /* 0x000000230600720c */ /* 0x040fe20003f44070 */
[----:B------:R-:W-:Y:S01]  /*27c0*/  @!P4 IMAD.MOV R25, RZ, RZ, -R25 ;  /* 0x000000ffff19c224 */ /* 0x000fe200078e0a19 */
[C---:B------:R-:W-:Y:S01]  /*27d0*/  ISETP.GT.U32.AND P4, PT, R6.reuse, R30, PT ;  /* 0x0000001e0600720c */ /* 0x040fe20003f84070 */
[----:B------:R-:W-:Y:S01]  /*27e0*/  @!P0 IMAD.MOV R28, RZ, RZ, -R28 ;  /* 0x000000ffff1c8224 */ /* 0x000fe200078e0a1c */
[----:B------:R-:W-:Y:S01]  /*27f0*/  ISETP.GT.U32.AND P6, PT, R6, R37, PT ;  /* 0x000000250600720c */ /* 0x000fe20003fc4070 */
[--C-:B------:R-:W-:Y:S01]  /*2800*/  @!P5 IMAD.IADD R33, R33, 0x1, -R6.reuse ;  /* 0x000000012121d824 */ /* 0x100fe200078e0a06 */
[----:B------:R-:W-:Y:S01]  /*2810*/  ISETP.GE.AND P0, PT, R80, RZ, PT ;  /* 0x000000ff5000720c */ /* 0x000fe20003f06270 */
[----:B------:R-:W-:Y:S01]  /*2820*/  @!P3 IMAD.IADD R32, R32, 0x1, -R6 ;  /* 0x000000012020b824 */ /* 0x000fe200078e0a06 */
[----:B------:R-:W-:Y:S01]  /*2830*/  ISETP.GE.AND P5, PT, R79, RZ, PT ;  /* 0x000000ff4f00720c */ /* 0x000fe20003fa6270 */
[----:B------:R-:W-:Y:S01]  /*2840*/  IMAD.HI.U32 R36, R7, R38, RZ ;  /* 0x0000002607247227 */ /* 0x000fe200078e00ff */
[----:B------:R-:W-:-:S02]  /*2850*/  ISETP.GE.AND P3, PT, R45, RZ, PT ;  /* 0x000000ff2d00720c */ /* 0x000fc40003f66270 */
[----:B------:R-:W-:Y:S01]  /*2860*/  IABS R45, R77 ;  /* 0x0000004d002d7213 */ /* 0x000fe20000000000 */
[----:B------:R-:W-:Y:S01]  /*2870*/  IMAD.MOV.U32 R31, RZ, RZ, R33 ;  /* 0x000000ffff1f7224 */ /* 0x000fe200078e0021 */
[----:B------:R-:W-:Y:S01]  /*2880*/  IABS R79, R52 ;  /* 0x00000034004f7213 */ /* 0x000fe20000000000 */
[----:B------:R-:W-:Y:S02]  /*2890*/  IMAD.MOV R33, RZ, RZ, -R36 ;  /* 0x000000ffff217224 */ /* 0x000fe400078e0a24 */
[--C-:B------:R-:W-:Y:S01]  /*28a0*/  @!P2 IMAD.IADD R35, R35, 0x1, -R6.reuse ;  /* 0x000000012323a824 */ /* 0x100fe200078e0a06 */
[----:B------:R-:W-:Y:S01]  /*28b0*/  ISETP.GE.AND P2, PT, R42, RZ, PT ;  /* 0x000000ff2a00720c */ /* 0x000fe20003f46270 */
[--C-:B------:R-:W-:Y:S01]  /*28c0*/  @!P4 IMAD.IADD R30, R30, 0x1, -R6.reuse ;  /* 0x000000011e1ec824 */ /* 0x100fe200078e0a06 */
[----:B------:R-:W-:Y:S01]  /*28d0*/  ISETP.GE.AND P4, PT, R51, RZ, PT ;  /* 0x000000ff3300720c */ /* 0x000fe20003f86270 */
[----:B------:R-:W-:Y:S01]  /*28e0*/  @!P6 IMAD.IADD R37, R37, 0x1, -R6 ;  /* 0x000000012525e824 */ /* 0x000fe200078e0a06 */
[C---:B------:R-:W-:Y:S01]  /*28f0*/  ISETP.GT.U32.AND P6, PT, R6.reuse, R39, PT ;  /* 0x000000270600720c */ /* 0x040fe20003fc4070 */
[----:B------:R-:W-:Y:S01]  /*2900*/  IMAD R36, R6, R33, R38 ;  /* 0x0000002106247224 */ /* 0x000fe200078e0226 */
[----:B------:R-:W-:Y:S01]  /*2910*/  IABS R51, R49 ;  /* 0x0000003100337213 */ /* 0x000fe20000000000 */
[----:B------:R-:W-:-:S02]  /*2920*/  IMAD.MOV.U32 R33, RZ, RZ, R35 ;  /* 0x000000ffff217224 */ /* 0x000fc400078e0023 */
[----:B------:R-:W-:Y:S01]  /*2930*/  @!P0 IMAD.MOV R30, RZ, RZ, -R30 ;  /* 0x000000ffff1e8224 */ /* 0x000fe200078e0a1e */
[----:B------:R-:W-:Y:S01]  /*2940*/  ISETP.GT.U32.AND P0, PT, R6, R37, PT ;  /* 0x000000250600720c */ /* 0x000fe20003f04070 */
[----:B------:R-:W-:Y:S01]  /*2950*/  @!P5 IMAD.MOV R32, RZ, RZ, -R32 ;  /* 0x000000ffff20d224 */ /* 0x000fe200078e0a20 */
[----:B------:R-:W-:Y:S01]  /*2960*/  ISETP.GE.AND P5, PT, R40, RZ, PT ;  /* 0x000000ff2800720c */ /* 0x000fe20003fa6270 */
[----:B------:R-:W-:Y:S01]  /*2970*/  @!P3 IMAD.MOV R33, RZ, RZ, -R33 ;  /* 0x000000ffff21b224 */ /* 0x000fe200078e0a21 */
[----:B------:R-:W-:Y:S01]  /*2980*/  IABS R40, R42 ;  /* 0x0000002a00287213 */ /* 0x000fe20000000000 */
[----:B------:R-:W-:Y:S01]  /*2990*/  @!P4 IMAD.MOV R31, RZ, RZ, -R31 ;  /* 0x000000ffff1fc224 */ /* 0x000fe200078e0a1f */
[----:B------:R-:W-:Y:S01]  /*29a0*/  ISETP.GT.U32.AND P3, PT, R6, R36, PT ;  /* 0x000000240600720c */ /* 0x000fe20003f64070 */
[----:B------:R-:W-:Y:S01]  /*29b0*/  @!P6 IMAD.IADD R39, R39, 0x1, -R6 ;  /* 0x000000012727e824 */ /* 0x000fe200078e0a06 */
[----:B------:R-:W-:Y:S01]  /*29c0*/  IABS R42, R41 ;  /* 0x00000029002a7213 */ /* 0x000fe20000000000 */
[----:B------:R-:W-:Y:S01]  /*29d0*/  IMAD.MOV.U32 R38, RZ, RZ, R40 ;  /* 0x000000ffff267224 */ /* 0x000fe200078e0028 */
[----:B------:R-:W-:Y:S01]  /*29e0*/  IABS R40, R34 ;  /* 0x0000002200287213 */ /* 0x000fe20000000000 */
[----:B------:R-:W-:Y:S01]  /*29f0*/  IMAD R4, R4, UR4, RZ ;  /* 0x0000000404047c24 */ /* 0x000fe2000f8e02ff */
[----:B------:R-:W-:Y:S01]  /*2a00*/  ISETP.GT.U32.AND P6, PT, R6, R39, PT ;  /* 0x000000270600720c */ /* 0x000fe20003fc4070 */
[----:B------:R-:W-:Y:S01]  /*2a10*/  IMAD.HI.U32 R35, R7, R38, RZ ;  /* 0x0000002607237227 */ /* 0x000fe200078e00ff */
[----:B------:R-:W-:Y:S01]  /*2a20*/  ISETP.GE.AND P4, PT, R43, RZ, PT ;  /* 0x000000ff2b00720c */ /* 0x000fe20003f86270 */
[----:B------:R-:W-:-:S02]  /*2a30*/  ULDC UR4, c[0x0][0x238] ;  /* 0x00008e0000047ab9 */ /* 0x000fc40000000800 */
[--C-:B------:R-:W-:Y:S01]  /*2a40*/  @!P0 IMAD.IADD R37, R37, 0x1, -R6.reuse ;  /* 0x0000000125258824 */ /* 0x100fe200078e0a06 */
[----:B------:R-:W-:Y:S01]  /*2a50*/  ISETP.GE.AND P0, PT, R34, RZ, PT ;  /* 0x000000ff2200720c */ /* 0x000fe20003f06270 */
[----:B------:R-:W-:Y:S01]  /*2a60*/  IMAD.MOV R35, RZ, RZ, -R35 ;  /* 0x000000ffff237224 */ /* 0x000fe200078e0a23 */
[----:B------:R-:W-:Y:S01]  /*2a70*/  UIMAD UR4, UR4, 0x31, URZ ;  /* 0x00000031040478a4 */ /* 0x000fe2000f8e023f */
[----:B------:R-:W-:Y:S02]  /*2a80*/  @!P3 IMAD.IADD R36, R36, 0x1, -R6 ;  /* 0x000000012424b824 */ /* 0x000fe400078e0a06 */
[----:B------:R-:W-:Y:S02]  /*2a90*/  IMAD.MOV.U32 R34, RZ, RZ, R37 ;  /* 0x000000ffff227224 */ /* 0x000fe400078e0025 */
[C---:B------:R-:W-:Y:S01]  /*2aa0*/  IMAD R37, R6.reuse, R35, R38 ;  /* 0x0000002306257224 */ /* 0x040fe200078e0226 */
[----:B------:R-:W-:Y:S01]  /*2ab0*/  ISETP.GT.U32.AND P3, PT, R6, R36, PT ;  /* 0x000000240600720c */ /* 0x000fe20003f64070 */
[----:B------:R-:W-:-:S04]  /*2ac0*/  IMAD.HI.U32 R35, R7, R40, RZ ;  /* 0x0000002807237227 */ /* 0x000fc800078e00ff */
[----:B------:R-:W-:Y:S01]  /*2ad0*/  @!P1 IMAD.MOV R34, RZ, RZ, -R34 ;  /* 0x000000ffff229224 */ /* 0x000fe200078e0a22 */
[----:B------:R-:W-:Y:S01]  /*2ae0*/  ISETP.GE.AND P1, PT, R41, RZ, PT ;  /* 0x000000ff2900720c */ /* 0x000fe20003f26270 */
[----:B------:R-:W-:Y:S02]  /*2af0*/  IMAD.MOV R41, RZ, RZ, -R35 ;  /* 0x000000ffff297224 */ /* 0x000fe400078e0a23 */
[----:B------:R-:W-:-:S04]  /*2b00*/  IMAD.HI.U32 R38, R7, R42, RZ ;  /* 0x0000002a07267227 */ /* 0x000fc800078e00ff */
[----:B------:R-:W-:-:S04]  /*2b10*/  IMAD.HI.U32 R35, R7, R44, RZ ;  /* 0x0000002c07237227 */ /* 0x000fc800078e00ff */
[----:B------:R-:W-:Y:S02]  /*2b20*/  IMAD.MOV R43, RZ, RZ, -R38 ;  /* 0x000000ffff2b7224 */ /* 0x000fe400078e0a26 */
[----:B------:R-:W-:Y:S02]  /*2b30*/  IMAD.MOV R35, RZ, RZ, -R35 ;  /* 0x000000ffff237224 */ /* 0x000fe400078e0a23 */
[----:B------:R-:W-:Y:S01]  /*2b40*/  @!P6 IMAD.IADD R39, R39, 0x1, -R6 ;  /* 0x000000012727e824 */ /* 0x000fe200078e0a06 */
[C---:B------:R-:W-:Y:S01]  /*2b50*/  ISETP.GT.U32.AND P6, PT, R6.reuse, R37, PT ;  /* 0x000000250600720c */ /* 0x040fe20003fc4070 */
[C---:B------:R-:W-:Y:S02]  /*2b60*/  IMAD R38, R6.reuse, R41, R40 ;  /* 0x0000002906267224 */ /* 0x040fe400078e0228 */
[C---:B------:R-:W-:Y:S02]  /*2b70*/  IMAD R40, R6.reuse, R35, R44 ;  /* 0x0000002306287224 */ /* 0x040fe400078e022c */
[----:B------:R-:W-:-:S02]  /*2b80*/  IMAD R41, R6, R43, R42 ;  /* 0x0000002b06297224 */ /* 0x000fc400078e022a */
[----:B------:R-:W-:Y:S01]  /*2b90*/  @!P3 IMAD.IADD R36, R36, 0x1, -R6 ;  /* 0x000000012424b824 */ /* 0x000fe200078e0a06 */
[----:B------:R-:W-:Y:S01]  /*2ba0*/  ISETP.GT.U32.AND P3, PT, R6, R38, PT ;  /* 0x000000260600720c */ /* 0x000fe20003f64070 */
[----:B------:R-:W-:Y:S02]  /*2bb0*/  IMAD.MOV.U32 R35, RZ, RZ, R39 ;  /* 0x000000ffff237224 */ /* 0x000fe400078e0027 */
[----:B------:R-:W-:-:S04]  /*2bc0*/  IMAD.HI.U32 R42, R7, R45, RZ ;  /* 0x0000002d072a7227 */ /* 0x000fc800078e00ff */
[----:B------:R-:W-:Y:S01]  /*2bd0*/  @!P4 IMAD.MOV R35, RZ, RZ, -R35 ;  /* 0x000000ffff23c224 */ /* 0x000fe200078e0a23 */
[C---:B------:R-:W-:Y:S01]  /*2be0*/  ISETP.GT.U32.AND P4, PT, R6.reuse, R41, PT ;  /* 0x000000290600720c */ /* 0x040fe20003f84070 */
[----:B------:R-:W-:Y:S02]  /*2bf0*/  IMAD.MOV R42, RZ, RZ, -R42 ;  /* 0x000000ffff2a7224 */ /* 0x000fe400078e0a2a */
[----:B------:R-:W-:Y:S02]  /*2c00*/  @!P6 IMAD.IADD R37, R37, 0x1, -R6 ;  /* 0x000000012525e824 */ /* 0x000fe400078e0a06 */
[C---:B------:R-:W-:Y:S01]  /*2c10*/  IMAD R43, R6.reuse, R42, R45 ;  /* 0x0000002a062b7224 */ /* 0x040fe200078e022d */
[----:B------:R-:W-:Y:S01]  /*2c20*/  IABS R45, R78 ;  /* 0x0000004e002d7213 */ /* 0x000fe20000000000 */
[----:B------:R-:W-:Y:S01]  /*2c30*/  @!P5 IMAD.MOV R36, RZ, RZ, -R36 ;  /* 0x000000ffff24d224 */ /* 0x000fe200078e0a24 */
[----:B------:R-:W-:Y:S01]  /*2c40*/  ISETP.GT.U32.AND P6, PT, R6, R37, PT ;  /* 0x000000250600720c */ /* 0x000fe20003fc4070 */
[--C-:B------:R-:W-:Y:S01]  /*2c50*/  @!P3 IMAD.IADD R38, R38, 0x1, -R6.reuse ;  /* 0x000000012626b824 */ /* 0x100fe200078e0a06 */
[C---:B------:R-:W-:Y:S01]  /*2c60*/  ISETP.GT.U32.AND P5, PT, R6.reuse, R40, PT ;  /* 0x000000280600720c */ /* 0x040fe20003fa4070 */
[----:B------:R-:W-:Y:S01]  /*2c70*/  IMAD.MOV.U32 R44, RZ, RZ, R51 ;  /* 0x000000ffff2c7224 */ /* 0x000fe200078e0033 */
[C---:B------:R-:W-:Y:S01]  /*2c80*/  ISETP.GT.U32.AND P3, PT, R6.reuse, R43, PT ;  /* 0x0000002b0600720c */ /* 0x040fe20003f64070 */
[----:B------:R-:W-:Y:S01]  /*2c90*/  @!P4 IMAD.IADD R41, R41, 0x1, -R6 ;  /* 0x000000012929c824 */ /* 0x000fe200078e0a06 */
[----:B------:R-:W-:Y:S01]  /*2ca0*/  ISETP.GT.U32.AND P4, PT, R6, R38, PT ;  /* 0x000000260600720c */ /* 0x000fe20003f84070 */
[----:B------:R-:W-:Y:S01]  /*2cb0*/  IMAD.HI.U32 R39, R7, R44, RZ ;  /* 0x0000002c07277227 */ /* 0x000fe200078e00ff */
[----:B------:R-:W-:-:S03]  /*2cc0*/  IABS R51, R73 ;  /* 0x0000004900337213 */ /* 0x000fc60000000000 */
[----:B------:R-:W-:Y:S02]  /*2cd0*/  IMAD.MOV R39, RZ, RZ, -R39 ;  /* 0x000000ffff277224 */ /* 0x000fe400078e0a27 */
[----:B------:R-:W-:Y:S01]  /*2ce0*/  @!P6 IMAD.IADD R37, R37, 0x1, -R6 ;  /* 0x000000012525e824 */ /* 0x000fe200078e0a06 */
[----:B------:R-:W-:Y:S01]  /*2cf0*/  ISETP.GE.AND P6, PT, R47, RZ, PT ;  /* 0x000000ff2f00720c */ /* 0x000fe20003fc6270 */
[----:B------:R-:W-:Y:S01]  /*2d00*/  IMAD R42, R6, R39, R44 ;  /* 0x00000027062a7224 */ /* 0x000fe200078e022c */
[----:B------:R-:W-:Y:S01]  /*2d10*/  IABS R47, R71 ;  /* 0x00000047002f7213 */ /* 0x000fe20000000000 */
[--C-:B------:R-:W-:Y:S01]  /*2d20*/  @!P5 IMAD.IADD R40, R40, 0x1, -R6.reuse ;  /* 0x000000012828d824 */ /* 0x100fe200078e0a06 */
[C---:B------:R-:W-:Y:S01]  /*2d30*/  ISETP.GT.U32.AND P5, PT, R6.reuse, R41, PT ;  /* 0x000000290600720c */ /* 0x040fe20003fa4070 */
[--C-:B------:R-:W-:Y:S01]  /*2d40*/  @!P3 IMAD.IADD R43, R43, 0x1, -R6.reuse ;  /* 0x000000012b2bb824 */ /* 0x100fe200078e0a06 */
[----:B------:R-:W-:Y:S01]  /*2d50*/  IABS R44, R75 ;  /* 0x0000004b002c7213 */ /* 0x000fe20000000000 */
[----:B------:R-:W-:Y:S01]  /*2d60*/  @!P2 IMAD.MOV R37, RZ, RZ, -R37 ;  /* 0x000000ffff25a224 */ /* 0x000fe200078e0a25 */
[----:B------:R-:W-:Y:S01]  /*2d70*/  ISETP.GT.U32.AND P2, PT, R6, R40, PT ;  /* 0x000000280600720c */ /* 0x000fe20003f44070 */
[----:B------:R-:W-:Y:S01]  /*2d80*/  @!P4 IMAD.IADD R38, R38, 0x1, -R6 ;  /* 0x000000012626c824 */ /* 0x000fe200078e0a06 */
[C---:B------:R-:W-:Y:S01]  /*2d90*/  ISETP.GT.U32.AND P4, PT, R6.reuse, R42, PT ;  /* 0x0000002a0600720c */ /* 0x040fe20003f84070 */
[----:B------:R-:W-:Y:S01]  /*2da0*/  IMAD.HI.U32 R39, R7, R45, RZ ;  /* 0x0000002d07277227 */ /* 0x000fe200078e00ff */
[----:B------:R-:W-:-:S03]  /*2db0*/  ISETP.GT.U32.AND P3, PT, R6, R43, PT ;  /* 0x0000002b0600720c */ /* 0x000fc60003f64070 */
[----:B------:R-:W-:Y:S02]  /*2dc0*/  IMAD.MOV R39, RZ, RZ, -R39 ;  /* 0x000000ffff277224 */ /* 0x000fe400078e0a27 */
[----:B------:R-:W-:Y:S01]  /*2dd0*/  @!P5 IMAD.IADD R41, R41, 0x1, -R6 ;  /* 0x000000012929d824 */ /* 0x000fe200078e0a06 */
[----:B------:R-:W-:Y:S01]  /*2de0*/  ISETP.GE.AND P5, PT, R77, RZ, PT ;  /* 0x000000ff4d00720c */ /* 0x000fe20003fa6270 */
[----:B------:R-:W-:Y:S02]  /*2df0*/  IMAD R45, R6, R39, R45 ;  /* 0x00000027062d7224 */ /* 0x000fe400078e022d */
[----:B------:R-:W-:Y:S02]  /*2e00*/  IMAD.MOV.U32 R77, RZ, RZ, R44 ;  /* 0x000000ffff4d7224 */ /* 0x000fe400078e002c */
[----:B------:R-:W-:-:S04]  /*2e10*/  IMAD.HI.U32 R39, R7, R47, RZ ;  /* 0x0000002f07277227 */ /* 0x000fc800078e00ff */
[----:B------:R-:W-:-:S04]  /*2e20*/  IMAD.HI.U32 R44, R7, R51, RZ ;  /* 0x00000033072c7227 */ /* 0x000fc800078e00ff */
[--C-:B------:R-:W-:Y:S01]  /*2e30*/  @!P2 IMAD.IADD R40, R40, 0x1, -R6.reuse ;  /* 0x000000012828a824 */ /* 0x100fe200078e0a06 */
[----:B------:R-:W-:Y:S01]  /*2e40*/  ISETP.GT.U32.AND P2, PT, R6, R45, PT ;  /* 0x0000002d0600720c */ /* 0x000fe20003f44070 */
[--C-:B------:R-:W-:Y:S01]  /*2e50*/  @!P4 IMAD.IADD R42, R42, 0x1, -R6.reuse ;  /* 0x000000012a2ac824 */ /* 0x100fe200078e0a06 */
[----:B------:R-:W-:Y:S01]  /*2e60*/  ISETP.GE.AND P4, PT, R78, RZ, PT ;  /* 0x000000ff4e00720c */ /* 0x000fe20003f86270 */
[----:B------:R-:W-:Y:S01]  /*2e70*/  @!P3 IMAD.IADD R43, R43, 0x1, -R6 ;  /* 0x000000012b2bb824 */ /* 0x000fe200078e0a06 */
[----:B------:R-:W-:Y:S01]  /*2e80*/  ISETP.GE.AND P3, PT, R49, RZ, PT ;  /* 0x000000ff3100720c */ /* 0x000fe20003f66270 */
[----:B------:R-:W-:Y:S01]  /*2e90*/  IMAD.MOV R49, RZ, RZ, -R39 ;  /* 0x000000ffff317224 */ /* 0x000fe200078e0a27 */
[----:B------:R-:W-:Y:S01]  /*2ea0*/  IABS R78, R0 ;  /* 0x00000000004e7213 */ /* 0x000fe20000000000 */
[----:B------:R-:W-:Y:S02]  /*2eb0*/  IMAD.MOV R44, RZ, RZ, -R44 ;  /* 0x000000ffff2c7224 */ /* 0x000fe400078e0a2c */
[----:B------:R-:W-:Y:S01]  /*2ec0*/  @!P0 IMAD.MOV R38, RZ, RZ, -R38 ;  /* 0x000000ffff268224 */ /* 0x000fe200078e0a26 */
[----:B------:R-:W-:Y:S01]  /*2ed0*/  ISETP.GT.U32.AND P0, PT, R6, R42, PT ;  /* 0x0000002a0600720c */ /* 0x000fe20003f04070 */
[----:B------:R-:W-:-:S04]  /*2ee0*/  IMAD.HI.U32 R39, R7, R77, RZ ;  /* 0x0000004d07277227 */ /* 0x000fc800078e00ff */
[C---:B------:R-:W-:Y:S02]  /*2ef0*/  IMAD R47, R6.reuse, R49, R47 ;  /* 0x00000031062f7224 */ /* 0x040fe400078e022f */
[C---:B------:R-:W-:Y:S02]  /*2f00*/  IMAD R49, R6.reuse, R44, R51 ;  /* 0x0000002c06317224 */ /* 0x040fe400078e0233 */
[----:B------:R-:W-:Y:S02]  /*2f10*/  IMAD.MOV R51, RZ, RZ, -R39 ;  /* 0x000000ffff337224 */ /* 0x000fe400078e0a27 */
[----:B------:R-:W-:Y:S02]  /*2f20*/  IMAD.MOV.U32 R39, RZ, RZ, R41 ;  /* 0x000000ffff277224 */ /* 0x000fe400078e0029 */
[----:B------:R-:W-:Y:S02]  /*2f30*/  @!P2 IMAD.IADD R45, R45, 0x1, -R6 ;  /* 0x000000012d2da824 */ /* 0x000fe400078e0a06 */
[----:B------:R-:W-:Y:S01]  /*2f40*/  @!P1 IMAD.MOV R39, RZ, RZ, -R39 ;  /* 0x000000ffff279224 */ /* 0x000fe200078e0a27 */
[C---:B------:R-:W-:Y:S01]  /*2f50*/  ISETP.GT.U32.AND P1, PT, R6.reuse, R47, PT ;  /* 0x0000002f0600720c */ /* 0x040fe20003f24070 */
[C---:B------:R-:W-:Y:S01]  /*2f60*/  IMAD R51, R6.reuse, R51, R77 ;  /* 0x0000003306337224 */ /* 0x040fe200078e024d */
[C---:B------:R-:W-:Y:S01]  /*2f70*/  ISETP.GT.U32.AND P2, PT, R6.reuse, R45, PT ;  /* 0x0000002d0600720c */ /* 0x040fe20003f44070 */
[----:B------:R-:W-:Y:S01]  /*2f80*/  @!P6 IMAD.MOV R40, RZ, RZ, -R40 ;  /* 0x000000ffff28e224 */ /* 0x000fe200078e0a28 */
[----:B------:R-:W-:Y:S01]  /*2f90*/  ISETP.GT.U32.AND P6, PT, R6, R49, PT ;  /* 0x000000310600720c */ /* 0x000fe20003fc4070 */
[----:B------:R-:W-:Y:S01]  /*2fa0*/  @!P0 IMAD.IADD R42, R42, 0x1, -R6 ;  /* 0x000000012a2a8824 */ /* 0x000fe200078e0a06 */
[C---:B------:R-:W-:Y:S01]  /*2fb0*/  ISETP.GT.U32.AND P0, PT, R6.reuse, R51, PT ;  /* 0x000000330600720c */ /* 0x040fe20003f04070 */
[----:B------:R-:W-:Y:S01]  /*2fc0*/  IMAD.MOV.U32 R41, RZ, RZ, R43 ;  /* 0x000000ffff297224 */ /* 0x000fe200078e002b */
[----:B------:R-:W-:Y:S01]  /*2fd0*/  IABS R43, R46 ;  /* 0x0000002e002b7213 */ /* 0x000fe20000000000 */
[----:B------:R-:W-:Y:S01]  /*2fe0*/  @!P3 IMAD.MOV R42, RZ, RZ, -R42 ;  /* 0x000000ffff2ab224 */ /* 0x000fe200078e0a2a */
[----:B------:R-:W-:Y:S01]  /*2ff0*/  IABS R77, R62 ;  /* 0x0000003e004d7213 */ /* 0x000fe20000000000 */
[----:B------:R-:W-:Y:S01]  /*3000*/  @!P5 IMAD.MOV R41, RZ, RZ, -R41 ;  /* 0x000000ffff29d224 */ /* 0x000fe200078e0a29 */
[----:B------:R-:W-:Y:S01]  /*3010*/  ISETP.GE.AND P5, PT, R71, RZ, PT ;  /* 0x000000ff4700720c */ /* 0x000fe20003fa6270 */
[--C-:B------:R-:W-:Y:S01]  /*3020*/  @!P1 IMAD.IADD R47, R47, 0x1, -R6.reuse ;  /* 0x000000012f2f9824 */ /* 0x100fe200078e0a06 */
[----:B------:R-:W-:Y:S01]  /*3030*/  IABS R71, R53 ;  /* 0x0000003500477213 */ /* 0x000fe20000000000 */
[--C-:B------:R-:W-:Y:S01]  /*3040*/  @!P2 IMAD.IADD R45, R45, 0x1, -R6.reuse ;  /* 0x000000012d2da824 */ /* 0x100fe200078e0a06 */
[----:B------:R-:W-:Y:S01]  /*3050*/  ISETP.GE.AND P1, PT, R75, RZ, PT ;  /* 0x000000ff4b00720c */ /* 0x000fe20003f26270 */
[----:B------:R-:W-:Y:S01]  /*3060*/  @!P6 IMAD.IADD R49, R49, 0x1, -R6 ;  /* 0x000000013131e824 */ /* 0x000fe200078e0a06 */
[----:B------:R-:W-:Y:S01]  /*3070*/  ISETP.GE.AND P2, PT, R73, RZ, PT ;  /* 0x000000ff4900720c */ /* 0x000fe20003f46270 */
[----:B------:R-:W-:Y:S01]  /*3080*/  IMAD.MOV.U32 R75, RZ, RZ, R43 ;  /* 0x000000ffff4b7224 */ /* 0x000fe200078e002b */
[----:B------:R-:W-:Y:S01]  /*3090*/  ISETP.GT.U32.AND P6, PT, R6, R47, PT ;  /* 0x0000002f0600720c */ /* 0x000fe20003fc4070 */
[----:B------:R-:W-:-:S04]  /*30a0*/  IMAD.HI.U32 R43, R7, R71, RZ ;  /* 0x00000047072b7227 */ /* 0x000fc800078e00ff */
[----:B------:R-:W-:Y:S01]  /*30b0*/  @!P0 IMAD.IADD R51, R51, 0x1, -R6 ;  /* 0x0000000133338824 */ /* 0x000fe200078e0a06 */
[----:B------:R-:W-:Y:S01]  /*30c0*/  ISETP.GT.U32.AND P0, PT, R6, R49, PT ;  /* 0x000000310600720c */ /* 0x000fe20003f04070 */
[----:B------:R-:W-:-:S03]  /*30d0*/  IMAD.HI.U32 R44, R7, R75, RZ ;  /* 0x0000004b072c7227 */ /* 0x000fc600078e00ff */
[C---:B------:R-:W-:Y:S01]  /*30e0*/  ISETP.GT.U32.AND P3, PT, R6.reuse, R51, PT ;  /* 0x000000330600720c */ /* 0x040fe20003f64070 */
[----:B------:R-:W-:Y:S02]  /*30f0*/  IMAD.MOV R73, RZ, RZ, -R43 ;  /* 0x000000ffff497224 */ /* 0x000fe400078e0a2b */
[----:B------:R-:W-:Y:S02]  /*3100*/  IMAD.MOV.U32 R43, RZ, RZ, R45 ;  /* 0x000000ffff2b7224 */ /* 0x000fe400078e002d */
[----:B------:R-:W-:Y:S02]  /*3110*/  IMAD.MOV R44, RZ, RZ, -R44 ;  /* 0x000000ffff2c7224 */ /* 0x000fe400078e0a2c */
[----:B------:R-:W-:Y:S01]  /*3120*/  @!P4 IMAD.MOV R43, RZ, RZ, -R43 ;  /* 0x000000ffff2bc224 */ /* 0x000fe200078e0a2b */
[----:B------:R-:W-:Y:S01]  /*3130*/  ISETP.GE.AND P4, PT, R53, RZ, PT ;  /* 0x000000ff3500720c */ /* 0x000fe20003f86270 */
[C---:B------:R-:W-:Y:S01]  /*3140*/  IMAD R53, R6.reuse, R44, R75 ;  /* 0x0000002c06357224 */ /* 0x040fe200078e024b */
[----:B------:R-:W-:Y:S01]  /*3150*/  IABS R75, R63 ;  /* 0x0000003f004b7213 */ /* 0x000fe20000000000 */
[C---:B------:R-:W-:Y:S01]  /*3160*/  IMAD R45, R6.reuse, R73, R71 ;  /* 0x00000049062d7224 */ /* 0x040fe200078e0247 */
[----:B------:R-:W-:Y:S01]  /*3170*/  IABS R71, R48 ;  /* 0x0000003000477213 */ /* 0x000fe20000000000 */
[--C-:B------:R-:W-:Y:S01]  /*3180*/  @!P0 IMAD.IADD R49, R49, 0x1, -R6.reuse ;  /* 0x0000000131318824 */ /* 0x100fe200078e0a06 */
[C---:B------:R-:W-:Y:S01]  /*3190*/  ISETP.GT.U32.AND P0, PT, R6.reuse, R53, PT ;  /* 0x000000350600720c */ /* 0x040fe20003f04070 */
[----:B------:R-:W-:Y:S01]  /*31a0*/  @!P6 IMAD.IADD R47, R47, 0x1, -R6 ;  /* 0x000000012f2fe824 */ /* 0x000fe200078e0a06 */
[----:B------:R-:W-:Y:S01]  /*31b0*/  ISETP.GT.U32.AND P6, PT, R6, R45, PT ;  /* 0x0000002d0600720c */ /* 0x000fe20003fc4070 */
[----:B------:R-:W-:Y:S01]  /*31c0*/  IMAD.HI.U32 R44, R7, R71, RZ ;  /* 0x00000047072c7227 */ /* 0x000fe200078e00ff */
[----:B------:R-:W-:-:S03]  /*31d0*/  IABS R73, R69 ;  /* 0x0000004500497213 */ /* 0x000fc60000000000 */
[----:B------:R-:W-:Y:S01]  /*31e0*/  @!P3 IMAD.IADD R51, R51, 0x1, -R6 ;  /* 0x000000013333b824 */ /* 0x000fe200078e0a06 */
[----:B------:R-:W-:Y:S01]  /*31f0*/  ISETP.GE.AND P3, PT, R46, RZ, PT ;  /* 0x000000ff2e00720c */ /* 0x000fe20003f66270 */
[----:B------:R-:W-:-:S04]  /*3200*/  IMAD.HI.U32 R46, R7, R73, RZ ;  /* 0x00000049072e7227 */ /* 0x000fc800078e00ff */
[----:B------:R-:W-:Y:S02]  /*3210*/  @!P0 IMAD.IADD R53, R53, 0x1, -R6 ;  /* 0x0000000135358824 */ /* 0x000fe400078e0a06 */
[----:B------:R-:W-:Y:S02]  /*3220*/  IMAD.MOV R44, RZ, RZ, -R44 ;  /* 0x000000ffff2c7224 */ /* 0x000fe400078e0a2c */
[----:B------:R-:W-:Y:S01]  /*3230*/  @!P6 IMAD.IADD R45, R45, 0x1, -R6 ;  /* 0x000000012d2de824 */ /* 0x000fe200078e0a06 */
[----:B------:R-:W-:Y:S01]  /*3240*/  ISETP.GE.AND P6, PT, R48, RZ, PT ;  /* 0x000000ff3000720c */ /* 0x000fe20003fc6270 */
[----:B------:R-:W-:Y:S01]  /*3250*/  IMAD.MOV.U32 R80, RZ, RZ, R47 ;  /* 0x000000ffff507224 */ /* 0x000fe200078e002f */
[----:B------:R-:W-:Y:S01]  /*3260*/  ISETP.GT.U32.AND P0, PT, R6, R53, PT ;  /* 0x000000350600720c */ /* 0x000fe20003f04070 */
[----:B------:R-:W-:-:S04]  /*3270*/  IMAD.HI.U32 R48, R7, R75, RZ ;  /* 0x0000004b07307227 */ /* 0x000fc800078e00ff */
[----:B------:R-:W-:Y:S02]  /*3280*/  IMAD.MOV R46, RZ, RZ, -R46 ;  /* 0x000000ffff2e7224 */ /* 0x000fe400078e0a2e */
[C---:B------:R-:W-:Y:S01]  /*3290*/  IMAD R47, R6.reuse, R44, R71 ;  /* 0x0000002c062f7224 */ /* 0x040fe200078e0247 */
[----:B------:R-:W-:Y:S01]  /*32a0*/  IABS R71, R61 ;  /* 0x0000003d00477213 */ /* 0x000fe20000000000 */
[----:B------:R-:W-:Y:S02]  /*32b0*/  IMAD.MOV.U32 R82, RZ, RZ, R49 ;  /* 0x000000ffff527224 */ /* 0x000fe400078e0031 */
[----:B------:R-:W-:Y:S02]  /*32c0*/  IMAD.MOV R48, RZ, RZ, -R48 ;  /* 0x000000ffff307224 */ /* 0x000fe400078e0a30 */
[----:B------:R-:W-:Y:S01]  /*32d0*/  IMAD R49, R6, R46, R73 ;  /* 0x0000002e06317224 */ /* 0x000fe200078e0249 */
[----:B------:R-:W-:Y:S01]  /*32e0*/  IABS R73, R54 ;  /* 0x0000003600497213 */ /* 0x000fe20000000000 */
[----:B------:R-:W-:-:S02]  /*32f0*/  IMAD.MOV.U32 R84, RZ, RZ, R51 ;  /* 0x000000ffff547224 */ /* 0x000fc400078e0033 */
[----:B------:R-:W-:Y:S01]  /*3300*/  @!P2 IMAD.MOV R82, RZ, RZ, -R82 ;  /* 0x000000ffff52a224 */ /* 0x000fe200078e0a52 */
[C---:B------:R-:W-:Y:S01]  /*3310*/  ISETP.GT.U32.AND P2, PT, R6.reuse, R47, PT ;  /* 0x0000002f0600720c */ /* 0x040fe20003f44070 */
[C---:B------:R-:W-:Y:S01]  /*3320*/  IMAD R51, R6.reuse, R48, R75 ;  /* 0x0000003006337224 */ /* 0x040fe200078e024b */
[----:B------:R-:W-:Y:S01]  /*3330*/  IABS R48, R57 ;  /* 0x0000003900307213 */ /* 0x000fe20000000000 */
[----:B------:R-:W-:Y:S01]  /*3340*/  @!P1 IMAD.MOV R84, RZ, RZ, -R84 ;  /* 0x000000ffff549224 */ /* 0x000fe200078e0a54 */
[C---:B------:R-:W-:Y:S01]  /*3350*/  ISETP.GT.U32.AND P1, PT, R6.reuse, R49, PT ;  /* 0x000000310600720c */ /* 0x040fe20003f24070 */
[----:B------:R-:W-:Y:S01]  /*3360*/  @!P5 IMAD.MOV R80, RZ, RZ, -R80 ;  /* 0x000000ffff50d224 */ /* 0x000fe200078e0a50 */
[C---:B------:R-:W-:Y:S01]  /*3370*/  ISETP.GT.U32.AND P5, PT, R6.reuse, R45, PT ;  /* 0x0000002d0600720c */ /* 0x040fe20003fa4070 */
[----:B------:R-:W-:Y:S01]  /*3380*/  @!P0 IMAD.IADD R53, R53, 0x1, -R6 ;  /* 0x0000000135358824 */ /* 0x000fe200078e0a06 */
[----:B------:R-:W-:Y:S01]  /*3390*/  ISETP.GT.U32.AND P0, PT, R6, R51, PT ;  /* 0x000000330600720c */ /* 0x000fe20003f04070 */
[----:B------:R-:W-:Y:S01]  /*33a0*/  IMAD.HI.U32 R44, R7, R48, RZ ;  /* 0x00000030072c7227 */ /* 0x000fe200078e00ff */
[----:B------:R-:W-:-:S03]  /*33b0*/  IABS R75, R56 ;  /* 0x00000038004b7213 */ /* 0x000fc60000000000 */
[--C-:B------:R-:W-:Y:S01]  /*33c0*/  @!P2 IMAD.IADD R47, R47, 0x1, -R6.reuse ;  /* 0x000000012f2fa824 */ /* 0x100fe200078e0a06 */
[----:B------:R-:W-:Y:S01]  /*33d0*/  ISETP.GE.AND P2, PT, R63, RZ, PT ;  /* 0x000000ff3f00720c */ /* 0x000fe20003f46270 */
[----:B------:R-:W-:Y:S02]  /*33e0*/  IMAD.MOV.U32 R88, RZ, RZ, R53 ;  /* 0x000000ffff587224 */ /* 0x000fe400078e0035 */
[--C-:B------:R-:W-:Y:S01]  /*33f0*/  @!P1 IMAD.IADD R49, R49, 0x1, -R6.reuse ;  /* 0x0000000131319824 */ /* 0x100fe200078e0a06 */
[C---:B------:R-:W-:Y:S01]  /*3400*/  ISETP.GT.U32.AND P1, PT, R6.reuse, R47, PT ;  /* 0x0000002f0600720c */ /* 0x040fe20003f24070 */
[--C-:B------:R-:W-:Y:S01]  /*3410*/  @!P5 IMAD.IADD R45, R45, 0x1, -R6.reuse ;  /* 0x000000012d2dd824 */ /* 0x100fe200078e0a06 */
[----:B------:R-:W-:Y:S01]  /*3420*/  ISETP.GE.AND P5, PT, R69, RZ, PT ;  /* 0x000000ff4500720c */ /* 0x000fe20003fa6270 */
[----:B------:R-:W-:Y:S01]  /*3430*/  @!P0 IMAD.IADD R51, R51, 0x1, -R6 ;  /* 0x0000000133338824 */ /* 0x000fe200078e0a06 */
[----:B------:R-:W-:Y:S01]  /*3440*/  IABS R69, R55 ;  /* 0x0000003700457213 */ /* 0x000fe20000000000 */
[----:B------:R-:W-:Y:S01]  /*3450*/  IMAD.MOV R63, RZ, RZ, -R44 ;  /* 0x000000ffff3f7224 */ /* 0x000fe200078e0a2c */
[C---:B------:R-:W-:Y:S01]  /*3460*/  ISETP.GT.U32.AND P0, PT, R6.reuse, R49, PT ;  /* 0x000000310600720c */ /* 0x040fe20003f04070 */
[----:B------:R-:W-:Y:S01]  /*3470*/  @!P3 IMAD.MOV R88, RZ, RZ, -R88 ;  /* 0x000000ffff58b224 */ /* 0x000fe200078e0a58 */
[----:B------:R-:W-:Y:S01]  /*3480*/  ISETP.GT.U32.AND P3, PT, R6, R51, PT ;  /* 0x000000330600720c */ /* 0x000fe20003f64070 */
[----:B------:R-:W-:-:S02]  /*3490*/  IMAD.MOV.U32 R86, RZ, RZ, R45 ;  /* 0x000000ffff567224 */ /* 0x000fc400078e002d */
[----:B------:R-:W-:-:S04]  /*34a0*/  IMAD.HI.U32 R44, R7, R69, RZ ;  /* 0x00000045072c7227 */ /* 0x000fc800078e00ff */
[C---:B------:R-:W-:Y:S01]  /*34b0*/  IMAD R45, R6.reuse, R63, R48 ;  /* 0x0000003f062d7224 */ /* 0x040fe200078e0230 */
[----:B------:R-:W-:Y:S01]  /*34c0*/  IABS R48, R50 ;  /* 0x0000003200307213 */ /* 0x000fe20000000000 */
[----:B------:R-:W-:Y:S01]  /*34d0*/  IMAD.MOV R44, RZ, RZ, -R44 ;  /* 0x000000ffff2c7224 */ /* 0x000fe200078e0a2c */
[----:B------:R-:W-:Y:S01]  /*34e0*/  IABS R63, R65 ;  /* 0x00000041003f7213 */ /* 0x000fe20000000000 */
[----:B------:R-:W-:Y:S01]  /*34f0*/  @!P1 IMAD.IADD R47, R47, 0x1, -R6 ;  /* 0x000000012f2f9824 */ /* 0x000fe200078e0a06 */
[----:B------:R-:W-:Y:S01]  /*3500*/  ISETP.GT.U32.AND P1, PT, R6, R45, PT ;  /* 0x0000002d0600720c */ /* 0x000fe20003f24070 */
[----:B------:R-:W-:-:S04]  /*3510*/  IMAD.HI.U32 R46, R7, R71, RZ ;  /* 0x00000047072e7227 */ /* 0x000fc800078e00ff */
[----:B------:R-:W-:Y:S01]  /*3520*/  @!P4 IMAD.MOV R86, RZ, RZ, -R86 ;  /* 0x000000ffff56c224 */ /* 0x000fe200078e0a56 */
[----:B------:R-:W-:Y:S01]  /*3530*/  ISETP.GE.AND P4, PT, R57, RZ, PT ;  /* 0x000000ff3900720c */ /* 0x000fe20003f86270 */
[C---:B------:R-:W-:Y:S01]  /*3540*/  IMAD R53, R6.reuse, R44, R69 ;  /* 0x0000002c06357224 */ /* 0x040fe200078e0245 */
[----:B------:R-:W-:Y:S01]  /*3550*/  IABS R57, R59 ;  /* 0x0000003b00397213 */ /* 0x000fe20000000000 */
[----:B------:R-:W-:Y:S01]  /*3560*/  IMAD.MOV R46, RZ, RZ, -R46 ;  /* 0x000000ffff2e7224 */ /* 0x000fe200078e0a2e */
[----:B------:R-:W-:Y:S01]  /*3570*/  IABS R69, R67 ;  /* 0x0000004300457213 */ /* 0x000fe20000000000 */
[--C-:B------:R-:W-:Y:S01]  /*3580*/  @!P0 IMAD.IADD R49, R49, 0x1, -R6.reuse ;  /* 0x0000000131318824 */ /* 0x100fe200078e0a06 */
[----:B------:R-:W-:Y:S01]  /*3590*/  ISETP.GE.AND P0, PT, R55, RZ, PT ;  /* 0x000000ff3700720c */ /* 0x000fe20003f06270 */
[----:B------:R-:W-:Y:S01]  /*35a0*/  @!P3 IMAD.IADD R51, R51, 0x1, -R6 ;  /* 0x000000013333b824 */ /* 0x000fe200078e0a06 */
[C---:B------:R-:W-:Y:S01]  /*35b0*/  ISETP.GT.U32.AND P3, PT, R6.reuse, R53, PT ;  /* 0x000000350600720c */ /* 0x040fe20003f64070 */
[----:B------:R-:W-:Y:S01]  /*35c0*/  IMAD R55, R6, R46, R71 ;  /* 0x0000002e06377224 */ /* 0x000fe200078e0247 */
[----:B------:R-:W-:Y:S01]  /*35d0*/  IABS R71, R64 ;  /* 0x0000004000477213 */ /* 0x000fe20000000000 */
[----:B------:R-:W-:-:S04]  /*35e0*/  IMAD.HI.U32 R44, R7, R57, RZ ;  /* 0x00000039072c7227 */ /* 0x000fc800078e00ff */
[----:B------:R-:W-:Y:S02]  /*35f0*/  IMAD.MOV R44, RZ, RZ, -R44 ;  /* 0x000000ffff2c7224 */ /* 0x000fe400078e0a2c */
[--C-:B------:R-:W-:Y:S01]  /*3600*/  @!P1 IMAD.IADD R45, R45, 0x1, -R6.reuse ;  /* 0x000000012d2d9824 */ /* 0x100fe200078e0a06 */
[C---:B------:R-:W-:Y:S01]  /*3610*/  ISETP.GT.U32.AND P1, PT, R6.reuse, R55, PT ;  /* 0x000000370600720c */ /* 0x040fe20003f24070 */
[C---:B------:R-:W-:Y:S02]  /*3620*/  IMAD R57, R6.reuse, R44, R57 ;  /* 0x0000002c06397224 */ /* 0x040fe400078e0239 */
[----:B------:R-:W-:Y:S02]  /*3630*/  @!P3 IMAD.IADD R53, R53, 0x1, -R6 ;  /* 0x000000013535b824 */ /* 0x000fe400078e0a06 */
[----:B------:R-:W-:Y:S01]  /*3640*/  IMAD.MOV.U32 R94, RZ, RZ, R51 ;  /* 0x000000ffff5e7224 */ /* 0x000fe200078e0033 */
[----:B------:R-:W-:Y:S01]  /*3650*/  ISETP.GT.U32.AND P3, PT, R6, R57, PT ;  /* 0x000000390600720c */ /* 0x000fe20003f64070 */
[----:B------:R-:W-:-:S04]  /*3660*/  IMAD.HI.U32 R44, R7, R48, RZ ;  /* 0x00000030072c7227 */ /* 0x000fc800078e00ff */
[----:B------:R-:W-:Y:S02]  /*3670*/  @!P2 IMAD.MOV R94, RZ, RZ, -R94 ;  /* 0x000000ffff5ea224 */ /* 0x000fe400078e0a5e */
[----:B------:R-:W-:Y:S01]  /*3680*/  @!P1 IMAD.IADD R55, R55, 0x1, -R6 ;  /* 0x0000000137379824 */ /* 0x000fe200078e0a06 */
[C---:B------:R-:W-:Y:S01]  /*3690*/  ISETP.GT.U32.AND P1, PT, R6.reuse, R53, PT ;  /* 0x000000350600720c */ /* 0x040fe20003f24070 */
[----:B------:R-:W-:Y:S02]  /*36a0*/  IMAD.MOV.U32 R90, RZ, RZ, R47 ;  /* 0x000000ffff5a7224 */ /* 0x000fe400078e002f */
[----:B------:R-:W-:Y:S01]  /*36b0*/  IMAD.MOV R47, RZ, RZ, -R44 ;  /* 0x000000ffff2f7224 */ /* 0x000fe200078e0a2c */
[C---:B------:R-:W-:Y:S01]  /*36c0*/  ISETP.GT.U32.AND P2, PT, R6.reuse, R55, PT ;  /* 0x000000370600720c */ /* 0x040fe20003f44070 */
[----:B------:R-:W-:Y:S02]  /*36d0*/  @!P3 IMAD.IADD R57, R57, 0x1, -R6 ;  /* 0x000000013939b824 */ /* 0x000fe400078e0a06 */
[----:B------:R-:W-:Y:S01]  /*36e0*/  @!P6 IMAD.MOV R90, RZ, RZ, -R90 ;  /* 0x000000ffff5ae224 */ /* 0x000fe200078e0a5a */
[C---:B------:R-:W-:Y:S01]  /*36f0*/  ISETP.GT.U32.AND P6, PT, R6.reuse, R45, PT ;  /* 0x0000002d0600720c */ /* 0x040fe20003fc4070 */
[----:B------:R-:W-:Y:S01]  /*3700*/  IMAD.HI.U32 R46, R7, R63, RZ ;  /* 0x0000003f072e7227 */ /* 0x000fe200078e00ff */
[----:B------:R-:W-:-:S03]  /*3710*/  ISETP.GT.U32.AND P3, PT, R6, R57, PT ;  /* 0x000000390600720c */ /* 0x000fc60003f64070 */
[C---:B------:R-:W-:Y:S02]  /*3720*/  IMAD R47, R6.reuse, R47, R48 ;  /* 0x0000002f062f7224 */ /* 0x040fe400078e0230 */
[----:B------:R-:W-:Y:S02]  /*3730*/  IMAD.MOV R46, RZ, RZ, -R46 ;  /* 0x000000ffff2e7224 */ /* 0x000fe400078e0a2e */
[--C-:B------:R-:W-:Y:S01]  /*3740*/  @!P2 IMAD.IADD R55, R55, 0x1, -R6.reuse ;  /* 0x000000013737a824 */ /* 0x100fe200078e0a06 */
[C---:B------:R-:W-:Y:S01]  /*3750*/  ISETP.GT.U32.AND P2, PT, R6.reuse, R47, PT ;  /* 0x0000002f0600720c */ /* 0x040fe20003f44070 */
[----:B------:R-:W-:Y:S02]  /*3760*/  IMAD.MOV.U32 R92, RZ, RZ, R49 ;  /* 0x000000ffff5c7224 */ /* 0x000fe400078e0031 */
[----:B------:R-:W-:Y:S01]  /*3770*/  IMAD R49, R6, R46, R63 ;  /* 0x0000002e06317224 */ /* 0x000fe200078e023f */
[----:B------:R-:W-:Y:S01]  /*3780*/  IABS R63, R70 ;  /* 0x00000046003f7213 */ /* 0x000fe20000000000 */
[----:B------:R-:W-:-:S02]  /*3790*/  @!P3 IMAD.IADD R57, R57, 0x1, -R6 ;  /* 0x000000013939b824 */ /* 0x000fc400078e0a06 */
[----:B------:R-:W-:Y:S01]  /*37a0*/  IMAD.HI.U32 R44, R7, R69, RZ ;  /* 0x00000045072c7227 */ /* 0x000fe200078e00ff */
[----:B------:R-:W-:-:S03]  /*37b0*/  ISETP.GT.U32.AND P3, PT, R6, R49, PT ;  /* 0x000000310600720c */ /* 0x000fc60003f64070 */
[----:B------:R-:W-:Y:S01]  /*37c0*/  @!P6 IMAD.IADD R45, R45, 0x1, -R6 ;  /* 0x000000012d2de824 */ /* 0x000fe200078e0a06 */
[----:B------:R-:W-:Y:S01]  /*37d0*/  ISETP.GE.AND P6, PT, R59, RZ, PT ;  /* 0x000000ff3b00720c */ /* 0x000fe20003fc6270 */
[----:B------:R-:W-:Y:S01]  /*37e0*/  IMAD.MOV R44, RZ, RZ, -R44 ;  /* 0x000000ffff2c7224 */ /* 0x000fe200078e0a2c */
[----:B------:R-:W-:Y:S01]  /*37f0*/  IABS R59, R72 ;  /* 0x00000048003b7213 */ /* 0x000fe20000000000 */
[----:B------:R-:W-:Y:S02]  /*3800*/  @!P2 IMAD.IADD R47, R47, 0x1, -R6 ;  /* 0x000000012f2fa824 */ /* 0x000fe400078e0a06 */
[----:B------:R-:W-:Y:S02]  /*3810*/  IMAD.MOV.U32 R96, RZ, RZ, R45 ;  /* 0x000000ffff607224 */ /* 0x000fe400078e002d */
[C---:B------:R-:W-:Y:S01]  /*3820*/  IMAD R51, R6.reuse, R44, R69 ;  /* 0x0000002c06337224 */ /* 0x040fe200078e0245 */
[----:B------:R-:W-:Y:S01]  /*3830*/  IABS R69, R66 ;  /* 0x0000004200457213 */ /* 0x000fe20000000000 */
[----:B------:R-:W-:Y:S01]  /*3840*/  @!P4 IMAD.MOV R96, RZ, RZ, -R96 ;  /* 0x000000ffff60c224 */ /* 0x000fe200078e0a60 */
[C---:B------:R-:W-:Y:S01]  /*3850*/  ISETP.GT.U32.AND P4, PT, R6.reuse, R47, PT ;  /* 0x0000002f0600720c */ /* 0x040fe20003f84070 */
[----:B------:R-:W-:Y:S01]  /*3860*/  IMAD.HI.U32 R44, R7, R59, RZ ;  /* 0x0000003b072c7227 */ /* 0x000fe200078e00ff */
[----:B------:R-:W-:-:S03]  /*3870*/  ISETP.GT.U32.AND P2, PT, R6, R51, PT ;  /* 0x000000330600720c */ /* 0x000fc60003f44070 */
[----:B------:R-:W-:Y:S01]  /*3880*/  @!P5 IMAD.MOV R92, RZ, RZ, -R92 ;  /* 0x000000ffff5cd224 */ /* 0x000fe200078e0a5c */
[----:B------:R-:W-:Y:S01]  /*3890*/  ISETP.GE.AND P5, PT, R61, RZ, PT ;  /* 0x000000ff3d00720c */ /* 0x000fe20003fa6270 */
[----:B------:R-:W-:Y:S01]  /*38a0*/  @!P3 IMAD.IADD R49, R49, 0x1, -R6 ;  /* 0x000000013131b824 */ /* 0x000fe200078e0a06 */
[----:B------:R-:W-:Y:S01]  /*38b0*/  IABS R61, R68 ;  /* 0x00000044003d7213 */ /* 0x000fe20000000000 */
[----:B------:R-:W-:Y:S02]  /*38c0*/  IMAD.MOV R44, RZ, RZ, -R44 ;  /* 0x000000ffff2c7224 */ /* 0x000fe400078e0a2c */
[----:B------:R-:W-:Y:S01]  /*38d0*/  @!P1 IMAD.IADD R53, R53, 0x1, -R6 ;  /* 0x0000000135359824 */ /* 0x000fe200078e0a06 */
[----:B------:R-:W-:Y:S01]  /*38e0*/  ISETP.GT.U32.AND P3, PT, R6, R49, PT ;  /* 0x000000310600720c */ /* 0x000fe20003f64070 */
[----:B------:R-:W-:Y:S01]  /*38f0*/  IMAD.HI.U32 R46, R7, R61, RZ ;  /* 0x0000003d072e7227 */ /* 0x000fe200078e00ff */
[----:B------:R-:W-:-:S03]  /*3900*/  ISETP.GE.AND P1, PT, R50, RZ, PT ;  /* 0x000000ff3200720c */ /* 0x000fc60003f26270 */
[C---:B------:R-:W-:Y:S02]  /*3910*/  IMAD R45, R6.reuse, R44, R59 ;  /* 0x0000002c062d7224 */ /* 0x040fe400078e023b */
[----:B------:R-:W-:Y:S02]  /*3920*/  IMAD.MOV R46, RZ, RZ, -R46 ;  /* 0x000000ffff2e7224 */ /* 0x000fe400078e0a2e */
[----:B------:R-:W-:Y:S01]  /*3930*/  @!P4 IMAD.IADD R47, R47, 0x1, -R6 ;  /* 0x000000012f2fc824 */ /* 0x000fe200078e0a06 */
[----:B------:R-:W-:Y:S01]  /*3940*/  ISETP.GT.U32.AND P4, PT, R6, R45, PT ;  /* 0x0000002d0600720c */ /* 0x000fe20003f84070 */
[----:B------:R-:W-:-:S04]  /*3950*/  IMAD.HI.U32 R48, R7, R63, RZ ;  /* 0x0000003f07307227 */ /* 0x000fc800078e00ff */
[----:B------:R-:W-:-:S04]  /*3960*/  IMAD.HI.U32 R50, R7, R69, RZ ;  /* 0x0000004507327227 */ /* 0x000fc800078e00ff */
[----:B------:R-:W-:Y:S02]  /*3970*/  @!P2 IMAD.IADD R51, R51, 0x1, -R6 ;  /* 0x000000013333a824 */ /* 0x000fe400078e0a06 */
[C---:B------:R-:W-:Y:S02]  /*3980*/  IMAD R59, R6.reuse, R46, R61 ;  /* 0x0000002e063b7224 */ /* 0x040fe400078e023d */
[----:B------:R-:W-:Y:S01]  /*3990*/  IMAD.MOV R48, RZ, RZ, -R48 ;  /* 0x000000ffff307224 */ /* 0x000fe200078e0a30 */
[C---:B------:R-:W-:Y:S01]  /*39a0*/  ISETP.GT.U32.AND P2, PT, R6.reuse, R51, PT ;  /* 0x000000330600720c */ /* 0x040fe20003f44070 */
[----:B------:R-:W-:Y:S02]  /*39b0*/  IMAD.MOV R50, RZ, RZ, -R50 ;  /* 0x000000ffff327224 */ /* 0x000fe400078e0a32 */
[----:B------:R-:W-:Y:S01]  /*39c0*/  @!P3 IMAD.IADD R49, R49, 0x1, -R6 ;  /* 0x000000013131b824 */ /* 0x000fe200078e0a06 */
[C---:B------:R-:W-:Y:S01]  /*39d0*/  ISETP.GT.U32.AND P3, PT, R6.reuse, R59, PT ;  /* 0x0000003b0600720c */ /* 0x040fe20003f64070 */
[----:B------:R-:W-:-:S02]  /*39e0*/  IMAD R61, R6, R48, R63 ;  /* 0x00000030063d7224 */ /* 0x000fc400078e023f */
[C---:B------:R-:W-:Y:S01]  /*39f0*/  IMAD R63, R6.reuse, R50, R69 ;  /* 0x00000032063f7224 */ /* 0x040fe200078e0245 */
[----:B------:R-:W-:Y:S01]  /*3a00*/  IABS R69, R76 ;  /* 0x0000004c00457213 */ /* 0x000fe20000000000 */
[----:B------:R-:W-:Y:S02]  /*3a10*/  @!P4 IMAD.IADD R45, R45, 0x1, -R6 ;  /* 0x000000012d2dc824 */ /* 0x000fe400078e0a06 */
[----:B------:R-:W-:Y:S01]  /*3a20*/  IMAD.HI.U32 R46, R7, R71, RZ ;  /* 0x00000047072e7227 */ /* 0x000fe200078e00ff */
[----:B------:R-:W-:-:S03]  /*3a30*/  ISETP.GT.U32.AND P4, PT, R6, R63, PT ;  /* 0x0000003f0600720c */ /* 0x000fc60003f84070 */
[----:B------:R-:W-:-:S04]  /*3a40*/  IMAD.HI.U32 R44, R7, R69, RZ ;  /* 0x00000045072c7227 */ /* 0x000fc800078e00ff */
[----:B------:R-:W-:Y:S02]  /*3a50*/  IMAD.MOV R44, RZ, RZ, -R44 ;  /* 0x000000ffff2c7224 */ /* 0x000fe400078e0a2c */
[--C-:B------:R-:W-:Y:S01]  /*3a60*/  @!P2 IMAD.IADD R51, R51, 0x1, -R6.reuse ;  /* 0x000000013333a824 */ /* 0x100fe200078e0a06 */
[C---:B------:R-:W-:Y:S01]  /*3a70*/  ISETP.GT.U32.AND P2, PT, R6.reuse, R61, PT ;  /* 0x0000003d0600720c */ /* 0x040fe20003f44070 */
[--C-:B------:R-:W-:Y:S01]  /*3a80*/  @!P3 IMAD.IADD R59, R59, 0x1, -R6.reuse ;  /* 0x000000013b3bb824 */ /* 0x100fe200078e0a06 */
[----:B------:R-:W-:Y:S01]  /*3a90*/  ISETP.GE.AND P3, PT, R65, RZ, PT ;  /* 0x000000ff4100720c */ /* 0x000fe20003f66270 */
[C---:B------:R-:W-:Y:S02]  /*3aa0*/  IMAD R65, R6.reuse, R44, R69 ;  /* 0x0000002c06417224 */ /* 0x040fe400078e0245 */
[----:B------:R-:W-:Y:S02]  /*3ab0*/  @!P4 IMAD.IADD R63, R63, 0x1, -R6 ;  /* 0x000000013f3fc824 */ /* 0x000fe400078e0a06 */
[----:B------:R-:W-:Y:S01]  /*3ac0*/  IMAD.MOV R46, RZ, RZ, -R46 ;  /* 0x000000ffff2e7224 */ /* 0x000fe200078e0a2e */
[----:B------:R-:W-:Y:S01]  /*3ad0*/  ISETP.GT.U32.AND P4, PT, R6, R65, PT ;  /* 0x000000410600720c */ /* 0x000fe20003f84070 */
[----:B------:R-:W-:-:S04]  /*3ae0*/  IMAD.HI.U32 R48, R7, R73, RZ ;  /* 0x0000004907307227 */ /* 0x000fc800078e00ff */
[----:B------:R-:W-:Y:S01]  /*3af0*/  @!P2 IMAD.IADD R61, R61, 0x1, -R6 ;  /* 0x000000013d3da824 */ /* 0x000fe200078e0a06 */
[----:B------:R-:W-:Y:S01]  /*3b00*/  ISETP.GE.AND P2, PT, R67, RZ, PT ;  /* 0x000000ff4300720c */ /* 0x000fe20003f46270 */
[----:B------:R-:W-:Y:S02]  /*3b10*/  IMAD R67, R6, R46, R71 ;  /* 0x0000002e06437224 */ /* 0x000fe400078e0247 */
[----:B------:R-:W-:-:S04]  /*3b20*/  IMAD.HI.U32 R50, R7, R75, RZ ;  /* 0x0000004b07327227 */ /* 0x000fc800078e00ff */
[----:B------:R-:W-:Y:S01]  /*3b30*/  @!P4 IMAD.IADD R65, R65, 0x1, -R6 ;  /* 0x000000014141c824 */ /* 0x000fe200078e0a06 */
[C---:B------:R-:W-:Y:S01]  /*3b40*/  ISETP.GT.U32.AND P4, PT, R6.reuse, R67, PT ;  /* 0x000000430600720c */ /* 0x040fe20003f84070 */
[----:B------:R-:W-:Y:S02]  /*3b50*/  IMAD.MOV.U32 R98, RZ, RZ, R53 ;  /* 0x000000ffff627224 */ /* 0x000fe400078e0035 */
[----:B------:R-:W-:Y:S02]  /*3b60*/  IMAD.MOV R48, RZ, RZ, -R48 ;  /* 0x000000ffff307224 */ /* 0x000fe400078e0a30 */
[----:B------:R-:W-:Y:S02]  /*3b70*/  IMAD.MOV R50, RZ, RZ, -R50 ;  /* 0x000000ffff327224 */ /* 0x000fe400078e0a32 */
[----:B------:R-:W-:Y:S01]  /*3b80*/  @!P0 IMAD.MOV R98, RZ, RZ, -R98 ;  /* 0x000000ffff628224 */ /* 0x000fe200078e0a62 */
[----:B------:R-:W-:Y:S01]  /*3b90*/  ISETP.GT.U32.AND P0, PT, R6, R45, PT ;  /* 0x0000002d0600720c */ /* 0x000fe20003f04070 */
[----:B------:R-:W-:-:S02]  /*3ba0*/  IMAD.MOV.U32 R104, RZ, RZ, R47 ;  /* 0x000000ffff687224 */ /* 0x000fc400078e002f */
[C---:B------:R-:W-:Y:S01]  /*3bb0*/  IMAD R69, R6.reuse, R48, R73 ;  /* 0x0000003006457224 */ /* 0x040fe200078e0249 */
[----:B------:R-:W-:Y:S01]  /*3bc0*/  IABS R73, R58 ;  /* 0x0000003a00497213 */ /* 0x000fe20000000000 */
[C---:B------:R-:W-:Y:S01]  /*3bd0*/  IMAD R71, R6.reuse, R50, R75 ;  /* 0x0000003206477224 */ /* 0x040fe200078e024b */
[----:B------:R-:W-:Y:S01]  /*3be0*/  IABS R75, R60 ;  /* 0x0000003c004b7213 */ /* 0x000fe20000000000 */
[----:B------:R-:W-:Y:S02]  /*3bf0*/  IMAD.MOV.U32 R100, RZ, RZ, R55 ;  /* 0x000000ffff647224 */ /* 0x000fe400078e0037 */
[----:B------:R-:W-:Y:S02]  /*3c00*/  IMAD.MOV.U32 R102, RZ, RZ, R57 ;  /* 0x000000ffff667224 */ /* 0x000fe400078e0039 */
[----:B------:R-:W-:Y:S01]  /*3c10*/  @!P1 IMAD.MOV R104, RZ, RZ, -R104 ;  /* 0x000000ffff689224 */ /* 0x000fe200078e0a68 */
[----:B------:R-:W-:Y:S01]  /*3c20*/  ISETP.GT.U32.AND P1, PT, R6, R63, PT ;  /* 0x0000003f0600720c */ /* 0x000fe20003f24070 */
[----:B------:R-:W-:-:S04]  /*3c30*/  IMAD.HI.U32 R48, R7, R77, RZ ;  /* 0x0000004d07307227 */ /* 0x000fc800078e00ff */
[----:B------:R-:W-:Y:S01]  /*3c40*/  @!P4 IMAD.IADD R67, R67, 0x1, -R6 ;  /* 0x000000014343c824 */ /* 0x000fe200078e0a06 */
[C---:B------:R-:W-:Y:S01]  /*3c50*/  ISETP.GT.U32.AND P4, PT, R6.reuse, R59, PT ;  /* 0x0000003b0600720c */ /* 0x040fe20003f84070 */
[----:B------:R-:W-:Y:S01]  /*3c60*/  @!P5 IMAD.MOV R100, RZ, RZ, -R100 ;  /* 0x000000ffff64d224 */ /* 0x000fe200078e0a64 */
[C---:B------:R-:W-:Y:S01]  /*3c70*/  ISETP.GT.U32.AND P5, PT, R6.reuse, R61, PT ;  /* 0x0000003d0600720c */ /* 0x040fe20003fa4070 */
[----:B------:R-:W-:Y:S01]  /*3c80*/  @!P6 IMAD.MOV R102, RZ, RZ, -R102 ;  /* 0x000000ffff66e224 */ /* 0x000fe200078e0a66 */
[----:B------:R-:W-:Y:S01]  /*3c90*/  ISETP.GT.U32.AND P6, PT, R6, R65, PT ;  /* 0x000000410600720c */ /* 0x000fe20003fc4070 */
[----:B------:R-:W-:-:S04]  /*3ca0*/  IMAD.HI.U32 R44, R7, R73, RZ ;  /* 0x00000049072c7227 */ /* 0x000fc800078e00ff */
[----:B------:R-:W-:-:S04]  /*3cb0*/  IMAD.HI.U32 R46, R7, R75, RZ ;  /* 0x0000004b072e7227 */ /* 0x000fc800078e00ff */
[----:B------:R-:W-:-:S04]  /*3cc0*/  IMAD.HI.U32 R50, R7, R79, RZ ;  /* 0x0000004f07327227 */ /* 0x000fc800078e00ff */
[----:B------:R-:W-:Y:S02]  /*3cd0*/  IMAD.MOV.U32 R108, RZ, RZ, R51 ;  /* 0x000000ffff6c7224 */ /* 0x000fe400078e0033 */
[----:B------:R-:W-:Y:S02]  /*3ce0*/  IMAD.MOV R48, RZ, RZ, -R48 ;  /* 0x000000ffff307224 */ /* 0x000fe400078e0a30 */
[----:B------:R-:W-:Y:S02]  /*3cf0*/  IMAD.MOV R44, RZ, RZ, -R44 ;  /* 0x000000ffff2c7224 */ /* 0x000fe400078e0a2c */
[----:B------:R-:W-:Y:S02]  /*3d00*/  IMAD.MOV R46, RZ, RZ, -R46 ;  /* 0x000000ffff2e7224 */ /* 0x000fe400078e0a2e */
[----:B------:R-:W-:Y:S02]  /*3d10*/  IMAD.MOV R50, RZ, RZ, -R50 ;  /* 0x000000ffff327224 */ /* 0x000fe400078e0a32 */
[----:B------:R-:W-:-:S02]  /*3d20*/  IMAD.MOV.U32 R106, RZ, RZ, R49 ;  /* 0x000000ffff6a7224 */ /* 0x000fc400078e0031 */
[----:B------:R-:W-:Y:S01]  /*3d30*/  @!P2 IMAD.MOV R108, RZ, RZ, -R108 ;  /* 0x000000ffff6ca224 */ /* 0x000fe200078e0a6c */
[C---:B------:R-:W-:Y:S01]  /*3d40*/  ISETP.GT.U32.AND P2, PT, R6.reuse, R69, PT ;  /* 0x000000450600720c */ /* 0x040fe20003f44070 */
[----:B------:R-:W-:Y:S01]  /*3d50*/  @!P0 IMAD.IADD R45, R45, 0x1, -R6 ;  /* 0x000000012d2d8824 */ /* 0x000fe200078e0a06 */
[C---:B------:R-:W-:Y:S01]  /*3d60*/  ISETP.GT.U32.AND P0, PT, R6.reuse, R71, PT ;  /* 0x000000470600720c */ /* 0x040fe20003f04070 */
[C---:B------:R-:W-:Y:S02]  /*3d70*/  IMAD R77, R6.reuse, R48, R77 ;  /* 0x00000030064d7224 */ /* 0x040fe400078e024d */
[C---:B------:R-:W-:Y:S02]  /*3d80*/  IMAD R73, R6.reuse, R44, R73 ;  /* 0x0000002c06497224 */ /* 0x040fe400078e0249 */
[C---:B------:R-:W-:Y:S02]  /*3d90*/  IMAD R75, R6.reuse, R46, R75 ;  /* 0x0000002e064b7224 */ /* 0x040fe400078e024b */
[----:B------:R-:W-:-:S02]  /*3da0*/  IMAD R79, R6, R50, R79 ;  /* 0x00000032064f7224 */ /* 0x000fc400078e024f */
[----:B------:R-:W-:Y:S01]  /*3db0*/  @!P3 IMAD.MOV R106, RZ, RZ, -R106 ;  /* 0x000000ffff6ab224 */ /* 0x000fe200078e0a6a */
[----:B------:R-:W-:Y:S01]  /*3dc0*/  ISETP.GT.U32.AND P3, PT, R6, R67, PT ;  /* 0x000000430600720c */ /* 0x000fe20003f64070 */
[----:B------:R-:W-:-:S04]  /*3dd0*/  IMAD.HI.U32 R7, R7, R78, RZ ;  /* 0x0000004e07077227 */ /* 0x000fc800078e00ff */
[--C-:B------:R-:W-:Y:S01]  /*3de0*/  @!P1 IMAD.IADD R63, R63, 0x1, -R6.reuse ;  /* 0x000000013f3f9824 */ /* 0x100fe200078e0a06 */
[C---:B------:R-:W-:Y:S01]  /*3df0*/  ISETP.GT.U32.AND P1, PT, R6.reuse, R77, PT ;  /* 0x0000004d0600720c */ /* 0x040fe20003f24070 */
[--C-:B------:R-:W-:Y:S01]  /*3e00*/  @!P4 IMAD.IADD R59, R59, 0x1, -R6.reuse ;  /* 0x000000013b3bc824 */ /* 0x100fe200078e0a06 */
[C---:B------:R-:W-:Y:S01]  /*3e10*/  ISETP.GT.U32.AND P4, PT, R6.reuse, R73, PT ;  /* 0x000000490600720c */ /* 0x040fe20003f84070 */
[--C-:B------:R-:W-:Y:S01]  /*3e20*/  @!P5 IMAD.IADD R61, R61, 0x1, -R6.reuse ;  /* 0x000000013d3dd824 */ /* 0x100fe200078e0a06 */
[C---:B------:R-:W-:Y:S01]  /*3e30*/  ISETP.GT.U32.AND P5, PT, R6.reuse, R75, PT ;  /* 0x0000004b0600720c */ /* 0x040fe20003fa4070 */
[--C-:B------:R-:W-:Y:S01]  /*3e40*/  @!P6 IMAD.IADD R65, R65, 0x1, -R6.reuse ;  /* 0x000000014141e824 */ /* 0x100fe200078e0a06 */
[----:B------:R-:W-:Y:S01]  /*3e50*/  ISETP.GT.U32.AND P6, PT, R6, R79, PT ;  /* 0x0000004f0600720c */ /* 0x000fe20003fc4070 */
[----:B------:R-:W-:Y:S02]  /*3e60*/  IMAD.MOV R7, RZ, RZ, -R7 ;  /* 0x000000ffff077224 */ /* 0x000fe400078e0a07 */
[----:B------:R-:W-:Y:S01]  /*3e70*/  @!P2 IMAD.IADD R69, R69, 0x1, -R6 ;  /* 0x000000014545a824 */ /* 0x000fe200078e0a06 */
[----:B------:R-:W-:Y:S01]  /*3e80*/  ISETP.GE.AND P2, PT, R72, RZ, PT ;  /* 0x000000ff4800720c */ /* 0x000fe20003f46270 */
[----:B------:R-:W-:Y:S01]  /*3e90*/  IMAD R47, R6, R7, R78 ;  /* 0x00000007062f7224 */ /* 0x000fe200078e024e */
[----:B------:R-:W-:Y:S01]  /*3ea0*/  LOP3.LUT R7, RZ, R5, RZ, 0x33, !PT ;  /* 0x00000005ff077212 */ /* 0x000fe200078e33ff */
[--C-:B------:R-:W-:Y:S01]  /*3eb0*/  @!P0 IMAD.IADD R71, R71, 0x1, -R6.reuse ;  /* 0x0000000147478824 */ /* 0x100fe200078e0a06 */
[----:B------:R-:W-:Y:S01]  /*3ec0*/  ISETP.GE.AND P0, PT, R68, RZ, PT ;  /* 0x000000ff4400720c */ /* 0x000fe20003f06270 */
[--C-:B------:R-:W-:Y:S01]  /*3ed0*/  @!P3 IMAD.IADD R67, R67, 0x1, -R6.reuse ;  /* 0x000000014343b824 */ /* 0x100fe200078e0a06 */
[----:B------:R-:W-:Y:S01]  /*3ee0*/  ISETP.GT.U32.AND P3, PT, R6, R47, PT ;  /* 0x0000002f0600720c */ /* 0x000fe20003f64070 */
[--C-:B------:R-:W-:Y:S01]  /*3ef0*/  @!P1 IMAD.IADD R77, R77, 0x1, -R6.reuse ;  /* 0x000000014d4d9824 */ /* 0x100fe200078e0a06 */
[----:B------:R-:W-:Y:S01]  /*3f00*/  ISETP.GE.AND P1, PT, R76, RZ, PT ;  /* 0x000000ff4c00720c */ /* 0x000fe20003f26270 */
[--C-:B------:R-:W-:Y:S01]  /*3f10*/  @!P4 IMAD.IADD R73, R73, 0x1, -R6.reuse ;  /* 0x000000014949c824 */ /* 0x100fe200078e0a06 */
[----:B------:R-:W-:Y:S01]  /*3f20*/  ISETP.GE.AND P4, PT, R70, RZ, PT ;  /* 0x000000ff4600720c */ /* 0x000fe20003f86270 */
[--C-:B------:R-:W-:Y:S01]  /*3f30*/  @!P5 IMAD.IADD R75, R75, 0x1, -R6.reuse ;  /* 0x000000014b4bd824 */ /* 0x100fe200078e0a06 */
[----:B------:R-:W-:Y:S01]  /*3f40*/  ISETP.GE.AND P5, PT, R66, RZ, PT ;  /* 0x000000ff4200720c */ /* 0x000fe20003fa6270 */
[----:B------:R-:W-:Y:S01]  /*3f50*/  @!P6 IMAD.IADD R79, R79, 0x1, -R6 ;  /* 0x000000014f4fe824 */ /* 0x000fe200078e0a06 */
[----:B------:R-:W-:Y:S01]  /*3f60*/  ISETP.GE.AND P6, PT, R64, RZ, PT ;  /* 0x000000ff4000720c */ /* 0x000fe20003fc6270 */
[----:B------:R-:W-:-:S02]  /*3f70*/  IMAD.MOV.U32 R110, RZ, RZ, R45 ;  /* 0x000000ffff6e7224 */ /* 0x000fc400078e002d */
[----:B------:R-:W-:Y:S02]  /*3f80*/  IMAD.MOV.U32 R112, RZ, RZ, R59 ;  /* 0x000000ffff707224 */ /* 0x000fe400078e003b */
[----:B------:R-:W-:Y:S01]  /*3f90*/  @!P2 IMAD.MOV R110, RZ, RZ, -R110 ;  /* 0x000000ffff6ea224 */ /* 0x000fe200078e0a6e */
[C---:B------:R-:W-:Y:S01]  /*3fa0*/  ISETP.GT.U32.AND P2, PT, R6.reuse, R69, PT ;  /* 0x000000450600720c */ /* 0x040fe20003f44070 */
[----:B------:R-:W-:Y:S01]  /*3fb0*/  @!P0 IMAD.MOV R112, RZ, RZ, -R112 ;  /* 0x000000ffff708224 */ /* 0x000fe200078e0a70 */
[C---:B------:R-:W-:Y:S01]  /*3fc0*/  ISETP.GT.U32.AND P0, PT, R6.reuse, R71, PT ;  /* 0x000000470600720c */ /* 0x040fe20003f04070 */
[----:B------:R-:W-:Y:S02]  /*3fd0*/  IMAD.MOV.U32 R118, RZ, RZ, R65 ;  /* 0x000000ffff767224 */ /* 0x000fe400078e0041 */
[----:B------:R-:W-:Y:S01]  /*3fe0*/  @!P3 IMAD.IADD R47, R47, 0x1, -R6 ;  /* 0x000000012f2fb824 */ /* 0x000fe200078e0a06 */
[----:B------:R-:W-:Y:S01]  /*3ff0*/  ISETP.GT.U32.AND P3, PT, R6, R73, PT ;  /* 0x000000490600720c */ /* 0x000fe20003f64070 */
[----:B------:R-:W-:-:S02]  /*4000*/  IMAD.MOV.U32 R114, RZ, RZ, R61 ;  /* 0x000000ffff727224 */ /* 0x000fc400078e003d */
[----:B------:R-:W-:Y:S02]  /*4010*/  IMAD.MOV.U32 R116, RZ, RZ, R63 ;  /* 0x000000ffff747224 */ /* 0x000fe400078e003f */
[----:B------:R-:W-:Y:S02]  /*4020*/  IMAD.MOV.U32 R120, RZ, RZ, R67 ;  /* 0x000000ffff787224 */ /* 0x000fe400078e0043 */
[----:B------:R-:W-:Y:S01]  /*4030*/  @!P1 IMAD.MOV R118, RZ, RZ, -R118 ;  /* 0x000000ffff769224 */ /* 0x000fe200078e0a76 */
[C---:B------:R-:W-:Y:S01]  /*4040*/  ISETP.GT.U32.AND P1, PT, R6.reuse, R77, PT ;  /* 0x0000004d0600720c */ /* 0x040fe20003f24070 */
        /* <DEDUP_REMOVED lines=23> */
[----:B------:R-:W-:Y:S01]  /*41c0*/  ISETP.NE.AND P2, PT, R5, RZ, PT ;  /* 0x000000ff0500720c */ /* 0x000fe20003f45270 */
[----:B------:R-:W-:Y:S02]  /*41d0*/  @!P0 IMAD.MOV R6, RZ, RZ, -R6 ;  /* 0x000000ffff068224 */ /* 0x000fe400078e0a06 */
[----:B------:R-:W-:Y:S01]  /*41e0*/  IMAD.MOV.U32 R128, RZ, RZ, R77 ;  /* 0x000000ffff807224 */ /* 0x000fe200078e004d */
[C---:B------:R-:W-:Y:S01]  /*41f0*/  SEL R44, R7.reuse, R8, !P2 ;  /* 0x00000008072c7207 */ /* 0x040fe20005000000 */
[----:B------:R-:W-:Y:S01]  /*4200*/  IMAD.MOV.U32 R124, RZ, RZ, R73 ;  /* 0x000000ffff7c7224 */ /* 0x000fe200078e0049 */
[----:B------:R-:W-:Y:S01]  /*4210*/  SEL R81, R7, R6, !P2 ;  /* 0x0000000607517207 */ /* 0x000fe20005000000 */
[----:B------:R-:W-:Y:S01]  /*4220*/  IMAD.MOV.U32 R126, RZ, RZ, R75 ;  /* 0x000000ffff7e7224 */ /* 0x000fe200078e004b */
[----:B------:R-:W-:Y:S01]  /*4230*/  IADD3 R6, P0, R3, UR6, RZ ;  /* 0x0000000603067c10 */ /* 0x000fe2000ff1e0ff */
[----:B------:R-:W-:Y:S01]  /*4240*/  IMAD.MOV.U32 R130, RZ, RZ, R79 ;  /* 0x000000ffff827224 */ /* 0x000fe200078e004f */
[----:B------:R-:W-:Y:S01]  /*4250*/  SEL R45, R7, R9, !P2 ;  /* 0x00000009072d7207 */ /* 0x000fe20005000000 */
[----:B------:R-:W-:Y:S01]  /*4260*/  IMAD.MOV.U32 R132, RZ, RZ, R47 ;  /* 0x000000ffff847224 */ /* 0x000fe200078e002f */
[----:B------:R-:W-:Y:S01]  /*4270*/  LEA.HI.X.SX32 R3, R3, UR7, 0x1, P0 ;  /* 0x0000000703037c11 */ /* 0x000fe200080f0eff */
[----:B------:R-:W-:Y:S01]  /*4280*/  @!P1 IMAD.MOV R128, RZ, RZ, -R128 ;  /* 0x000000ffff809224 */ /* 0x000fe200078e0a80 */
[C---:B------:R-:W-:Y:S01]  /*4290*/  IADD3 R5, P1, R4.reuse, UR6, RZ ;  /* 0x0000000604057c10 */ /* 0x040fe2000ff3e0ff */
[----:B------:R-:W-:Y:S01]  /*42a0*/  @!P3 IMAD.MOV R124, RZ, RZ, -R124 ;  /* 0x000000ffff7cb224 */ /* 0x000fe200078e0a7c */
[C---:B------:R-:W-:Y:S01]  /*42b0*/  SEL R46, R7.reuse, R10, !P2 ;  /* 0x0000000a072e7207 */ /* 0x040fe20005000000 */
[----:B------:R-:W-:Y:S01]  /*42c0*/  @!P4 IMAD.MOV R126, RZ, RZ, -R126 ;  /* 0x000000ffff7ec224 */ /* 0x000fe200078e0a7e */
[----:B------:R-:W-:Y:S01]  /*42d0*/  LEA.HI.X.SX32 R4, R4, UR7, 0x1, P1 ;  /* 0x0000000704047c11 */ /* 0x000fe200088f0eff */
[----:B------:R-:W-:Y:S01]  /*42e0*/  @!P6 IMAD.MOV R130, RZ, RZ, -R130 ;  /* 0x000000ffff82e224 */ /* 0x000fe200078e0a82 */
[----:B------:R-:W-:Y:S01]  /*42f0*/  ULDC UR7, c[0x0][0x23c] ;  /* 0x00008f0000077ab9 */ /* 0x000fe20000000800 */
[----:B------:R-:W-:Y:S01]  /*4300*/  @!P5 IMAD.MOV R132, RZ, RZ, -R132 ;  /* 0x000000ffff84d224 */ /* 0x000fe200078e0a84 */
[C---:B------:R-:W-:Y:S01]  /*4310*/  SEL R13, R7.reuse, R13, !P2 ;  /* 0x0000000d070d7207 */ /* 0x040fe20005000000 */
[----:B------:R-:W-:Y:S01]  /*4320*/  ULDC UR6, c[0x0][0x238] ;  /* 0x00008e0000067ab9 */ /* 0x000fe20000000800 */
[C---:B------:R-:W-:Y:S01]  /*4330*/  SEL R47, R7.reuse, R12, !P2 ;  /* 0x0000000c072f7207 */ /* 0x040fe20005000000 */
[----:B------:R-:W-:Y:S01]  /*4340*/  IMAD R9, R44, UR30, RZ ;  /* 0x0000001e2c097c24 */ /* 0x000fe2000f8e02ff */
[----:B------:R-:W-:Y:S01]  /*4350*/  SEL R48, R7, R11, !P2 ;  /* 0x0000000b07307207 */ /* 0x000fe20005000000 */
[----:B------:R-:W-:Y:S01]  /*4360*/  IMAD R12, R13, UR30, RZ ;  /* 0x0000001e0d0c7c24 */ /* 0x000fe2000f8e02ff */
[----:B------:R-:W-:Y:S01]  /*4370*/  SEL R49, R7, R14, !P2 ;  /* 0x0000000e07317207 */ /* 0x000fe20005000000 */
[----:B------:R-:W-:Y:S01]  /*4380*/  IMAD R10, R45, UR30, RZ ;  /* 0x0000001e2d0a7c24 */ /* 0x000fe2000f8e02ff */
[C---:B------:R-:W-:Y:S01]  /*4390*/  SEL R50, R7.reuse, R15, !P2 ;  /* 0x0000000f07327207 */ /* 0x040fe20005000000 */
        /* <DEDUP_REMOVED lines=109> */
[----:B------:R-:W-:Y:S01]  /*4a70*/  SEL R132, R7, R132, !P2 ;  /* 0x0000008407847207 */ /* 0x000fe20005000000 */
[----:B------:R-:W-:Y:S01]  /*4a80*/  IMAD R7, R153, UR7, RZ ;  /* 0x0000000799077c24 */ /* 0x000fe2000f8e02ff */
[----:B------:R-:W-:Y:S01]  /*4a90*/  SHF.R.S32.HI R73, RZ, 0x1f, R152 ;  /* 0x0000001fff497819 */ /* 0x000fe20000011498 */
[----:B------:R-:W-:Y:S01]  /*4aa0*/  IMAD R67, R81, UR30, RZ ;  /* 0x0000001e51437c24 */ /* 0x000fe2000f8e02ff */
[----:B------:R-:W-:Y:S01]  /*4ab0*/  USHF.L.U32 UR7, UR7, 0x7, URZ ;  /* 0x0000000707077899 */ /* 0x000fe2000800063f */
[----:B------:R-:W-:Y:S01]  /*4ac0*/  IMAD R68, R124, UR30, RZ ;  /* 0x0000001e7c447c24 */ /* 0x000fe2000f8e02ff */
[----:B------:R-:W-:Y:S01]  /*4ad0*/  IADD3 R8, P0, R7, UR10, RZ ;  /* 0x0000000a07087c10 */ /* 0x000fe2000ff1e0ff */
[----:B------:R-:W-:Y:S01]  /*4ae0*/  UIMAD UR10, UR6, 0x7f, URZ ;  /* 0x0000007f060a78a4 */ /* 0x000fe2000f8e023f */
[----:B------:R-:W-:Y:S01]  /*4af0*/  IMAD R69, R126, UR30, RZ ;  /* 0x0000001e7e457c24 */ /* 0x000fe2000f8e02ff */
[----:B------:R-:W-:Y:S01]  /*4b00*/  LEA.HI R152, R73, R152, RZ, 0x7 ;  /* 0x0000009849987211 */ /* 0x000fe200078f38ff */
[----:B------:R-:W-:Y:S01]  /*4b10*/  IMAD R70, R128, UR30, RZ ;  /* 0x0000001e80467c24 */ /* 0x000fe2000f8e02ff */
[----:B------:R-:W-:Y:S01]  /*4b20*/  LEA.HI.X.SX32 R7, R7, UR11, 0x1, P0 ;  /* 0x0000000b07077c11 */ /* 0x000fe200080f0eff */
[----:B------:R-:W-:-:S02]  /*4b30*/  USHF.R.S32.HI UR11, URZ, 0x1f, UR10 ;  /* 0x0000001f3f0b7899 */ /* 0x000fc4000801140a */
[----:B------:R-:W-:Y:S01]  /*4b40*/  IADD3 R154, P0, R5, UR10, RZ ;  /* 0x0000000a059a7c10 */ /* 0x000fe2000ff1e0ff */
[----:B------:R-:W-:Y:S01]  /*4b50*/  IMAD R71, R130, UR30, RZ ;  /* 0x0000001e82477c24 */ /* 0x000fe2000f8e02ff */
[----:B------:R-:W-:Y:S01]  /*4b60*/  IADD3 R155, P1, R6, UR10, RZ ;  /* 0x0000000a069b7c10 */ /* 0x000fe2000ff3e0ff */
[----:B------:R-:W-:Y:S01]  /*4b70*/  IMAD R72, R132, UR30, RZ ;  /* 0x0000001e84487c24 */ /* 0x000fe2000f8e02ff */
[----:B------:R-:W-:Y:S01]  /*4b80*/  UIMAD UR30, UR6, 0x7e, URZ ;  /* 0x0000007e061e78a4 */ /* 0x000fe2000f8e023f */
[----:B------:R0:W-:Y:S01]  /*4b90*/  STL [R1+0x440], R154 ;  /* 0x0004409a01007387 */ /* 0x0001e20000100800 */
[----:B------:R-:W-:Y:S02]  /*4ba0*/  CS2R R120, SRZ ;  /* 0x0000000000787805 */ /* 0x000fe4000001ff00 */
[----:B------:R-:W-:Y:S01]  /*4bb0*/  CS2R R122, SRZ ;  /* 0x00000000007a7805 */ /* 0x000fe2000001ff00 */
[----:B------:R-:W-:Y:S01]  /*4bc0*/  USHF.R.S32.HI UR10, URZ, 0x1f, UR30 ;  /* 0x0000001f3f0a7899 */ /* 0x000fe2000801141e */
[----:B------:R1:W-:Y:S01]  /*4bd0*/  STL [R1+0x448], R155 ;  /* 0x0004489b01007387 */ /* 0x0003e20000100800 */
[----:B------:R-:W-:-:S02]  /*4be0*/  CS2R R124, SRZ ;  /* 0x00000000007c7805 */ /* 0x000fc4000001ff00 */
[----:B------:R-:W-:Y:S02]  /*4bf0*/  CS2R R126, SRZ ;  /* 0x00000000007e7805 */ /* 0x000fe4000001ff00 */
[----:B------:R-:W-:Y:S02]  /*4c00*/  CS2R R128, SRZ ;  /* 0x0000000000807805 */ /* 0x000fe4000001ff00 */
[----:B------:R-:W-:Y:S02]  /*4c10*/  CS2R R130, SRZ ;  /* 0x0000000000827805 */ /* 0x000fe4000001ff00 */
[----:B------:R-:W-:Y:S02]  /*4c20*/  CS2R R132, SRZ ;  /* 0x0000000000847805 */ /* 0x000fe4000001ff00 */
[----:B0-----:R-:W-:Y:S02]  /*4c30*/  IADD3.X R154, R4, UR11, RZ, P0, !PT ;  /* 0x0000000b049a7c10 */ /* 0x001fe400087fe4ff */
[----:B------:R-:W-:-:S02]  /*4c40*/  CS2R R88, SRZ ;  /* 0x0000000000587805 */ /* 0x000fc4000001ff00 */
[----:B------:R-:W-:Y:S02]  /*4c50*/  CS2R R90, SRZ ;  /* 0x00000000005a7805 */ /* 0x000fe4000001ff00 */
[----:B------:R-:W-:Y:S02]  /*4c60*/  CS2R R92, SRZ ;  /* 0x00000000005c7805 */ /* 0x000fe4000001ff00 */
[----:B-1----:R-:W-:Y:S01]  /*4c70*/  IADD3.X R155, R3, UR11, RZ, P1, !PT ;  /* 0x0000000b039b7c10 */ /* 0x002fe20008ffe4ff */
[----:B------:R0:W-:Y:S01]  /*4c80*/  STL [R1+0x43c], R154 ;  /* 0x00043c9a01007387 */ /* 0x0001e20000100800 */
[----:B------:R-:W-:Y:S01]  /*4c90*/  UIMAD UR11, UR6, 0x7d, URZ ;  /* 0x0000007d060b78a4 */ /* 0x000fe2000f8e023f */
[----:B------:R-:W-:Y:S02]  /*4ca0*/  CS2R R94, SRZ ;  /* 0x00000000005e7805 */ /* 0x000fe4000001ff00 */
[----:B------:R-:W-:Y:S01]  /*4cb0*/  CS2R R96, SRZ ;  /* 0x0000000000607805 */ /* 0x000fe2000001ff00 */
[----:B------:R1:W-:Y:S01]  /*4cc0*/  STL [R1+0x444], R155 ;  /* 0x0004449b01007387 */ /* 0x0003e20000100800 */
[----:B------:R-:W-:-:S02]  /*4cd0*/  CS2R R98, SRZ ;  /* 0x0000000000627805 */ /* 0x000fc4000001ff00 */
[----:B------:R-:W-:Y:S02]  /*4ce0*/  CS2R R100, SRZ ;  /* 0x0000000000647805 */ /* 0x000fe4000001ff00 */
[----:B------:R-:W-:Y:S02]  /*4cf0*/  CS2R R102, SRZ ;  /* 0x0000000000667805 */ /* 0x000fe4000001ff00 */
[----:B------:R-:W-:Y:S02]  /*4d00*/  CS2R R104, SRZ ;  /* 0x0000000000687805 */ /* 0x000fe4000001ff00 */
[----:B------:R-:W-:Y:S02]  /*4d10*/  CS2R R106, SRZ ;  /* 0x00000000006a7805 */ /* 0x000fe4000001ff00 */
[----:B0-----:R-:W-:Y:S02]  /*4d20*/  IADD3 R154, P0, R5, UR30, RZ ;  /* 0x0000001e059a7c10 */ /* 0x001fe4000ff1e0ff */
[----:B------:R-:W-:-:S02]  /*4d30*/  CS2R R108, SRZ ;  /* 0x00000000006c7805 */ /* 0x000fc4000001ff00 */
[----:B------:R-:W-:Y:S02]  /*4d40*/  CS2R R110, SRZ ;  /* 0x00000000006e7805 */ /* 0x000fe4000001ff00 */
[----:B------:R-:W-:Y:S02]  /*4d50*/  CS2R R112, SRZ ;  /* 0x0000000000707805 */ /* 0x000fe4000001ff00 */
[----:B-1----:R-:W-:Y:S01]  /*4d60*/  IADD3 R155, P1, R6, UR30, RZ ;  /* 0x0000001e069b7c10 */ /* 0x002fe2000ff3e0ff */
[----:B------:R0:W-:Y:S01]  /*4d70*/  STL [R1+0x450], R154 ;  /* 0x0004509a01007387 */ /* 0x0001e20000100800 */
[----:B------:R-:W-:Y:S01]  /*4d80*/  USHF.R.S32.HI UR30, URZ, 0x1f, UR11 ;  /* 0x0000001f3f1e7899 */ /* 0x000fe2000801140b */
        /* <DEDUP_REMOVED lines=11> */
[----:B-1----:R-:W-:Y:S01]  /*4e40*/  IADD3.X R155, R3, UR10, RZ, P1, !PT ;  /* 0x0000000a039b7c10 */ /* 0x002fe20008ffe4ff */
[----:B------:R0:W-:Y:S01]  /*4e50*/  STL [R1+0x44c], R154 ;  /* 0x00044c9a01007387 */ /* 0x0001e20000100800 */
[----:B------:R-:W-:-:S03]  /*4e60*/  UIMAD UR10, UR6, 0x7c, URZ ;  /* 0x0000007c060a78a4 */ /* 0x000fc6000f8e023f */
[----:B------:R1:W-:Y:S01]  /*4e70*/  STL [R1+0x454], R155 ;  /* 0x0004549b01007387 */ /* 0x0003e20000100800 */
[----:B0-----:R-:W-:Y:S02]  /*4e80*/  IADD3 R154, P0, R5, UR11, RZ ;  /* 0x0000000b059a7c10 */ /* 0x001fe4000ff1e0ff */
[----:B-1----:R-:W-:-:S03]  /*4e90*/  IADD3 R155, P1, R6, UR11, RZ ;  /* 0x0000000b069b7c10 */ /* 0x002fc6000ff3e0ff */
[----:B------:R0:W-:Y:S01]  /*4ea0*/  STL [R1+0x460], R154 ;  /* 0x0004609a01007387 */ /* 0x0001e20000100800 */
[----:B------:R-:W-:-:S03]  /*4eb0*/  USHF.R.S32.HI UR11, URZ, 0x1f, UR10 ;  /* 0x0000001f3f0b7899 */ /* 0x000fc6000801140a */
[----:B------:R1:W-:Y:S01]  /*4ec0*/  STL [R1+0x468], R155 ;  /* 0x0004689b01007387 */ /* 0x0003e20000100800 */
[----:B0-----:R-:W-:Y:S02]  /*4ed0*/  IADD3.X R154, R4, UR30, RZ, P0, !PT ;  /* 0x0000001e049a7c10 */ /* 0x001fe400087fe4ff */
[----:B-1----:R-:W-:-:S03]  /*4ee0*/  IADD3.X R155, R3, UR30, RZ, P1, !PT ;  /* 0x0000001e039b7c10 */ /* 0x002fc60008ffe4ff */
        /* <DEDUP_REMOVED lines=591> */
[----:B------:R-:W-:-:S03]  /*73e0*/  USHF.L.U32 UR10, UR6, 0x6, URZ ;  /* 0x00000006060a7899 */ /* 0x000fc6000800063f */
        /* <DEDUP_REMOVED lines=34> */
[----:B------:R-:W-:-:S03]  /*7610*/  UIMAD UR11, UR6, 0x3c, URZ ;  /* 0x0000003c060b78a4 */ /* 0x000fc6000f8e023f */
[----:B------:R1:W-:Y:S03]  /*7620*/  STL [R1+0xb70], R155 ;  /* 0x000b709b01007387 */ /* 0x0003e60000100800 */
[----:B------:R-:W-:Y:S02]  /*7630*/  IADD3 R156, P3, R6, UR11, RZ ;  /* 0x0000000b069c7c10 */ /* 0x000fe4000ff7e0ff */
[----:B0-----:R-:W-:Y:S02]  /*7640*/  IADD3.X R154, R4, UR30, RZ, P0, !PT ;  /* 0x0000001e049a7c10 */ /* 0x001fe400087fe4ff */
[----:B-1----:R-:W-:-:S03]  /*7650*/  IADD3.X R155, R3, UR30, RZ, P1, !PT ;  /* 0x0000001e039b7c10 */ /* 0x002fc60008ffe4ff */
[----:B------:R0:W-:Y:S01]  /*7660*/  STL [R1+0xb64], R154 ;  /* 0x000b649a01007387 */ /* 0x0001e20000100800 */
[----:B------:R-:W-:-:S03]  /*7670*/  USHF.R.S32.HI UR30, URZ, 0x1f, UR10 ;  /* 0x0000001f3f1e7899 */ /* 0x000fc6000801140a */
[----:B------:R1:W-:Y:S01]  /*7680*/  STL [R1+0xb6c], R155 ;  /* 0x000b6c9b01007387 */ /* 0x0003e20000100800 */
[----:B0-----:R-:W-:Y:S02]  /*7690*/  IADD3 R154, P0, R5, UR10, RZ ;  /* 0x0000000a059a7c10 */ /* 0x001fe4000ff1e0ff */
[----:B-1----:R-:W-:-:S03]  /*76a0*/  IADD3 R155, P1, R6, UR10, RZ ;  /* 0x0000000a069b7c10 */ /* 0x002fc6000ff3e0ff */
[----:B------:R0:W-:Y:S01]  /*76b0*/  STL [R1+0xb78], R154 ;  /* 0x000b789a01007387 */ /* 0x0001e20000100800 */
[----:B------:R-:W-:-:S03]  /*76c0*/  USHF.R.S32.HI UR10, URZ, 0x1f, UR11 ;  /* 0x0000001f3f0a7899 */ /* 0x000fc6000801140b */
[----:B------:R1:W-:Y:S01]  /*76d0*/  STL [R1+0xb80], R155 ;  /* 0x000b809b01007387 */ /* 0x0003e20000100800 */
[----:B0-----:R-:W-:Y:S01]  /*76e0*/  IADD3 R154, P2, R5, UR11, RZ ;  /* 0x0000000b059a7c10 */ /* 0x001fe2000ff5e0ff */
[----:B------:R-:W-:Y:S02]  /*76f0*/  UIMAD UR11, UR6, 0x3b, URZ ;  /* 0x0000003b060b78a4 */ /* 0x000fe4000f8e023f */
[----:B------:R-:W-:Y:S01]  /*7700*/  USHF.L.U32 UR6, UR6, 0x7, URZ ;  /* 0x0000000706067899 */ /* 0x000fe2000800063f */
[----:B-1----:R-:W-:Y:S01]  /*7710*/  IADD3.X R155, R4, UR30, RZ, P0, !PT ;  /* 0x0000001e049b7c10 */ /* 0x002fe200087fe4ff */
[----:B------:R0:W-:Y:S04]  /*7720*/  STL [R1+0xb88], R154 ;  /* 0x000b889a01007387 */ /* 0x0001e80000100800 */
[----:B------:R-:W-:Y:S04]  /*7730*/  STL [R1+0xb90], R156 ;  /* 0x000b909c01007387 */ /* 0x000fe80000100800 */
[----:B------:R1:W-:Y:S01]  /*7740*/  STL [R1+0xb74], R155 ;  /* 0x000b749b01007387 */ /* 0x0003e20000100800 */
[----:B0-----:R-:W-:Y:S01]  /*7750*/  IADD3.X R154, R3, UR30, RZ, P1, !PT ;  /* 0x0000001e039a7c10 */ /* 0x001fe20008ffe4ff */
[----:B------:R-:W-:-:S03]  /*7760*/  UIMAD UR30, UR14, 0x3a, URZ ;  /* 0x0000003a0e1e78a4 */ /* 0x000fc6000f8e023f */
[----:B------:R-:W-:Y:S01]  /*7770*/  ULDC UR14, c[0x0][0x238] ;  /* 0x00008e00000e7ab9 */ /* 0x000fe20000000800 */
[----:B------:R0:W-:Y:S01]  /*7780*/  STL [R1+0xb7c], R154 ;  /* 0x000b7c9a01007387 */ /* 0x0001e20000100800 */
[----:B------:R-:W-:Y:S01]  /*7790*/  UIMAD UR14, UR14, 0x7, URZ ;  /* 0x000000070e0e78a4 */ /* 0x000fe2000f8e023f */
[----:B-1----:R-:W-:-:S05]  /*77a0*/  IADD3.X R155, R4, UR10, RZ, P2, !PT ;  /* 0x0000000a049b7c10 */ /* 0x002fca00097fe4ff */
[----:B------:R1:W-:Y:S01]  /*77b0*/  STL [R1+0xb84], R155 ;  /* 0x000b849b01007387 */ /* 0x0003e20000100800 */
[----:B0-----:R-:W-:Y:S01]  /*77c0*/  IADD3.X R154, R3, UR10, RZ, P3, !PT ;  /* 0x0000000a039a7c10 */ /* 0x001fe20009ffe4ff */
[----:B------:R-:W-:Y:S01]  /*77d0*/  USHF.R.S32.HI UR10, URZ, 0x1f, UR11 ;  /* 0x0000001f3f0a7899 */ /* 0x000fe2000801140b */
[----:B------:R-:W-:-:S03]  /*77e0*/  IADD3 R156, P3, R6, UR43, RZ ;  /* 0x0000002b069c7c10 */ /* 0x000fc6000ff7e0ff */
[----:B------:R0:W-:Y:S01]  /*77f0*/  STL [R1+0xb8c], R154 ;  /* 0x000b8c9a01007387 */ /* 0x0001e20000100800 */
[----:B-1----:R-:W-:-:S05]  /*7800*/  IADD3 R155, P0, R5, UR11, RZ ;  /* 0x0000000b059b7c10 */ /* 0x002fca000ff1e0ff */
[----:B------:R1:W-:Y:S01]  /*7810*/  STL [R1+0xb98], R155 ;  /* 0x000b989b01007387 */ /* 0x0003e20000100800 */
[----:B0-----:R-:W-:Y:S01]  /*7820*/  IADD3 R154, P1, R6, UR11, RZ ;  /* 0x0000000b069a7c10 */ /* 0x001fe2000ff3e0ff */
[----:B------:R-:W-:-:S04]  /*7830*/  USHF.R.S32.HI UR11, URZ, 0x1f, UR30 ;  /* 0x0000001f3f0b7899 */ /* 0x000fc8000801141e */
[----:B------:R0:W-:Y:S01]  /*7840*/  STL [R1+0xba0], R154 ;  /* 0x000ba09a01007387 */ /* 0x0001e20000100800 */
[----:B-1----:R-:W-:-:S05]  /*7850*/  IADD3.X R155, R4, UR10, RZ, P0, !PT ;  /* 0x0000000a049b7c10 */ /* 0x002fca00087fe4ff */
[----:B------:R1:W-:Y:S01]  /*7860*/  STL [R1+0xb94], R155 ;  /* 0x000b949b01007387 */ /* 0x0003e20000100800 */
[----:B0-----:R-:W-:Y:S01]  /*7870*/  IADD3.X R154, R3, UR10, RZ, P1, !PT ;  /* 0x0000000a039a7c10 */ /* 0x001fe20008ffe4ff */
[----:B------:R-:W-:-:S03]  /*7880*/  UIMAD UR10, UR18, 0x39, URZ ;  /* 0x00000039120a78a4 */ /* 0x000fc6000f8e023f */
[----:B------:R-:W-:Y:S01]  /*7890*/  ULDC UR18, c[0x0][0x238] ;  /* 0x00008e0000127ab9 */ /* 0x000fe20000000800 */
[----:B------:R0:W-:Y:S01]  /*78a0*/  STL [R1+0xb9c], R154 ;  /* 0x000b9c9a01007387 */ /* 0x0001e20000100800 */
[----:B------:R-:W-:Y:S01]  /*78b0*/  UIMAD UR18, UR18, 0x6, URZ ;  /* 0x00000006121278a4 */ /* 0x000fe2000f8e023f */
[----:B-1----:R-:W-:-:S05]  /*78c0*/  IADD3 R155, P0, R5, UR30, RZ ;  /* 0x0000001e059b7c10 */ /* 0x002fca000ff1e0ff */
[----:B------:R1:W-:Y:S01]  /*78d0*/  STL [R1+0xba8], R155 ;  /* 0x000ba89b01007387 */ /* 0x0003e20000100800 */
[----:B0-----:R-:W-:Y:S01]  /*78e0*/  IADD3 R154, P1, R6, UR30, RZ ;  /* 0x0000001e069a7c10 */ /* 0x001fe2000ff3e0ff */
[----:B------:R-:W-:-:S03]  /*78f0*/  UIMAD UR30, UR22, 0x38, URZ ;  /* 0x00000038161e78a4 */ /* 0x000fc6000f8e023f */
[----:B------:R-:W-:Y:S01]  /*7900*/  ULDC UR22, c[0x0][0x238] ;  /* 0x00008e0000167ab9 */ /* 0x000fe20000000800 */
[----:B------:R0:W-:Y:S01]  /*7910*/  STL [R1+0xbb0], R154 ;  /* 0x000bb09a01007387 */ /* 0x0001e20000100800 */
[----:B------:R-:W-:Y:S01]  /*7920*/  UIMAD UR22, UR22, 0x5, URZ ;  /* 0x00000005161678a4 */ /* 0x000fe2000f8e023f */
[----:B-1----:R-:W-:-:S05]  /*7930*/  IADD3.X R155, R4, UR11, RZ, P0, !PT ;  /* 0x0000000b049b7c10 */ /* 0x002fca00087fe4ff */
[----:B------:R1:W-:Y:S01]  /*7940*/  STL [R1+0xba4], R155 ;  /* 0x000ba49b01007387 */ /* 0x0003e20000100800 */
[----:B0-----:R-:W-:Y:S01]  /*7950*/  IADD3.X R154, R3, UR11, RZ, P1, !PT ;  /* 0x0000000b039a7c10 */ /* 0x001fe20008ffe4ff */
[----:B------:R-:W-:-:S04]  /*7960*/  USHF.R.S32.HI UR11, URZ, 0x1f, UR10 ;  /* 0x0000001f3f0b7899 */ /* 0x000fc8000801140a */
        /* <DEDUP_REMOVED lines=12> */
[----:B------:R-:W-:Y:S01]  /*7a30*/  USHF.L.U32 UR23, UR23, 0x2, URZ ;  /* 0x0000000217177899 */ /* 0x000fe2000800063f */
        /* <DEDUP_REMOVED lines=27> */
[----:B------:R-:W-:Y:S02]  /*7bf0*/  ULDC UR30, c[0x0][0x238] ;  /* 0x00008e00001e7ab9 */ /* 0x000fe40000000800 */
[----:B------:R-:W-:Y:S02]  /*7c00*/  USHF.R.S32.HI UR30, URZ, 0x1f, UR30 ;  /* 0x0000001f3f1e7899 */ /* 0x000fe4000801141e */
[----:B------:R0:W-:Y:S01]  /*7c10*/  STL [R1+0xbf0], R154 ;  /* 0x000bf09a01007387 */ /* 0x0001e20000100800 */
[----:B-1----:R-:W-:-:S05]  /*7c20*/  IADD3.X R155, R4, UR11, RZ, P0, !PT ;  /* 0x0000000b049b7c10 */ /* 0x002fca00087fe4ff */
[----:B------:R1:W-:Y:S01]  /*7c30*/  STL [R1+0xbe4], R155 ;  /* 0x000be49b01007387 */ /* 0x0003e20000100800 */
[----:B0-----:R-:W-:Y:S01]  /*7c40*/  IADD3.X R154, R3, UR11, RZ, P1, !PT ;  /* 0x0000000b039a7c10 */ /* 0x001fe20008ffe4ff */
[----:B------:R-:W-:Y:S02]  /*7c50*/  UIMAD UR11, UR21, 0x32, URZ ;  /* 0x00000032150b78a4 */ /* 0x000fe4000f8e023f */
[----:B------:R-:W-:Y:S02]  /*7c60*/  USHF.R.S32.HI UR21, URZ, 0x1f, UR20 ;  /* 0x0000001f3f157899 */ /* 0x000fe40008011414 */
[----:B------:R0:W-:Y:S01]  /*7c70*/  STL [R1+0xbec], R154 ;  /* 0x000bec9a01007387 */ /* 0x0001e20000100800 */
[----:B-1----:R-:W-:-:S05]  /*7c80*/  IADD3 R155, P0, R5, UR10, RZ ;  /* 0x0000000a059b7c10 */ /* 0x002fca000ff1e0ff */
[----:B------:R1:W-:Y:S01]  /*7c90*/  STL [R1+0xbf8], R155 ;  /* 0x000bf89b01007387 */ /* 0x0003e20000100800 */
[----:B0-----:R-:W-:Y:S01]  /*7ca0*/  IADD3 R154, P1, R6, UR10, RZ ;  /* 0x0000000a069a7c10 */ /* 0x001fe2000ff3e0ff */
[----:B------:R-:W-:-:S04]  /*7cb0*/  USHF.R.S32.HI UR10, URZ, 0x1f, UR10 ;  /* 0x0000001f3f0a7899 */ /* 0x000fc8000801140a */
[----:B------:R0:W-:Y:S02]  /*7cc0*/  STL [R1+0xc00], R154 ;  /* 0x000c009a01007387 */ /* 0x0001e40000100800 */
        /* <DEDUP_REMOVED lines=8> */
[----:B------:R-:W-:-:S04]  /*7d50*/  USHF.R.U32.HI UR20, URZ, 0x4, UR58 ;  /* 0x000000043f147899 */ /* 0x000fc8000801163a */
[----:B------:R0:W-:Y:S01]  /*7d60*/  STL [R1+0xc10], R154 ;  /* 0x000c109a01007387 */ /* 0x0001e20000100800 */
[----:B------:R-:W-:Y:S01]  /*7d70*/  USGXT.U32 UR20, UR20, 0xe ;  /* 0x0000000e1414789a */ /* 0x000fe20008000000 */
[----:B-1----:R-:W-:Y:S01]  /*7d80*/  IADD3 R155, P2, R5, UR43, RZ ;  /* 0x0000002b059b7c10 */ /* 0x002fe2000ff5e0ff */
[----:B------:R-:W-:-:S04]  /*7d90*/  UIADD3 UR43, UR58, 0x8000, URZ ;  /* 0x000080003a2b7890 */ /* 0x000fc8000fffe03f */
[----:B------:R1:W-:Y:S01]  /*7da0*/  STL [R1+0xc18], R155 ;  /* 0x000c189b01007387 */ /* 0x0003e20000100800 */
[----:B------:R-:W-:Y:S01]  /*7db0*/  USHF.R.U32.HI UR43, URZ, 0x4, UR43 ;  /* 0x000000043f2b7899 */ /* 0x000fe2000801162b */
[----:B0-----:R-:W-:Y:S02]  /*7dc0*/  IADD3.X R154, R4, UR21, RZ, P0, !PT ;  /* 0x00000015049a7c10 */ /* 0x001fe400087fe4ff */
[----:B------:R-:W-:Y:S01]  /*7dd0*/  STL [R1+0xc20], R156 ;  /* 0x000c209c01007387 */ /* 0x000fe20000100800 */
[----:B------:R-:W-:-:S03]  /*7de0*/  USGXT.U32 UR43, UR43, 0xe ;  /* 0x0000000e2b2b789a */ /* 0x000fc60008000000 */
[----:B------:R0:W-:Y:S01]  /*7df0*/  STL [R1+0xc04], R154 ;  /* 0x000c049a01007387 */ /* 0x0001e20000100800 */
[----:B-1----:R-:W-:Y:S01]  /*7e00*/  IADD3.X R155, R3, UR21, RZ, P1, !PT ;  /* 0x00000015039b7c10 */ /* 0x002fe20008ffe4ff */
[----:B------:R-:W-:-:S04]  /*7e10*/  ULDC UR21, c[0x0][0x238] ;  /* 0x00008e0000157ab9 */ /* 0x000fc80000000800 */
[----:B------:R1:W-:Y:S01]  /*7e20*/  STL [R1+0xc0c], R155 ;  /* 0x000c0c9b01007387 */ /* 0x0003e20000100800 */
[----:B0-----:R-:W-:Y:S02]  /*7e30*/  IADD3.X R154, R4, UR10, RZ, P2, !PT ;  /* 0x0000000a049a7c10 */ /* 0x001fe400097fe4ff */
[----:B------:R-:W-:-:S03]  /*7e40*/  IADD3 R156, P2, R11, R8, RZ ;  /* 0x000000080b9c7210 */ /* 0x000fc60007f5e0ff */
[----:B------:R0:W-:Y:S01]  /*7e50*/  STL [R1+0xc14], R154 ;  /* 0x000c149a01007387 */ /* 0x0001e20000100800 */
[----:B-1----:R-:W-:Y:S01]  /*7e60*/  IADD3.X R155, R3, UR10, RZ, P3, !PT ;  /* 0x0000000a039b7c10 */ /* 0x002fe20009ffe4ff */
[----:B------:R-:W-:-:S04]  /*7e70*/  USHF.R.S32.HI UR10, URZ, 0x1f, UR4 ;  /* 0x0000001f3f0a7899 */ /* 0x000fc80008011404 */
[----:B------:R1:W-:Y:S01]  /*7e80*/  STL [R1+0xc1c], R155 ;  /* 0x000c1c9b01007387 */ /* 0x0003e20000100800 */
[----:B0-----:R-:W-:-:S05]  /*7e90*/  IADD3 R154, P1, R5, UR11, RZ ;  /* 0x0000000b059a7c10 */ /* 0x001fca000ff3e0ff */
[----:B------:R0:W-:Y:S01]  /*7ea0*/  STL [R1+0xc24], R154 ;  /* 0x000c249a01007387 */ /* 0x0001e20000100800 */
[----:B-1----:R-:W-:Y:S01]  /*7eb0*/  IADD3 R155, P0, R6, UR11, RZ ;  /* 0x0000000b069b7c10 */ /* 0x002fe2000ff1e0ff */
[----:B------:R-:W-:-:S04]  /*7ec0*/  USHF.R.S32.HI UR11, URZ, 0x1f, UR11 ;  /* 0x0000001f3f0b7899 */ /* 0x000fc8000801140b */
[----:B------:R1:W-:Y:S01]  /*7ed0*/  STL [R1+0xc28], R155 ;  /* 0x000c289b01007387 */ /* 0x0003e20000100800 */
[----:B0-----:R-:W-:-:S05]  /*7ee0*/  IADD3 R154, P4, R9, R8, RZ ;  /* 0x00000008099a7210 */ /* 0x001fca0007f9e0ff */
[----:B------:R0:W-:Y:S01]  /*7ef0*/  STL [R1+0x23c], R154 ;  /* 0x00023c9a01007387 */ /* 0x0001e20000100800 */
[----:B-1----:R-:W-:-:S05]  /*7f00*/  IADD3 R155, P5, R10, R8, RZ ;  /* 0x000000080a9b7210 */ /* 0x002fca0007fbe0ff */
[----:B------:R1:W-:Y:S01]  /*7f10*/  STL [R1+0x244], R155 ;  /* 0x0002449b01007387 */ /* 0x0003e20000100800 */
[----:B0-----:R-:W-:-:S03]  /*7f20*/  IADD3 R154, P3, R12, R8, RZ ;  /* 0x000000080c9a7210 */ /* 0x001fc60007f7e0ff */
[----:B------:R-:W-:Y:S04]  /*7f30*/  STL [R1+0x24c], R156 ;  /* 0x00024c9c01007387 */ /* 0x000fe80000100800 */
[----:B------:R0:W-:Y:S01]  /*7f40*/  STL [R1+0x254], R154 ;  /* 0x0002549a01007387 */ /* 0x0001e20000100800 */
[----:B-1----:R-:W-:Y:S02]  /*7f50*/  LEA.HI.X.SX32 R155, R9, R7, 0x1, P4 ;  /* 0x00000007099b7211 */ /* 0x002fe400020f0eff */
[----:B------:R-:W-:-:S03]  /*7f60*/  IADD3 R9, P4, R13, R8, RZ ;  /* 0x000000080d097210 */ /* 0x000fc60007f9e0ff */
[----:B------:R-:W-:Y:S01]  /*7f70*/  STL [R1+0x238], R155 ;  /* 0x0002389b01007387 */ /* 0x000fe20000100800 */
[----:B0-----:R-:W-:-:S03]  /*7f80*/  LEA.HI.X.SX32 R154, R10, R7, 0x1, P5 ;  /* 0x000000070a9a7211 */ /* 0x001fc600028f0eff */
[----:B------:R0:W-:Y:S01]  /*7f90*/  STL [R1+0x25c], R9 ;  /* 0x00025c0901007387 */ /* 0x0001e20000100800 */
[----:B------:R-:W-:-:S03]  /*7fa0*/  IADD3 R10, P5, R14, R8, RZ ;  /* 0x000000080e0a7210 */ /* 0x000fc60007fbe0ff */
[----:B------:R-:W-:Y:S04]  /*7fb0*/  STL [R1+0x240], R154 ;  /* 0x0002409a01007387 */ /* 0x000fe80000100800 */
[----:B------:R1:W-:Y:S01]  /*7fc0*/  STL [R1+0x264], R10 ;  /* 0x0002640a01007387 */ /* 0x0003e20000100800 */
[----:B0-----:R-:W-:Y:S02]  /*7fd0*/  LEA.HI.X.SX32 R9, R11, R7, 0x1, P2 ;  /* 0x000000070b097211 */ /* 0x001fe400010f0eff */
[----:B------:R-:W-:-:S03]  /*7fe0*/  IADD3 R11, P2, R15, R8, RZ ;  /* 0x000000080f0b7210 */ /* 0x000fc60007f5e0ff */
[----:B------:R0:W-:Y:S01]  /*7ff0*/  STL [R1+0x248], R9 ;  /* 0x0002480901007387 */ /* 0x0001e20000100800 */
[----:B-1----:R-:W-:-:S03]  /*8000*/  LEA.HI.X.SX32 R10, R12, R7, 0x1, P3 ;  /* 0x000000070c0a7211 */ /* 0x002fc600018f0eff */
[----:B------:R1:W-:Y:S04]  /*8010*/  STL [R1+0x26c], R11 ;  /* 0x00026c0b01007387 */ /* 0x0003e80000100800 */
[----:B------:R2:W-:Y:S01]  /*8020*/  STL [R1+0x250], R10 ;  /* 0x0002500a01007387 */ /* 0x0005e20000100800 */
[----:B0-----:R-:W-:Y:S02]  /*8030*/  IADD3 R9, P3, R16, R8, RZ ;  /* 0x0000000810097210 */ /* 0x001fe40007f7e0ff */
[----:B-1----:R-:W-:-:S03]  /*8040*/  LEA.HI.X.SX32 R11, R13, R7, 0x1, P4 ;  /* 0x000000070d0b7211 */ /* 0x002fc600020f0eff */
[----:B------:R0:W-:Y:S01]  /*8050*/  STL [R1+0x274], R9 ;  /* 0x0002740901007387 */ /* 0x0001e20000100800 */
[----:B--2---:R-:W-:-:S03]  /*8060*/  IADD3 R10, P4, R17, R8, RZ ;  /* 0x00000008110a7210 */ /* 0x004fc60007f9e0ff */
[----:B------:R1:W-:Y:S04]  /*8070*/  STL [R1+0x258], R11 ;  /* 0x0002580b01007387 */ /* 0x0003e80000100800 */
[----:B------:R2:W-:Y:S01]  /*8080*/  STL [R1+0x27c], R10 ;  /* 0x00027c0a01007387 */ /* 0x0005e20000100800 */
[----:B0-----:R-:W-:Y:S02]  /*8090*/  LEA.HI.X.SX32 R9, R14, R7, 0x1, P5 ;  /* 0x000000070e097211 */ /* 0x001fe400028f0eff */
[----:B-1----:R-:W-:-:S03]  /*80a0*/  IADD3 R11, P5, R18, R8, RZ ;  /* 0x00000008120b7210 */ /* 0x002fc60007fbe0ff */
[----:B------:R0:W-:Y:S01]  /*80b0*/  STL [R1+0x260], R9 ;  /* 0x0002600901007387 */ /* 0x0001e20000100800 */
[----:B--2---:R-:W-:-:S03]  /*80c0*/  LEA.HI.X.SX32 R10, R15, R7, 0x1, P2 ;  /* 0x000000070f0a7211 */ /* 0x004fc600010f0eff */
        /* <DEDUP_REMOVED lines=41> */
[----:B------:R-:W-:Y:S02]  /*8360*/  CS2R R24, SRZ ;  /* 0x0000000000187805 */ /* 0x000fe4000001ff00 */
[-C--:B--2---:R-:W-:Y:S01]  /*8370*/  IADD3 R10, P4, R29, R8.reuse, RZ ;  /* 0x000000081d0a7210 */ /* 0x084fe20007f9e0ff */
[----:B------:R1:W-:Y:S04]  /*8380*/  STL [R1+0x2b8], R11 ;  /* 0x0002b80b01007387 */ /* 0x0003e80000100800 */
[----:B------:R2:W-:Y:S01]  /*8390*/  STL [R1+0x2dc], R10 ;  /* 0x0002dc0a01007387 */ /* 0x0005e20000100800 */
[----:B0-----:R-:W-:Y:S02]  /*83a0*/  LEA.HI.X.SX32 R9, R26, R7, 0x1, P5 ;  /* 0x000000071a097211 */ /* 0x001fe400028f0eff */
[----:B-1----:R-:W-:-:S03]  /*83b0*/  IADD3 R11, P5, R30, R8, RZ ;  /* 0x000000081e0b7210 */ /* 0x002fc60007fbe0ff */
[----:B------:R0:W-:Y:S01]  /*83c0*/  STL [R1+0x2c0], R9 ;  /* 0x0002c00901007387 */ /* 0x0001e20000100800 */
[----:B--2---:R-:W-:-:S03]  /*83d0*/  LEA.HI.X.SX32 R10, R27, R7, 0x1, P2 ;  /* 0x000000071b0a7211 */ /* 0x004fc600010f0eff */
[----:B------:R1:W-:Y:S01]  /*83e0*/  STL [R1+0x2e4], R11 ;  /* 0x0002e40b01007387 */ /* 0x0003e20000100800 */
[----:B------:R-:W-:-:S03]  /*83f0*/  CS2R R26, SRZ ;  /* 0x00000000001a7805 */ /* 0x000fc6000001ff00 */
[----:B------:R2:W-:Y:S01]  /*8400*/  STL [R1+0x2c8], R10 ;  /* 0x0002c80a01007387 */ /* 0x0005e20000100800 */
[----:B0-----:R-:W-:Y:S02]  /*8410*/  IADD3 R9, P2, R31, R8, RZ ;  /* 0x000000081f097210 */ /* 0x001fe40007f5e0ff */
[----:B-1----:R-:W-:-:S03]  /*8420*/  LEA.HI.X.SX32 R11, R28, R7, 0x1, P3 ;  /* 0x000000071c0b7211 */ /* 0x002fc600018f0eff */
[----:B------:R0:W-:Y:S01]  /*8430*/  STL [R1+0x2ec], R9 ;  /* 0x0002ec0901007387 */ /* 0x0001e20000100800 */
[----:B--2---:R-:W-:-:S03]  /*8440*/  IADD3 R10, P3, R32, R8, RZ ;  /* 0x00000008200a7210 */ /* 0x004fc60007f7e0ff */
[----:B------:R1:W-:Y:S04]  /*8450*/  STL [R1+0x2d0], R11 ;  /* 0x0002d00b01007387 */ /* 0x0003e80000100800 */
[----:B------:R2:W-:Y:S01]  /*8460*/  STL [R1+0x2f4], R10 ;  /* 0x0002f40a01007387 */ /* 0x0005e20000100800 */
[-C--:B0-----:R-:W-:Y:S02]  /*8470*/  LEA.HI.X.SX32 R9, R29, R7.reuse, 0x1, P4 ;  /* 0x000000071d097211 */ /* 0x081fe400020f0eff */
[----:B------:R-:W-:Y:S02]  /*8480*/  CS2R R28, SRZ ;  /* 0x00000000001c7805 */ /* 0x000fe4000001ff00 */
[----:B-1----:R-:W-:Y:S01]  /*8490*/  IADD3 R11, P4, R33, R8, RZ ;  /* 0x00000008210b7210 */ /* 0x002fe20007f9e0ff */
        /* <DEDUP_REMOVED lines=171> */
[----:B------:R-:W-:Y:S04]  /*8f50*/  STL [R1+0x40c], R11 ;  /* 0x00040c0b01007387 */ /* 0x000fe80000100800 */
[----:B------:R1:W-:Y:S01]  /*8f60*/  STL [R1+0x430], R10 ;  /* 0x0004300a01007387 */ /* 0x0003e20000100800 */
[----:B0-----:R-:W-:Y:S02]  /*8f70*/  LEA.HI.X.SX32 R9, R68, R7, 0x1, P3 ;  /* 0x0000000744097211 */ /* 0x001fe400018f0eff */
[----:B------:R-:W-:-:S03]  /*8f80*/  IADD3 R8, P3, R72, R8, RZ ;  /* 0x0000000848087210 */ /* 0x000fc60007f7e0ff */
[----:B------:R0:W-:Y:S01]  /*8f90*/  STL [R1+0x414], R9 ;  /* 0x0004140901007387 */ /* 0x0001e20000100800 */
[----:B-1----:R-:W-:-:S03]  /*8fa0*/  LEA.HI.X.SX32 R10, R69, R7, 0x1, P4 ;  /* 0x00000007450a7211 */ /* 0x002fc600020f0eff */
[----:B------:R1:W-:Y:S01]  /*8fb0*/  STL [R1+0x438], R8 ;  /* 0x0004380801007387 */ /* 0x0003e20000100800 */
[----:B------:R-:W-:-:S03]  /*8fc0*/  CS2R R68, SRZ ;  /* 0x0000000000447805 */ /* 0x000fc6000001ff00 */
[----:B------:R2:W-:Y:S01]  /*8fd0*/  STL [R1+0x41c], R10 ;  /* 0x00041c0a01007387 */ /* 0x0005e20000100800 */
[-C--:B0-----:R-:W-:Y:S02]  /*8fe0*/  LEA.HI.X.SX32 R9, R70, R7.reuse, 0x1, P5 ;  /* 0x0000000746097211 */ /* 0x081fe400028f0eff */
[----:B-1----:R-:W-:-:S03]  /*8ff0*/  LEA.HI.X.SX32 R8, R71, R7, 0x1, P2 ;  /* 0x0000000747087211 */ /* 0x002fc600010f0eff */
[----:B------:R0:W-:Y:S01]  /*9000*/  STL [R1+0x424], R9 ;  /* 0x0004240901007387 */ /* 0x0001e20000100800 */
[----:B------:R-:W-:Y:S02]  /*9010*/  LEA.HI.X.SX32 R7, R72, R7, 0x1, P3 ;  /* 0x0000000748077211 */ /* 0x000fe400018f0eff */
[----:B------:R-:W-:Y:S02]  /*9020*/  CS2R R70, SRZ ;  /* 0x0000000000467805 */ /* 0x000fe4000001ff00 */
[----:B--2---:R-:W-:Y:S01]  /*9030*/  IADD3 R10, P3, R6, UR9, RZ ;  /* 0x00000009060a7c10 */ /* 0x004fe2000ff7e0ff */
[----:B------:R1:W-:Y:S01]  /*9040*/  STL [R1+0x42c], R8 ;  /* 0x00042c0801007387 */ /* 0x0003e20000100800 */
[----:B------:R-:W-:-:S03]  /*9050*/  CS2R R72, SRZ ;  /* 0x0000000000487805 */ /* 0x000fc6000001ff00 */
[----:B------:R2:W-:Y:S01]  /*9060*/  STL [R1+0x434], R7 ;  /* 0x0004340701007387 */ /* 0x0005e20000100800 */
[----:B0-----:R-:W-:Y:S01]  /*9070*/  IADD3.X R9, R4, UR11, RZ, P1, !PT ;  /* 0x0000000b04097c10 */ /* 0x001fe20008ffe4ff */
[----:B-1----:R-:W-:Y:S01]  /*9080*/  IMAD.SHL.U32 R8, R74, 0x10, RZ ;  /* 0x000000104a087824 */ /* 0x002fe200078e00ff */
[----:B------:R-:W-:Y:S02]  /*9090*/  CS2R R74, SRZ ;  /* 0x00000000004a7805 */ /* 0x000fe4000001ff00 */
[----:B--2---:R-:W-:Y:S02]  /*90a0*/  IADD3.X R7, R3, UR11, RZ, P0, !PT ;  /* 0x0000000b03077c10 */ /* 0x004fe400087fe4ff */
[----:B------:R-:W-:Y:S01]  /*90b0*/  STL [R1+0xd4c], R8 ;  /* 0x000d4c0801007387 */ /* 0x000fe20000100800 */
[----:B------:R-:W-:-:S03]  /*90c0*/  UIMAD UR11, UR48, 0x24, URZ ;  /* 0x00000024300b78a4 */ /* 0x000fc6000f8e023f */
[----:B------:R0:W-:Y:S04]  /*90d0*/  STL [R1+0x610], R9 ;  /* 0x0006100901007387 */ /* 0x0001e80000100800 */
[----:B------:R1:W-:Y:S01]  /*90e0*/  STL [R1+0x614], R7 ;  /* 0x0006140701007387 */ /* 0x0003e20000100800 */
[----:B0-----:R-:W-:Y:S02]  /*90f0*/  IADD3 R9, P1, R6, UR4, RZ ;  /* 0x0000000406097c10 */ /* 0x001fe4000ff3e0ff */
[----:B-1----:R-:W-:Y:S01]  /*9100*/  IADD3 R7, P0, R5, UR4, RZ ;  /* 0x0000000405077c10 */ /* 0x002fe2000ff1e0ff */
[----:B------:R-:W-:-:S04]  /*9110*/  USHF.R.S32.HI UR4, URZ, 0x1f, UR9 ;  /* 0x0000001f3f047899 */ /* 0x000fc80008011409 */
[----:B------:R0:W-:Y:S04]  /*9120*/  STL [R1+0x61c], R7 ;  /* 0x00061c0701007387 */ /* 0x0001e80000100800 */
[----:B------:R1:W-:Y:S01]  /*9130*/  STL [R1+0x624], R9 ;  /* 0x0006240901007387 */ /* 0x0003e20000100800 */
[----:B0-----:R-:W-:Y:S01]  /*9140*/  IADD3 R7, P2, R5, UR9, RZ ;  /* 0x0000000905077c10 */ /* 0x001fe2000ff5e0ff */
[----:B------:R-:W-:Y:S01]  /*9150*/  UMOV UR9, URZ ;  /* 0x0000003f00097c82 */ /* 0x000fe20008000000 */
[----:B-1----:R-:W-:-:S03]  /*9160*/  IADD3.X R9, R4, UR10, RZ, P0, !PT ;  /* 0x0000000a04097c10 */ /* 0x002fc600087fe4ff */
        /* <DEDUP_REMOVED lines=8> */
[----:B-1----:R-:W-:Y:S01]  /*91f0*/  IADD3.X R9, R4, UR4, RZ, P2, !PT ;  /* 0x0000000404097c10 */ /* 0x002fe200097fe4ff */
[----:B------:R-:W-:-:S04]  /*9200*/  USHF.R.S32.HI UR60, URZ, 0x1f, UR12 ;  /* 0x0000001f3f3c7899 */ /* 0x000fc8000801140c */
[----:B------:R1:W-:Y:S01]  /*9210*/  STL [R1+0x628], R9 ;  /* 0x0006280901007387 */ /* 0x0003e20000100800 */
[----:B0-----:R-:W-:Y:S01]  /*9220*/  IADD3.X R7, R3, UR4, RZ, P3, !PT ;  /* 0x0000000403077c10 */ /* 0x001fe20009ffe4ff */
[----:B------:R-:W-:-:S04]  /*9230*/  UMOV UR4, URZ ;  /* 0x0000003f00047c82 */ /* 0x000fc80008000000 */
[----:B------:R0:W-:Y:S01]  /*9240*/  STL [R1+0x630], R7 ;  /* 0x0006300701007387 */ /* 0x0001e20000100800 */
[----:B-1----:R-:W-:-:S03]  /*9250*/  IADD3 R9, P0, R5, UR29, RZ ;  /* 0x0000001d05097c10 */ /* 0x002fc6000ff1e0ff */
[----:B------:R-:W-:Y:S04]  /*9260*/  STL [R1+0x118], RZ ;  /* 0x000118ff01007387 */ /* 0x000fe80000100800 */
        /* <DEDUP_REMOVED lines=224> */
[----:B-1----:R-:W-:Y:S02]  /*a070*/  IADD3.X R9, R4, UR11, RZ, P0, !PT ;  /* 0x0000000b04097c10 */ /* 0x002fe400087fe4ff */
[----:B------:R-:W-:-:S03]  /*a080*/  IADD3 R10, P0, R5, UR8, RZ ;  /* 0x00000008050a7c10 */ /* 0x000fc6000ff1e0ff */
[----:B------:R1:W-:Y:S01]  /*a090*/  STL [R1+0x798], R9 ;  /* 0x0007980901007387 */ /* 0x0003e20000100800 */
[----:B0-----:R-:W-:-:S05]  /*a0a0*/  IADD3.X R7, R3, UR11, RZ, P1, !PT ;  /* 0x0000000b03077c10 */ /* 0x001fca0008ffe4ff */
[----:B------:R0:W-:Y:S01]  /*a0b0*/  STL [R1+0x7a0], R7 ;  /* 0x0007a00701007387 */ /* 0x0001e20000100800 */
[----:B-1----:R-:W-:-:S03]  /*a0c0*/  IADD3 R9, P1, R6, UR8, RZ ;  /* 0x0000000806097c10 */ /* 0x002fc6000ff3e0ff */
[----:B------:R1:W-:Y:S01]  /*a0d0*/  STL [R1+0x7ac], R10 ;  /* 0x0007ac0a01007387 */ /* 0x0003e20000100800 */
[----:B------:R-:W-:-:S03]  /*a0e0*/  UIADD3 UR8, UP0, UR20, 0x2, URZ ;  /* 0x0000000214087890 */ /* 0x000fc6000ff1e03f */
[----:B------:R2:W-:Y:S01]  /*a0f0*/  STL [R1+0x7b4], R9 ;  /* 0x0007b40901007387 */ /* 0x0005e20000100800 */
[----:B------:R-:W-:Y:S01]  /*a100*/  UIADD3.X UR9, UR9, 0x40000040, URZ, UP0, !UPT ;  /* 0x4000004009097890 */ /* 0x000fe200087fe43f */
[----:B0-----:R-:W-:Y:S02]  /*a110*/  LOP3.LUT R7, R8, 0x70, RZ, 0xc0, !PT ;  /* 0x0000007008077812 */ /* 0x001fe400078ec0ff */
[----:B------:R-:W-:Y:S02]  /*a120*/  IADD3.X R8, R4, UR10, RZ, P0, !PT ;  /* 0x0000000a04087c10 */ /* 0x000fe400087fe4ff */
[----:B-1----:R-:W-:Y:S01]  /*a130*/  IADD3 R10, P5, R6, UR12, RZ ;  /* 0x0000000c060a7c10 */ /* 0x002fe2000ffbe0ff */
[----:B------:R-:W-:Y:S02]  /*a140*/  IMAD R7, R153, 0x80, R7 ;  /* 0x0000008099077824 */ /* 0x000fe400078e0207 */
[----:B------:R0:W-:Y:S01]  /*a150*/  STL [R1+0x7a8], R8 ;  /* 0x0007a80801007387 */ /* 0x0001e20000100800 */
[----:B--2---:R-:W-:Y:S01]  /*a160*/  IADD3.X R9, R3, UR10, RZ, P1, !PT ;  /* 0x0000000a03097c10 */ /* 0x004fe20008ffe4ff */
[----:B------:R-:W-:-:S04]  /*a170*/  UIADD3 UR10, UP1, UR43, 0x2, URZ ;  /* 0x000000022b0a7890 */ /* 0x000fc8000ff3e03f */
[----:B------:R1:W-:Y:S01]  /*a180*/  STL [R1+0x7b0], R9 ;  /* 0x0007b00901007387 */ /* 0x0003e20000100800 */
[----:B------:R-:W-:Y:S02]  /*a190*/  UIADD3.X UR11, UR4, 0x40000040, URZ, UP1, !UPT ;  /* 0x40000040040b7890 */ /* 0x000fe40008ffe43f */
[----:B------:R-:W-:Y:S01]  /*a1a0*/  USHF.R.S32.HI UR4, URZ, 0x1f, UR7 ;  /* 0x0000001f3f047899 */ /* 0x000fe20008011407 */
[----:B0-----:R-:W-:-:S05]  /*a1b0*/  SHF.R.S32.HI R8, RZ, 0x7, R152 ;  /* 0x00000007ff087819 */ /* 0x001fca0000011498 */
[----:B------:R0:W-:Y:S01]  /*a1c0*/  STL [R1+0xd28], R8 ;  /* 0x000d280801007387 */ /* 0x0001e20000100800 */
[----:B-1----:R-:W-:-:S03]  /*a1d0*/  IADD3 R9, P2, R5, UR5, RZ ;  /* 0x0000000505097c10 */ /* 0x002fc6000ff5e0ff */
[----:B------:R-:W-:Y:S04]  /*a1e0*/  STL [R1+0xc2c], R7 ;  /* 0x000c2c0701007387 */ /* 0x000fe80000100800 */
[----:B------:R1:W-:Y:S01]  /*a1f0*/  STL [R1+0x7bc], R9 ;  /* 0x0007bc0901007387 */ /* 0x0003e20000100800 */
[----:B0-----:R-:W-:Y:S01]  /*a200*/  IADD3 R8, P3, R6, UR5, RZ ;  /* 0x0000000506087c10 */ /* 0x001fe2000ff7e0ff */
[----:B------:R-:W-:-:S04]  /*a210*/  USHF.R.S32.HI UR5, URZ, 0x1f, UR6 ;  /* 0x0000001f3f057899 */ /* 0x000fc80008011406 */
[----:B------:R0:W-:Y:S01]  /*a220*/  STL [R1+0x7c4], R8 ;  /* 0x0007c40801007387 */ /* 0x0001e20000100800 */
[----:B-1----:R-:W-:-:S05]  /*a230*/  IADD3 R9, P0, R5, UR61, RZ ;  /* 0x0000003d05097c10 */ /* 0x002fca000ff1e0ff */
[----:B------:R1:W-:Y:S01]  /*a240*/  STL [R1+0x7cc], R9 ;  /* 0x0007cc0901007387 */ /* 0x0003e20000100800 */
[----:B0-----:R-:W-:-:S05]  /*a250*/  IADD3 R8, P1, R6, UR61, RZ ;  /* 0x0000003d06087c10 */ /* 0x001fca000ff3e0ff */
[----:B------:R0:W-:Y:S01]  /*a260*/  STL [R1+0x7d4], R8 ;  /* 0x0007d40801007387 */ /* 0x0001e20000100800 */
[----:B-1----:R-:W-:-:S05]  /*a270*/  IADD3 R9, P4, R5, UR12, RZ ;  /* 0x0000000c05097c10 */ /* 0x002fca000ff9e0ff */
[----:B------:R1:W-:Y:S01]  /*a280*/  STL [R1+0x7dc], R9 ;  /* 0x0007dc0901007387 */ /* 0x0003e20000100800 */
[----:B0-----:R-:W-:-:S03]  /*a290*/  IADD3.X R8, R4, UR13, RZ, P2, !PT ;  /* 0x0000000d04087c10 */ /* 0x001fc600097fe4ff */
[----:B------:R0:W-:Y:S04]  /*a2a0*/  STL [R1+0x7e4], R10 ;  /* 0x0007e40a01007387 */ /* 0x0001e80000100800 */
[----:B------:R2:W-:Y:S01]  /*a2b0*/  STL [R1+0x7b8], R8 ;  /* 0x0007b80801007387 */ /* 0x0005e20000100800 */
[----:B-1----:R-:W-:Y:S01]  /*a2c0*/  IADD3.X R9, R3, UR13, RZ, P3, !PT ;  /* 0x0000000d03097c10 */ /* 0x002fe20009ffe4ff */
[----:B------:R-:W-:Y:S01]  /*a2d0*/  UIADD3.64 UR12, UR8, 0x2, URZ ;  /* 0x00000002080c7897 */ /* 0x000fe2000fffe03f */
[----:B0-----:R-:W-:-:S03]  /*a2e0*/  IADD3 R10, P3, R6, UR16, RZ ;  /* 0x00000010060a7c10 */ /* 0x001fc6000ff7e0ff */
[----:B------:R0:W-:Y:S01]  /*a2f0*/  STL [R1+0x7c0], R9 ;  /* 0x0007c00901007387 */ /* 0x0001e20000100800 */
[----:B--2---:R-:W-:-:S05]  /*a300*/  IADD3 R8, P2, R5, UR16, RZ ;  /* 0x0000001005087c10 */ /* 0x004fca000ff5e0ff */
        /* <DEDUP_REMOVED lines=17> */
[----:B--2---:R-:W-:Y:S02]  /*a420*/  IADD3 R8, P4, R5, UR54, RZ ;  /* 0x0000003605087c10 */ /* 0x004fe4000ff9e0ff */
[----:B------:R-:W-:-:S03]  /*a430*/  ULDC UR61, c[0x0][0x238] ;  /* 0x00008e00003d7ab9 */ /* 0x000fc60000000800 */
        /* <DEDUP_REMOVED lines=14> */
[----:B------:R-:W-:Y:S02]  /*a520*/  UIADD3.64 UR52, UR8, 0x202, URZ ;  /* 0x0000020208347897 */ /* 0x000fe4000fffe03f */
[----:B------:R-:W-:Y:S01]  /*a530*/  UIADD3.64 UR52, UR8, 0x604, URZ ;  /* 0x0000060408347897 */ /* 0x000fe2000fffe03f */
[----:B0-----:R-:W-:Y:S01]  /*a540*/  IADD3 R10, P1, R6, UR50, RZ ;  /* 0x00000032060a7c10 */ /* 0x001fe2000ff3e0ff */
        /* <DEDUP_REMOVED lines=78> */
[----:B-1----:R-:W-:Y:S02]  /*aa30*/  IADD3.X R8, R3, UR47, RZ, P1, !PT ;  /* 0x0000002f03087c10 */ /* 0x002fe40008ffe4ff */
        /* <DEDUP_REMOVED lines=18> */
[----:B0-----:R-:W-:-:S03]  /*ab60*/  LOP3.LUT R10, R7, 0x20, RZ, 0x3c, !PT ;  /* 0x00000020070a7812 */ /* 0x001fc600078e3cff */
[----:B------:R0:W-:Y:S01]  /*ab70*/  STL [R1+0x8b0], R8 ;  /* 0x0008b00801007387 */ /* 0x0001e20000100800 */
[----:B--2---:R-:W-:-:S05]  /*ab80*/  LOP3.LUT R9, R7, 0x10, RZ, 0x3c, !PT ;  /* 0x0000001007097812 */ /* 0x004fca00078e3cff */
[----:B------:R1:W-:Y:S01]  /*ab90*/  STL [R1+0xc48], R9 ;  /* 0x000c480901007387 */ /* 0x0003e20000100800 */
[----:B0-----:R-:W-:-:S03]  /*aba0*/  LOP3.LUT R8, R7, 0x30, RZ, 0x3c, !PT ;  /* 0x0000003007087812 */ /* 0x001fc600078e3cff */
[----:B------:R0:W-:Y:S04]  /*abb0*/  STL [R1+0xc44], R10 ;  /* 0x000c440a01007387 */ /* 0x0001e80000100800 */
[----:B------:R2:W-:Y:S01]  /*abc0*/  STL [R1+0xc40], R8 ;  /* 0x000c400801007387 */ /* 0x0005e20000100800 */
[C---:B-1----:R-:W-:Y:S02]  /*abd0*/  LOP3.LUT R9, R7.reuse, 0x40, RZ, 0x3c, !PT ;  /* 0x0000004007097812 */ /* 0x042fe400078e3cff */
[----:B0-----:R-:W-:-:S03]  /*abe0*/  LOP3.LUT R10, R7, 0x50, RZ, 0x3c, !PT ;  /* 0x00000050070a7812 */ /* 0x001fc600078e3cff */
[----:B------:R0:W-:Y:S01]  /*abf0*/  STL [R1+0xc3c], R9 ;  /* 0x000c3c0901007387 */ /* 0x0001e20000100800 */
[----:B--2---:R-:W-:-:S03]  /*ac00*/  LOP3.LUT R8, R7, 0x60, RZ, 0x3c, !PT ;  /* 0x0000006007087812 */ /* 0x004fc600078e3cff */
[----:B------:R-:W-:Y:S04]  /*ac10*/  STL [R1+0xc38], R10 ;  /* 0x000c380a01007387 */ /* 0x000fe80000100800 */
[----:B------:R1:W-:Y:S01]  /*ac20*/  STL [R1+0xc34], R8 ;  /* 0x000c340801007387 */ /* 0x0003e20000100800 */
[----:B0-----:R-:W-:Y:S02]  /*ac30*/  LOP3.LUT R9, R7, 0x70, RZ, 0x3c, !PT ;  /* 0x0000007007097812 */ /* 0x001fe400078e3cff */
[----:B------:R-:W-:-:S03]  /*ac40*/  IADD3 R7, P6, R5, UR22, RZ ;  /* 0x0000001605077c10 */ /* 0x000fc6000ffde0ff */
[----:B------:R0:W-:Y:S01]  /*ac50*/  STL [R1+0xc30], R9 ;  /* 0x000c300901007387 */ /* 0x0001e20000100800 */
[----:B-1----:R-:W-:-:S03]  /*ac60*/  IADD3 R8, P3, R6, UR22, RZ ;  /* 0x0000001606087c10 */ /* 0x002fc6000ff7e0ff */
[----:B------:R1:W-:Y:S01]  /*ac70*/  STL [R1+0x8dc], R7 ;  /* 0x0008dc0701007387 */ /* 0x0003e20000100800 */
[----:B------:R-:W-:-:S03]  /*ac80*/  UMOV UR22, UR43 ;  /* 0x0000002b00167c82 */ /* 0x000fc60008000000 */
[----:B------:R2:W-:Y:S01]  /*ac90*/  STL [R1+0x8e4], R8 ;  /* 0x0008e40801007387 */ /* 0x0005e20000100800 */
[----:B0-----:R-:W-:Y:S02]  /*aca0*/  IADD3 R9, P2, R5, UR23, RZ ;  /* 0x0000001705097c10 */ /* 0x001fe4000ff5e0ff */
[----:B-1----:R-:W-:-:S03]  /*acb0*/  IADD3.X R7, R4, UR31, RZ, P1, !PT ;  /* 0x0000001f04077c10 */ /* 0x002fc60008ffe4ff */
[----:B------:R0:W-:Y:S01]  /*acc0*/  STL [R1+0x8ec], R9 ;  /* 0x0008ec0901007387 */ /* 0x0001e20000100800 */
[----:B--2---:R-:W-:-:S03]  /*acd0*/  IADD3 R8, P1, R6, UR23, RZ ;  /* 0x0000001706087c10 */ /* 0x004fc6000ff3e0ff */
[----:B------:R1:W-:Y:S01]  /*ace0*/  STL [R1+0x8b8], R7 ;  /* 0x0008b80701007387 */ /* 0x0003e20000100800 */
[----:B------:R-:W-:-:S03]  /*acf0*/  UMOV UR23, 0x40000040 ;  /* 0x4000004000177882 */ /* 0x000fc60000000000 */
[----:B------:R2:W-:Y:S01]  /*ad00*/  STL [R1+0x8f4], R8 ;  /* 0x0008f40801007387 */ /* 0x0005e20000100800 */
[----:B0-----:R-:W-:Y:S02]  /*ad10*/  IADD3.X R9, R3, UR31, RZ, P0, !PT ;  /* 0x0000001f03097c10 */ /* 0x001fe400087fe4ff */
[----:B-1----:R-:W-:-:S03]  /*ad20*/  IADD3 R7, P0, R5, UR26, RZ ;  /* 0x0000001a05077c10 */ /* 0x002fc6000ff1e0ff */
[----:B------:R0:W-:Y:S01]  /*ad30*/  STL [R1+0x8c0], R9 ;  /* 0x0008c00901007387 */ /* 0x0001e20000100800 */
[----:B--2---:R-:W-:-:S03]  /*ad40*/  IADD3.X R8, R4, UR34, RZ, P5, !PT ;  /* 0x0000002204087c10 */ /* 0x004fc6000affe4ff */
[----:B------:R1:W-:Y:S04]  /*ad50*/  STL [R1+0x8fc], R7 ;  /* 0x0008fc0701007387 */ /* 0x0003e80000100800 */
[----:B------:R2:W-:Y:S01]  /*ad60*/  STL [R1+0x8c8], R8 ;  /* 0x0008c80801007387 */ /* 0x0005e20000100800 */
[----:B0-----:R-:W-:Y:S02]  /*ad70*/  IADD3 R9, P5, R6, UR26, RZ ;  /* 0x0000001a06097c10 */ /* 0x001fe4000ffbe0ff */
[----:B-1----:R-:W-:-:S03]  /*ad80*/  IADD3.X R7, R3, UR34, RZ, P4, !PT ;  /* 0x0000002203077c10 */ /* 0x002fc6000a7fe4ff */
[----:B------:R-:W-:Y:S01]  /*ad90*/  STL [R1+0x904], R9 ;  /* 0x0009040901007387 */ /* 0x000fe20000100800 */
[----:B--2---:R-:W-:-:S03]  /*ada0*/  IADD3 R8, P4, R5, UR27, RZ ;  /* 0x0000001b05087c10 */ /* 0x004fc6000ff9e0ff */
[----:B------:R0:W-:Y:S04]  /*adb0*/  STL [R1+0x8d0], R7 ;  /* 0x0008d00701007387 */ /* 0x0001e80000100800 */
[----:B------:R1:W-:Y:S01]  /*adc0*/  STL [R1+0x90c], R8 ;  /* 0x00090c0801007387 */ /* 0x0003e20000100800 */
[----:B0-----:R-:W-:Y:S02]  /*add0*/  IADD3.X R7, R4, UR35, RZ, P6, !PT ;  /* 0x0000002304077c10 */ /* 0x001fe4000b7fe4ff */
[----:B------:R-:W-:Y:S02]  /*ade0*/  IADD3 R9, P6, R6, UR27, RZ ;  /* 0x0000001b06097c10 */ /* 0x000fe4000ffde0ff */
[----:B-1----:R-:W-:Y:S01]  /*adf0*/  IADD3.X R8, R3, UR35, RZ, P3, !PT ;  /* 0x0000002303087c10 */ /* 0x002fe20009ffe4ff */
[----:B------:R0:W-:Y:S04]  /*ae00*/  STL [R1+0x8d8], R7 ;  /* 0x0008d80701007387 */ /* 0x0001e80000100800 */
[----:B------:R1:W-:Y:S04]  /*ae10*/  STL [R1+0x914], R9 ;  /* 0x0009140901007387 */ /* 0x0003e80000100800 */
[----:B------:R2:W-:Y:S01]  /*ae20*/  STL [R1+0x8e0], R8 ;  /* 0x0008e00801007387 */ /* 0x0005e20000100800 */
[----:B0-----:R-:W-:-:S02]  /*ae30*/  IADD3 R7, P3, R5, UR61, RZ ;  /* 0x0000003d05077c10 */ /* 0x001fc4000ff7e0ff */
[----:B-1----:R-:W-:-:S03]  /*ae40*/  IADD3.X R9, R4, UR38, RZ, P2, !PT ;  /* 0x0000002604097c10 */ /* 0x002fc600097fe4ff */
[----:B------:R0:W-:Y:S01]  /*ae50*/  STL [R1+0x91c], R7 ;  /* 0x00091c0701007387 */ /* 0x0001e20000100800 */
[----:B--2---:R-:W-:-:S03]  /*ae60*/  IADD3 R8, P2, R6, UR21, RZ ;  /* 0x0000001506087c10 */ /* 0x004fc6000ff5e0ff */
[----:B------:R1:W-:Y:S04]  /*ae70*/  STL [R1+0x8e8], R9 ;  /* 0x0008e80901007387 */ /* 0x0003e80000100800 */
[----:B------:R2:W-:Y:S01]  /*ae80*/  STL [R1+0x924], R8 ;  /* 0x0009240801007387 */ /* 0x0005e20000100800 */
[----:B0-----:R-:W-:Y:S02]  /*ae90*/  IADD3.X R7, R3, UR38, RZ, P1, !PT ;  /* 0x0000002603077c10 */ /* 0x001fe40008ffe4ff */
[----:B-1----:R-:W-:-:S03]  /*aea0*/  IADD3.X R9, R4, UR39, RZ, P0, !PT ;  /* 0x0000002704097c10 */ /* 0x002fc600087fe4ff */
[----:B------:R0:W-:Y:S01]  /*aeb0*/  STL [R1+0x8f0], R7 ;  /* 0x0008f00701007387 */ /* 0x0001e20000100800 */
[----:B--2---:R-:W-:-:S03]  /*aec0*/  IADD3.X R8, R3, UR39, RZ, P5, !PT ;  /* 0x0000002703087c10 */ /* 0x004fc6000affe4ff */
        /* <DEDUP_REMOVED lines=8> */
[----:B0-----:R-:W-:-:S05]  /*af50*/  IADD3.X R7, R3, UR30, RZ, P2, !PT ;  /* 0x0000001e03077c10 */ /* 0x001fca00097fe4ff */
[----:B------:R1:W-:Y:S02]  /*af60*/  STL [R1+0x920], R7 ;  /* 0x0009200701007387 */ /* 0x0003e40000100800 */
.L_x_2:
[----:B-1----:R-:W2:Y:S04]  /*af70*/  LDL R7, [R1+0x118] ;  /* 0x0001180001077983 */ /* 0x002ea80000100800 */
[----:B------:R-:W-:Y:S04]  /*af80*/  STL [R1+0x10a0], R223 ;  /* 0x0010a0df01007387 */ /* 0x000fe80000100800 */
        /* <DEDUP_REMOVED lines=133> */
[----:B------:R-:W-:Y:S01]  /*b7e0*/  STL [R1+0xe94], R225 ;  /* 0x000e94e101007387 */ /* 0x000fe20000100800 */
[----:B------:R-:W-:-:S03]  /*b7f0*/  MOV R9, UR49 ;  /* 0x0000003100097c02 */ /* 0x000fc60008000f00 */
[----:B------:R-:W-:Y:S01]  /*b800*/  STL [R1+0xe90], R220 ;  /* 0x000e90dc01007387 */ /* 0x000fe20000100800 */
[----:B------:R-:W-:-:S03]  /*b810*/  MOV R8, UR48 ;  /* 0x0000003000087c02 */ /* 0x000fc60008000f00 */
[----:B------:R-:W-:Y:S01]  /*b820*/  STL [R1+0xe8c], R215 ;  /* 0x000e8cd701007387 */ /* 0x000fe20000100800 */
[----:B------:R-:W-:-:S03]  /*b830*/  MOV R14, UR53 ;  /* 0x00000035000e7c02 */ /* 0x000fc60008000f00 */
[----:B------:R-:W-:Y:S04]  /*b840*/  STL [R1+0xe88], R224 ;  /* 0x000e88e001007387 */ /* 0x000fe80000100800 */
[----:B------:R-:W-:Y:S04]  /*b850*/  STL [R1+0xe84], R219 ;  /* 0x000e84db01007387 */ /* 0x000fe80000100800 */
[----:B------:R-:W-:Y:S04]  /*b860*/  STL [R1+0xe80], R214 ;  /* 0x000e80d601007387 */ /* 0x000fe80000100800 */
[----:B-----5:R-:W-:Y:S04]  /*b870*/  STL [R1+0xd54], R2 ;  /* 0x000d540201007387 */ /* 0x020fe80000100800 */
[----:B------:R0:W-:Y:S04]  /*b880*/  STL [R1+0xd50], R0 ;  /* 0x000d500001007387 */ /* 0x0001e80000100800 */
[----:B0-----:R-:W3:Y:S04]  /*b890*/  LDL.LU R0, [R1+0x238] ;  /* 0x0002380001007983 */ /* 0x001ee80000300800 */
[----:B------:R0:W-:Y:S04]  /*b8a0*/  STL [R1+0xc68], R9 ;  /* 0x000c680901007387 */ /* 0x0001e80000100800 */
[----:B------:R1:W-:Y:S04]  /*b8b0*/  STL [R1+0xc64], R8 ;  /* 0x000c640801007387 */ /* 0x0003e80000100800 */
[----:B------:R4:W-:Y:S01]  /*b8c0*/  STL [R1+0xc60], R14 ;  /* 0x000c600e01007387 */ /* 0x0009e20000100800 */
[----:B0-----:R-:W-:-:S02]  /*b8d0*/  MOV R9, UR52 ;  /* 0x0000003400097c02 */ /* 0x001fc40008000f00 */
[----:B-1----:R-:W-:-:S03]  /*b8e0*/  MOV R8, UR7 ;  /* 0x0000000700087c02 */ /* 0x002fc60008000f00 */
[----:B------:R0:W-:Y:S01]  /*b8f0*/  STL [R1+0xc5c], R9 ;  /* 0x000c5c0901007387 */ /* 0x0001e20000100800 */
[----:B----4-:R-:W-:-:S03]  /*b900*/  MOV R14, UR6 ;  /* 0x00000006000e7c02 */ /* 0x010fc60008000f00 */
[----:B------:R1:W-:Y:S04]  /*b910*/  STL [R1+0xc58], R8 ;  /* 0x000c580801007387 */ /* 0x0003e80000100800 */
[----:B------:R4:W-:Y:S01]  /*b920*/  STL [R1+0xc54], R14 ;  /* 0x000c540e01007387 */ /* 0x0009e20000100800 */
[----:B0-----:R-:W-:Y:S02]  /*b930*/  MOV R9, UR5 ;  /* 0x0000000500097c02 */ /* 0x001fe40008000f00 */
[----:B-1----:R-:W-:-:S03]  /*b940*/  MOV R8, UR4 ;  /* 0x0000000400087c02 */ /* 0x002fc60008000f00 */
[----:B------:R-:W-:Y:S01]  /*b950*/  STL [R1+0xc50], R9 ;  /* 0x000c500901007387 */ /* 0x000fe20000100800 */
[----:B----4-:R-:W2:Y:S03]  /*b960*/  LDC R14, c[0x0][0x230] ;  /* 0x00008c00ff0e7b82 */ /* 0x010ea60000000800 */
[----:B------:R0:W-:Y:S01]  /*b970*/  STL [R1+0xc4c], R8 ;  /* 0x000c4c0801007387 */ /* 0x0001e20000100800 */
[----:B------:R-:W-:-:S03]  /*b980*/  PRMT R197, RZ, 0x7610, R197 ;  /* 0x00007610ffc57816 */ /* 0x000fc600000000c5 */
[----:B------:R-:W4:Y:S04]  /*b990*/  LDL R21, [R1+0x918] ;  /* 0x0009180001157983 */ /* 0x000f280000100800 */
[----:B------:R-:W3:Y:S01]  /*b9a0*/  LDL R20, [R1+0x91c] ;  /* 0x00091c0001147983 */ /* 0x000ee20000100800 */
[----:B--2---:R-:W-:-:S05]  /*b9b0*/  IMAD R14, R7, -0x80, R14 ;  /* 0xffffff80070e7824 */ /* 0x004fca00078e020e */
[----:B------:R-:W-:Y:S01]  /*b9c0*/  ISETP.GT.AND P0, PT, R14, RZ, PT ;  /* 0x000000ff0e00720c */ /* 0x000fe20003f04270 */
[----:B------:R-:W-:Y:S04]  /*b9d0*/  STL [R1+0xd68], R3 ;  /* 0x000d680301007387 */ /* 0x000fe80000100800 */
[----:B------:R-:W-:Y:S04]  /*b9e0*/  STL [R1+0xd6c], R6 ;  /* 0x000d6c0601007387 */ /* 0x000fe80000100800 */
[----:B------:R-:W-:Y:S04]  /*b9f0*/  STL [R1+0xd74], R5 ;  /* 0x000d740501007387 */ /* 0x000fe80000100800 */
[----:B0-----:R-:W-:-:S02]  /*ba00*/  @P0 IMAD.MOV.U32 R8, RZ, RZ, R5 ;  /* 0x000000ffff080224 */ /* 0x001fc400078e0005 */
[----:B------:R-:W-:Y:S01]  /*ba10*/  @P0 IMAD.MOV.U32 R9, RZ, RZ, R4 ;  /* 0x000000ffff090224 */ /* 0x000fe200078e0004 */
[----:B------:R-:W-:Y:S04]  /*ba20*/  STL [R1+0xd70], R4 ;  /* 0x000d700401007387 */ /* 0x000fe80000100800 */
[----:B------:R0:W2:Y:S04]  /*ba30*/  @P0 LDG.E.U8 R197, desc[UR56][R8.64] ;  /* 0x0000003808c50981 */ /* 0x0000a8000c1e1100 */
[----:B------:R-:W0:Y:S04]  /*ba40*/  LDL R8, [R1+0x920] ;  /* 0x0009200001087983 */ /* 0x000e280000100800 */
[----:B------:R-:W0:Y:S01]  /*ba50*/  LDL R9, [R1+0x924] ;  /* 0x0009240001097983 */ /* 0x000e220000100800 */
[----:B------:R-:W-:-:S02]  /*ba60*/  ISETP.GT.AND P1, PT, R14, 0x1, PT ;  /* 0x000000010e00780c */ /* 0x000fc40003f24270 */
[----:B------:R-:W-:Y:S02]  /*ba70*/  PRMT R203, RZ, 0x7610, R203 ;  /* 0x00007610ffcb7816 */ /* 0x000fe400000000cb */
[----:B------:R-:W-:-:S09]  /*ba80*/  PRMT R198, RZ, 0x7610, R198 ;  /* 0x00007610ffc67816 */ /* 0x000fd200000000c6 */
[----:B0-----:R-:W-:-:S04]  /*ba90*/  @P1 LOP3.LUT R9, R9, R8, RZ, 0x3c, !PT ;  /* 0x0000000809091212 */ /* 0x001fc800078e3cff */
[----:B------:R-:W-:-:S04]  /*baa0*/  @P1 LOP3.LUT R8, R9, R8, RZ, 0x3c, !PT ;  /* 0x0000000809081212 */ /* 0x000fc800078e3cff */
[----:B------:R-:W-:-:S05]  /*bab0*/  @P1 LOP3.LUT R9, R9, R8, RZ, 0x3c, !PT ;  /* 0x0000000809091212 */ /* 0x000fca00078e3cff */
[----:B------:R3:W2:Y:S02]  /*bac0*/  @P1 LDG.E.U8 R203, desc[UR56][R8.64] ;  /* 0x0000003808cb1981 */ /* 0x0006a4000c1e1100 */
[----:B---3--:R-:W-:Y:S02]  /*bad0*/  @P1 IMAD.MOV.U32 R8, RZ, RZ, R20 ;  /* 0x000000ffff081224 */ /* 0x008fe400078e0014 */
[----:B----4-:R-:W-:Y:S01]  /*bae0*/  @P1 IMAD.MOV.U32 R9, RZ, RZ, R21 ;  /* 0x000000ffff091224 */ /* 0x010fe200078e0015 */
[----:B------:R-:W-:Y:S02]  /*baf0*/  ISETP.GT.AND P2, PT, R14, 0x2, PT ;  /* 0x000000020e00780c */ /* 0x000fe40003f44270 */
[----:B------:R-:W-:Y:S02]  /*bb00*/  PRMT R161, RZ, 0x7610, R161 ;  /* 0x00007610ffa17816 */ /* 0x000fe400000000a1 */
[----:B------:R-:W-:Y:S01]  /*bb10*/  PRMT R195, RZ, 0x7610, R195 ;  /* 0x00007610ffc37816 */ /* 0x000fe200000000c3 */
[----:B------:R0:W3:Y:S01]  /*bb20*/  @P1 LDG.E.U8 R198, desc[UR56][R8.64] ;  /* 0x0000003808c61981 */ /* 0x0000e2000c1e1100 */
[----:B------:R-:W-:Y:S01]  /*bb30*/  PRMT R168, RZ, 0x7610, R168 ;  /* 0x00007610ffa87816 */ /* 0x000fe200000000a8 */
[----:B------:R-:W-:Y:S01]  /*bb40*/  @P0 IMAD.MOV.U32 R7, RZ, RZ, R3 ;  /* 0x000000ffff070224 */ /* 0x000fe200078e0003 */
[----:B------:R-:W-:Y:S01]  /*bb50*/  PRMT R202, RZ, 0x7610, R202 ;  /* 0x00007610ffca7816 */ /* 0x000fe200000000ca */
[----:B------:R-:W4:Y:S04]  /*bb60*/  LDL R21, [R1+0x8f0] ;  /* 0x0008f00001157983 */ /* 0x000f280000100800 */
[----:B------:R-:W2:Y:S04]  /*bb70*/  @P0 LDG.E.U8 R168, desc[UR56][R6.64] ;  /* 0x0000003806a80981 */ /* 0x000ea8000c1e1100 */
[----:B------:R-:W0:Y:S04]  /*bb80*/  LDL R8, [R1+0x910] ;  /* 0x0009100001087983 */ /* 0x000e280000100800 */
[----:B------:R-:W0:Y:S04]  /*bb90*/  LDL R9, [R1+0x914] ;  /* 0x0009140001097983 */ /* 0x000e280000100800 */
[----:B------:R-:W3:Y:S01]  /*bba0*/  LDL R20, [R1+0x8f4] ;  /* 0x0008f40001147983 */ /* 0x000ee20000100800 */
[----:B0-----:R-:W-:-:S04]  /*bbb0*/  @P2 LOP3.LUT R9, R9, R8, RZ, 0x3c, !PT ;  /* 0x0000000809092212 */ /* 0x001fc800078e3cff */
[----:B------:R-:W-:-:S04]  /*bbc0*/  @P2 LOP3.LUT R8, R9, R8, RZ, 0x3c, !PT ;  /* 0x0000000809082212 */ /* 0x000fc800078e3cff */
[----:B------:R-:W-:-:S05]  /*bbd0*/  @P2 LOP3.LUT R9, R9, R8, RZ, 0x3c, !PT ;  /* 0x0000000809092212 */ /* 0x000fca00078e3cff */
[----:B------:R0:W2:Y:S04]  /*bbe0*/  @P2 LDG.E.U8 R161, desc[UR56][R8.64] ;  /* 0x0000003808a12981 */ /* 0x0000a8000c1e1100 */
[----:B------:R-:W0:Y:S04]  /*bbf0*/  LDL R8, [R1+0x908] ;  /* 0x0009080001087983 */ /* 0x000e280000100800 */
[----:B------:R-:W0:Y:S02]  /*bc00*/  LDL R9, [R1+0x90c] ;  /* 0x00090c0001097983 */ /* 0x000e240000100800 */
[----:B0-----:R-:W-:-:S04]  /*bc10*/  @P2 LOP3.LUT R9, R9, R8, RZ, 0x3c, !PT ;  /* 0x0000000809092212 */ /* 0x001fc800078e3cff */
[----:B------:R-:W-:-:S04]  /*bc20*/  @P2 LOP3.LUT R8, R9, R8, RZ, 0x3c, !PT ;  /* 0x0000000809082212 */ /* 0x000fc800078e3cff */
[----:B------:R-:W-:-:S05]  /*bc30*/  @P2 LOP3.LUT R9, R9, R8, RZ, 0x3c, !PT ;  /* 0x0000000809092212 */ /* 0x000fca00078e3cff */
[----:B------:R0:W2:Y:S04]  /*bc40*/  @P2 LDG.E.U8 R195, desc[UR56][R8.64] ;  /* 0x0000003808c32981 */ /* 0x0000a8000c1e1100 */
[----:B------:R-:W0:Y:S04]  /*bc50*/  LDL R8, [R1+0x900] ;  /* 0x0009000001087983 */ /* 0x000e280000100800 */
[----:B------:R-:W0:Y:S01]  /*bc60*/  LDL R9, [R1+0x904] ;  /* 0x0009040001097983 */ /* 0x000e220000100800 */
[----:B------:R-:W-:-:S13]  /*bc70*/  ISETP.GT.AND P0, PT, R14, 0x3, PT ;  /* 0x000000030e00780c */ /* 0x000fda0003f04270 */
[----:B0-----:R-:W-:-:S04]  /*bc80*/  @P0 LOP3.LUT R9, R9, R8, RZ, 0x3c, !PT ;  /* 0x0000000809090212 */ /* 0x001fc800078e3cff */
[----:B------:R-:W-:-:S04]  /*bc90*/  @P0 LOP3.LUT R8, R9, R8, RZ, 0x3c, !PT ;  /* 0x0000000809080212 */ /* 0x000fc800078e3cff */
[----:B------:R-:W-:-:S05]  /*bca0*/  @P0 LOP3.LUT R9, R9, R8, RZ, 0x3c, !PT ;  /* 0x0000000809090212 */ /* 0x000fca00078e3cff */
[----:B------:R0:W2:Y:S04]  /*bcb0*/  @P0 LDG.E.U8 R202, desc[UR56][R8.64] ;  /* 0x0000003808ca0981 */ /* 0x0000a8000c1e1100 */
[----:B------:R-:W0:Y:S04]  /*bcc0*/  LDL R8, [R1+0x8f8] ;  /* 0x0008f80001087983 */ /* 0x000e280000100800 */
[----:B------:R-:W0:Y:S01]  /*bcd0*/  LDL R9, [R1+0x8fc] ;  /* 0x0008fc0001097983 */ /* 0x000e220000100800 */
[----:B------:R-:W-:Y:S02]  /*bce0*/  ISETP.GT.AND P1, PT, R14, 0x4, PT ;  /* 0x000000040e00780c */ /* 0x000fe40003f24270 */
[----:B------:R-:W-:-:S02]  /*bcf0*/  PRMT R196, RZ, 0x7610, R196 ;  /* 0x00007610ffc47816 */ /* 0x000fc400000000c4 */
[----:B------:R-:W-:Y:S02]  /*bd00*/  PRMT R163, RZ, 0x7610, R163 ;  /* 0x00007610ffa37816 */ /* 0x000fe400000000a3 */
[----:B0-----:R-:W-:-:S04]  /*bd10*/  @P0 LOP3.LUT R9, R9, R8, RZ, 0x3c, !PT ;  /* 0x0000000809090212 */ /* 0x001fc800078e3cff */
[----:B------:R-:W-:-:S04]  /*bd20*/  @P0 LOP3.LUT R8, R9, R8, RZ, 0x3c, !PT ;  /* 0x0000000809080212 */ /* 0x000fc800078e3cff */
[----:B------:R-:W-:-:S05]  /*bd30*/  @P0 LOP3.LUT R9, R9, R8, RZ, 0x3c, !PT ;  /* 0x0000000809090212 */ /* 0x000fca00078e3cff */
[----:B------:R3:W2:Y:S02]  /*bd40*/  @P0 LDG.E.U8 R196, desc[UR56][R8.64] ;  /* 0x0000003808c40981 */ /* 0x0006a4000c1e1100 */
[----:B---3--:R-:W-:Y:S02]  /*bd50*/  @P1 IMAD.MOV.U32 R8, RZ, RZ, R20 ;  /* 0x000000ffff081224 */ /* 0x008fe400078e0014 */
[----:B----4-:R-:W-:Y:S01]  /*bd60*/  @P1 IMAD.MOV.U32 R9, RZ, RZ, R21 ;  /* 0x000000ffff091224 */ /* 0x010fe200078e0015 */
[----:B------:R-:W-:Y:S01]  /*bd70*/  PRMT R193, RZ, 0x7610, R193 ;  /* 0x00007610ffc17816 */ /* 0x000fe200000000c1 */
[----:B------:R-:W3:Y:S04]  /*bd80*/  LDL R21, [R1+0x8c8] ;  /* 0x0008c80001157983 */ /* 0x000ee80000100800 */
[----:B------:R0:W4:Y:S01]  /*bd90*/  @P1 LDG.E.U8 R163, desc[UR56][R8.64] ;  /* 0x0000003808a31981 */ /* 0x000122000c1e1100 */
[----:B------:R-:W-:-:S02]  /*bda0*/  ISETP.GT.AND P2, PT, R14, 0x5, PT ;  /* 0x000000050e00780c */ /* 0x000fc40003f44270 */
[----:B------:R-:W-:Y:S01]  /*bdb0*/  PRMT R201, RZ, 0x7610, R201 ;  /* 0x00007610ffc97816 */ /* 0x000fe200000000c9 */
[----:B------:R-:W2:Y:S04]  /*bdc0*/  LDL R20, [R1+0x8cc] ;  /* 0x0008cc0001147983 */ /* 0x000ea80000100800 */
[----:B------:R-:W0:Y:S04]  /*bdd0*/  LDL R8, [R1+0x8e8] ;  /* 0x0008e80001087983 */ /* 0x000e280000100800 */
[----:B------:R-:W0:Y:S02]  /*bde0*/  LDL R9, [R1+0x8ec] ;  /* 0x0008ec0001097983 */ /* 0x000e240000100800 */
[----:B0-----:R-:W-:-:S04]  /*bdf0*/  @P1 LOP3.LUT R9, R9, R8, RZ, 0x3c, !PT ;  /* 0x0000000809091212 */ /* 0x001fc800078e3cff */
[----:B------:R-:W-:-:S04]  /*be00*/  @P1 LOP3.LUT R8, R9, R8, RZ, 0x3c, !PT ;  /* 0x0000000809081212 */ /* 0x000fc800078e3cff */
[----:B------:R-:W-:-:S05]  /*be10*/  @P1 LOP3.LUT R9, R9, R8, RZ, 0x3c, !PT ;  /* 0x0000000809091212 */ /* 0x000fca00078e3cff */
[----:B------:R0:W4:Y:S04]  /*be20*/  @P1 LDG.E.U8 R193, desc[UR56][R8.64] ;  /* 0x0000003808c11981 */ /* 0x000128000c1e1100 */
[----:B------:R-:W0:Y:S04]  /*be30*/  LDL R8, [R1+0x8e0] ;  /* 0x0008e00001087983 */ /* 0x000e280000100800 */
[----:B------:R-:W0:Y:S02]  /*be40*/  LDL R9, [R1+0x8e4] ;  /* 0x0008e40001097983 */ /* 0x000e240000100800 */
[----:B0-----:R-:W-:-:S04]  /*be50*/  @P2 LOP3.LUT R9, R9, R8, RZ, 0x3c, !PT ;  /* 0x0000000809092212 */ /* 0x001fc800078e3cff */
[----:B------:R-:W-:-:S04]  /*be60*/  @P2 LOP3.LUT R8, R9, R8, RZ, 0x3c, !PT ;  /* 0x0000000809082212 */ /* 0x000fc800078e3cff */
[----:B------:R-:W-:-:S05]  /*be70*/  @P2 LOP3.LUT R9, R9, R8, RZ, 0x3c, !PT ;  /* 0x0000000809092212 */ /* 0x000fca00078e3cff */
[----:B------:R0:W4:Y:S04]  /*be80*/  @P2 LDG.E.U8 R201, desc[UR56][R8.64] ;  /* 0x0000003808c92981 */ /* 0x000128000c1e1100 */
[----:B------:R-:W0:Y:S04]  /*be90*/  LDL R8, [R1+0x8d8] ;  /* 0x0008d80001087983 */ /* 0x000e280000100800 */
[----:B------:R-:W0:Y:S01]  /*bea0*/  LDL R9, [R1+0x8dc] ;  /* 0x0008dc0001097983 */ /* 0x000e220000100800 */
[----:B------:R-:W-:Y:S02]  /*beb0*/  PRMT R194, RZ, 0x7610, R194 ;  /* 0x00007610ffc27816 */ /* 0x000fe400000000c2 */
[----:B0-----:R-:W-:-:S04]  /*bec0*/  @P2 LOP3.LUT R9, R9, R8, RZ, 0x3c, !PT ;  /* 0x0000000809092212 */ /* 0x001fc800078e3cff */
[----:B------:R-:W-:-:S04]  /*bed0*/  @P2 LOP3.LUT R8, R9, R8, RZ, 0x3c, !PT ;  /* 0x0000000809082212 */ /* 0x000fc800078e3cff */
[----:B------:R-:W-:-:S05]  /*bee0*/  @P2 LOP3.LUT R9, R9, R8, RZ, 0x3c, !PT ;  /* 0x0000000809092212 */ /* 0x000fca00078e3cff */
[----:B------:R0:W4:Y:S04]  /*bef0*/  @P2 LDG.E.U8 R194, desc[UR56][R8.64] ;  /* 0x0000003808c22981 */ /* 0x000128000c1e1100 */
[----:B------:R-:W0:Y:S04]  /*bf00*/  LDL R8, [R1+0x8d0] ;  /* 0x0008d00001087983 */ /* 0x000e280000100800 */
[----:B------:R-:W0:Y:S01]  /*bf10*/  LDL R9, [R1+0x8d4] ;  /* 0x0008d40001097983 */ /* 0x000e220000100800 */
[----:B------:R-:W-:Y:S02]  /*bf20*/  ISETP.GT.AND P0, PT, R14, 0x6, PT ;  /* 0x000000060e00780c */ /* 0x000fe40003f04270 */
[----:B------:R-:W-:-:S02]  /*bf30*/  PRMT R162, RZ, 0x7610, R162 ;  /* 0x00007610ffa27816 */ /* 0x000fc400000000a2 */
[----:B------:R-:W-:-:S09]  /*bf40*/  PRMT R191, RZ, 0x7610, R191 ;  /* 0x00007610ffbf7816 */ /* 0x000fd200000000bf */
[----:B0-----:R-:W-:-:S04]  /*bf50*/  @P0 LOP3.LUT R9, R9, R8, RZ, 0x3c, !PT ;  /* 0x0000000809090212 */ /* 0x001fc800078e3cff */
[----:B------:R-:W-:-:S04]  /*bf60*/  @P0 LOP3.LUT R8, R9, R8, RZ, 0x3c, !PT ;  /* 0x0000000809080212 */ /* 0x000fc800078e3cff */
[----:B------:R-:W-:-:S05]  /*bf70*/  @P0 LOP3.LUT R9, R9, R8, RZ, 0x3c, !PT ;  /* 0x0000000809090212 */ /* 0x000fca00078e3cff */
[----:B------:R2:W4:Y:S02]  /*bf80*/  @P0 LDG.E.U8 R162, desc[UR56][R8.64] ;  /* 0x0000003808a20981 */ /* 0x000524000c1e1100 */
[----:B--2---:R-:W-:Y:S02]  /*bf90*/  @P0 IMAD.MOV.U32 R8, RZ, RZ, R20 ;  /* 0x000000ffff080224 */ /* 0x004fe400078e0014 */
[----:B---3--:R-:W-:Y:S01]  /*bfa0*/  @P0 IMAD.MOV.U32 R9, RZ, RZ, R21 ;  /* 0x000000ffff090224 */ /* 0x008fe200078e0015 */
[----:B------:R-:W-:Y:S01]  /*bfb0*/  ISETP.GT.AND P1, PT, R14, 0x7, PT ;  /* 0x000000070e00780c */ /* 0x000fe20003f24270 */
[----:B------:R-:W2:Y:S04]  /*bfc0*/  LDL R21, [R1+0x8a0] ;  /* 0x0008a00001157983 */ /* 0x000ea80000100800 */
[----:B------:R0:W3:Y:S01]  /*bfd0*/  @P0 LDG.E.U8 R191, desc[UR56][R8.64] ;  /* 0x0000003808bf0981 */ /* 0x0000e2000c1e1100 */
[----:B------:R-:W-:-:S02]  /*bfe0*/  PRMT R200, RZ, 0x7610, R200 ;  /* 0x00007610ffc87816 */ /* 0x000fc400000000c8 */
[----:B------:R-:W-:Y:S01]  /*bff0*/  PRMT R192, RZ, 0x7610, R192 ;  /* 0x00007610ffc07816 */ /* 0x000fe200000000c0 */
[----:B------:R-:W4:Y:S04]  /*c000*/  LDL R20, [R1+0x8a4] ;  /* 0x0008a40001147983 */ /* 0x000f280000100800 */
[----:B------:R-:W0:Y:S04]  /*c010*/  LDL R8, [R1+0x8c0] ;  /* 0x0008c00001087983 */ /* 0x000e280000100800 */
[----:B------:R-:W0:Y:S02]  /*c020*/  LDL R9, [R1+0x8c4] ;  /* 0x0008c40001097983 */ /* 0x000e240000100800 */
[----:B0-----:R-:W-:-:S04]  /*c030*/  @P1 LOP3.LUT R9, R9, R8, RZ, 0x3c, !PT ;  /* 0x0000000809091212 */ /* 0x001fc800078e3cff */
[----:B------:R-:W-:-:S04]  /*c040*/  @P1 LOP3.LUT R8, R9, R8, RZ, 0x3c, !PT ;  /* 0x0000000809081212 */ /* 0x000fc800078e3cff */
[----:B------:R-:W-:-:S05]  /*c050*/  @P1 LOP3.LUT R9, R9, R8, RZ, 0x3c, !PT ;  /* 0x0000000809091212 */ /* 0x000fca00078e3cff */
[----:B------:R0:W3:Y:S04]  /*c060*/  @P1 LDG.E.U8 R200, desc[UR56][R8.64] ;  /* 0x0000003808c81981 */ /* 0x0000e8000c1e1100 */
[----:B------:R-:W0:Y:S04]  /*c070*/  LDL R8, [R1+0x8b8] ;  /* 0x0008b80001087983 */ /* 0x000e280000100800 */
[----:B------:R-:W0:Y:S02]  /*c080*/  LDL R9, [R1+0x8bc] ;  /* 0x0008bc0001097983 */ /* 0x000e240000100800 */
[----:B0-----:R-:W-:-:S04]  /*c090*/  @P1 LOP3.LUT R9, R9, R8, RZ, 0x3c, !PT ;  /* 0x0000000809091212 */ /* 0x001fc800078e3cff */
[----:B------:R-:W-:-:S04]  /*c0a0*/  @P1 LOP3.LUT R8, R9, R8, RZ, 0x3c, !PT ;  /* 0x0000000809081212 */ /* 0x000fc800078e3cff */
[----:B------:R-:W-:-:S05]  /*c0b0*/  @P1 LOP3.LUT R9, R9, R8, RZ, 0x3c, !PT ;  /* 0x0000000809091212 */ /* 0x000fca00078e3cff */
[----:B------:R0:W3:Y:S04]  /*c0c0*/  @P1 LDG.E.U8 R192, desc[UR56][R8.64] ;  /* 0x0000003808c01981 */ /* 0x0000e8000c1e1100 */
[----:B------:R-:W0:Y:S04]  /*c0d0*/  LDL R8, [R1+0x8b0] ;  /* 0x0008b00001087983 */ /* 0x000e280000100800 */
[----:B------:R-:W0:Y:S01]  /*c0e0*/  LDL R9, [R1+0x8b4] ;  /* 0x0008b40001097983 */ /* 0x000e220000100800 */
[----:B------:R-:W-:Y:S02]  /*c0f0*/  ISETP.GT.AND P2, PT, R14, 0x8, PT ;  /* 0x000000080e00780c */ /* 0x000fe40003f44270 */
[----:B------:R-:W-:-:S11]  /*c100*/  PRMT R199, RZ, 0x7610, R199 ;  /* 0x00007610ffc77816 */ /* 0x000fd600000000c7 */
[----:B0-----:R-:W-:-:S04]  /*c110*/  @P2 LOP3.LUT R9, R9, R8, RZ, 0x3c, !PT ;  /* 0x0000000809092212 */ /* 0x001fc800078e3cff */
[----:B------:R-:W-:-:S04]  /*c120*/  @P2 LOP3.LUT R8, R9, R8, RZ, 0x3c, !PT ;  /* 0x0000000809082212 */ /* 0x000fc800078e3cff */
[----:B------:R-:W-:-:S05]  /*c130*/  @P2 LOP3.LUT R9, R9, R8, RZ, 0x3c, !PT ;  /* 0x0000000809092212 */ /* 0x000fca00078e3cff */
[----:B------:R0:W3:Y:S04]  /*c140*/  @P2 LDG.E.U8 R199, desc[UR56][R8.64] ;  /* 0x0000003808c72981 */ /* 0x0000e8000c1e1100 */
        /* <DEDUP_REMOVED lines=8> */
[----:B------:R4:W3:Y:S02]  /*c1d0*/  @P2 LDG.E.U8 R189, desc[UR56][R8.64] ;  /* 0x0000003808bd2981 */ /* 0x0008e4000c1e1100 */
[----:B----4-:R-:W-:Y:S02]  /*c1e0*/  @P0 IMAD.MOV.U32 R8, RZ, RZ, R20 ;  /* 0x000000ffff080224 */ /* 0x010fe400078e0014 */
[----:B--2---:R-:W-:Y:S01]  /*c1f0*/  @P0 IMAD.MOV.U32 R9, RZ, RZ, R21 ;  /* 0x000000ffff090224 */ /* 0x004fe200078e0015 */
[----:B------:R-:W-:Y:S01]  /*c200*/  PRMT R190, RZ, 0x7610, R190 ;  /* 0x00007610ffbe7816 */ /* 0x000fe200000000be */
[----:B------:R-:W2:Y:S04]  /*c210*/  LDL R21, [R1+0x878] ;  /* 0x0008780001157983 */ /* 0x000ea80000100800 */
[----:B------:R0:W4:Y:S01]  /*c220*/  @P0 LDG.E.U8 R160, desc[UR56][R8.64] ;  /* 0x0000003808a00981 */ /* 0x000122000c1e1100 */
[----:B------:R-:W-:-:S02]  /*c230*/  ISETP.GT.AND P1, PT, R14, 0xa, PT ;  /* 0x0000000a0e00780c */ /* 0x000fc40003f24270 */
[----:B------:R-:W-:Y:S01]  /*c240*/  PRMT R187, RZ, 0x7610, R187 ;  /* 0x00007610ffbb7816 */ /* 0x000fe200000000bb */
[----:B------:R-:W3:Y:S04]  /*c250*/  LDL R20, [R1+0x87c] ;  /* 0x00087c0001147983 */ /* 0x000ee80000100800 */
        /* <DEDUP_REMOVED lines=28> */
[----:B---3--:R-:W-:Y:S02]  /*c420*/  @P2 IMAD.MOV.U32 R8, RZ, RZ, R20 ;  /* 0x000000ffff082224 */ /* 0x008fe400078e0014 */
[----:B--2---:R-:W-:Y:S01]  /*c430*/  @P2 IMAD.MOV.U32 R9, RZ, RZ, R21 ;  /* 0x000000ffff092224 */ /* 0x004fe200078e0015 */
        /* <DEDUP_REMOVED lines=151> */
[----:B------:R-:W2:Y:S04]  /*cdb0*/  LDL R20, [R1+0x7b4] ;  /* 0x0007b40001147983 */ /* 0x000ea80000100800 */
        /* <DEDUP_REMOVED lines=14> */
[C---:B------:R-:W-:Y:S02]  /*cea0*/  ISETP.GT.AND P2, PT, R14.reuse, 0x17, PT ;  /* 0x000000170e00780c */ /* 0x040fe40003f44270 */
[----:B------:R-:W-:-:S02]  /*ceb0*/  ISETP.GT.AND P0, PT, R14, 0x18, PT ;  /* 0x000000180e00780c */ /* 0x000fc40003f04270 */
[----:B------:R-:W-:Y:S02]  /*cec0*/  PRMT R16, RZ, 0x7610, R16 ;  /* 0x00007610ff107816 */ /* 0x000fe40000000010 */
[----:B------:R-:W-:-:S09]  /*ced0*/  PRMT R10, RZ, 0x7610, R10 ;  /* 0x00007610ff0a7816 */ /* 0x000fd2000000000a */
[----:B--2---:R1:W2:Y:S04]  /*cee0*/  @P0 LDG.E.U8 R10, desc[UR56][R20.64] ;  /* 0x00000038140a0981 */ /* 0x0042a8000c1e1100 */
[----:B------:R-:W1:Y:S04]  /*cef0*/  LDL R20, [R1+0x7a8] ;  /* 0x0007a80001147983 */ /* 0x000e680000100800 */
[----:B------:R-:W1:Y:S01]  /*cf00*/  LDL R21, [R1+0x7ac] ;  /* 0x0007ac0001157983 */ /* 0x000e620000100800 */
[----:B0-----:R-:W-:-:S04]  /*cf10*/  @P2 LOP3.LUT R9, R9, R8, RZ, 0x3c, !PT ;  /* 0x0000000809092212 */ /* 0x001fc800078e3cff */
[----:B------:R-:W-:-:S04]  /*cf20*/  @P2 LOP3.LUT R8, R9, R8, RZ, 0x3c, !PT ;  /* 0x0000000809082212 */ /* 0x000fc800078e3cff */
[----:B------:R-:W-:-:S05]  /*cf30*/  @P2 LOP3.LUT R9, R9, R8, RZ, 0x3c, !PT ;  /* 0x0000000809092212 */ /* 0x000fca00078e3cff */
[----:B------:R0:W2:Y:S04]  /*cf40*/  @P2 LDG.E.U8 R16, desc[UR56][R8.64] ;  /* 0x0000003808102981 */ /* 0x0000a8000c1e1100 */
[----:B------:R-:W0:Y:S04]  /*cf50*/  LDL R8, [R1+0x7b8] ;  /* 0x0007b80001087983 */ /* 0x000e280000100800 */
[----:B------:R-:W0:Y:S01]  /*cf60*/  LDL R9, [R1+0x7bc] ;  /* 0x0007bc0001097983 */ /* 0x000e220000100800 */
[----:B------:R-:W-:Y:S02]  /*cf70*/  PRMT R13, RZ, 0x7610, R13 ;  /* 0x00007610ff0d7816 */ /* 0x000fe4000000000d */
[----:B-1----:R-:W-:-:S04]  /*cf80*/  @P0 LOP3.LUT R21, R21, R20, RZ, 0x3c, !PT ;  /* 0x0000001415150212 */ /* 0x002fc800078e3cff */
[----:B------:R-:W-:-:S04]  /*cf90*/  @P0 LOP3.LUT R20, R21, R20, RZ, 0x3c, !PT ;  /* 0x0000001415140212 */ /* 0x000fc800078e3cff */
[----:B------:R-:W-:Y:S02]  /*cfa0*/  @P0 LOP3.LUT R21, R21, R20, RZ, 0x3c, !PT ;  /* 0x0000001415150212 */ /* 0x000fe400078e3cff */
[----:B0-----:R-:W-:-:S04]  /*cfb0*/  @P2 LOP3.LUT R9, R9, R8, RZ, 0x3c, !PT ;  /* 0x0000000809092212 */ /* 0x001fc800078e3cff */
[----:B------:R-:W-:-:S04]  /*cfc0*/  @P2 LOP3.LUT R8, R9, R8, RZ, 0x3c, !PT ;  /* 0x0000000809082212 */ /* 0x000fc800078e3cff */
[----:B------:R-:W-:-:S05]  /*cfd0*/  @P2 LOP3.LUT R9, R9, R8, RZ, 0x3c, !PT ;  /* 0x0000000809092212 */ /* 0x000fca00078e3cff */
[----:B------:R0:W2:Y:S02]  /*cfe0*/  @P2 LDG.E.U8 R13, desc[UR56][R8.64] ;  /* 0x00000038080d2981 */ /* 0x0000a4000c1e1100 */
[----:B0-----:R-:W-:-:S06]  /*cff0*/  PRMT R8, RZ, 0x7610, R8 ;  /* 0x00007610ff087816 */ /* 0x001fcc0000000008 */
[----:B------:R0:W2:Y:S04]  /*d000*/  @P0 LDG.E.U8 R8, desc[UR56][R20.64] ;  /* 0x0000003814080981 */ /* 0x0000a8000c1e1100 */
[----:B------:R-:W0:Y:S04]  /*d010*/  LDL R20, [R1+0x7a0] ;  /* 0x0007a00001147983 */ /* 0x000e280000100800 */
[----:B------:R-:W0:Y:S01]  /*d020*/  LDL R21, [R1+0x7a4] ;  /* 0x0007a40001157983 */ /* 0x000e220000100800 */
[----:B------:R-:W-:Y:S02]  /*d030*/  ISETP.GT.AND P1, PT, R14, 0x19, PT ;  /* 0x000000190e00780c */ /* 0x000fe40003f24270 */
[----:B------:R-:W-:-:S11]  /*d040*/  PRMT R11, RZ, 0x7610, R11 ;  /* 0x00007610ff0b7816 */ /* 0x000fd6000000000b */
[----:B0-----:R-:W-:-:S04]  /*d050*/  @P1 LOP3.LUT R21, R21, R20, RZ, 0x3c, !PT ;  /* 0x0000001415151212 */ /* 0x001fc800078e3cff */
[----:B------:R-:W-:-:S04]  /*d060*/  @P1 LOP3.LUT R20, R21, R20, RZ, 0x3c, !PT ;  /* 0x0000001415141212 */ /* 0x000fc800078e3cff */
[----:B------:R-:W-:-:S05]  /*d070*/  @P1 LOP3.LUT R21, R21, R20, RZ, 0x3c, !PT ;  /* 0x0000001415151212 */ /* 0x000fca00078e3cff */
[----:B------:R0:W2:Y:S04]  /*d080*/  @P1 LDG.E.U8 R11, desc[UR56][R20.64] ;  /* 0x00000038140b1981 */ /* 0x0000a8000c1e1100 */
[----:B------:R-:W0:Y:S04]  /*d090*/  LDL R20, [R1+0x798] ;  /* 0x0007980001147983 */ /* 0x000e280000100800 */
[----:B------:R-:W0:Y:S01]  /*d0a0*/  LDL R21, [R1+0x79c] ;  /* 0x00079c0001157983 */ /* 0x000e220000100800 */
[----:B------:R-:W-:Y:S02]  /*d0b0*/  PRMT R9, RZ, 0x7610, R9 ;  /* 0x00007610ff097816 */ /* 0x000fe40000000009 */
[----:B0-----:R-:W-:-:S04]  /*d0c0*/  @P1 LOP3.LUT R21, R21, R20, RZ, 0x3c, !PT ;  /* 0x0000001415151212 */ /* 0x001fc800078e3cff */
[----:B------:R-:W-:-:S04]  /*d0d0*/  @P1 LOP3.LUT R20, R21, R20, RZ, 0x3c, !PT ;  /* 0x0000001415141212 */ /* 0x000fc800078e3cff */
[----:B------:R-:W-:-:S05]  /*d0e0*/  @P1 LOP3.LUT R21, R21, R20, RZ, 0x3c, !PT ;  /* 0x0000001415151212 */ /* 0x000fca00078e3cff */
        /* <DEDUP_REMOVED lines=8> */
[----:B------:R-:W4:Y:S04]  /*d170*/  @P2 LDG.E.U8 R252, desc[UR56][R20.64] ;  /* 0x0000003814fc2981 */ /* 0x000f28000c1e1100 */
[----:B----4-:R0:W-:Y:S04]  /*d180*/  STL [R1+0x7c], R252 ;  /* 0x00007cfc01007387 */ /* 0x0101e80000100800 */
[----:B0-----:R-:W4:Y:S04]  /*d190*/  LDL.LU R252, [R1+0x10ac] ;  /* 0x0010ac0001fc7983 */ /* 0x001f280000300800 */
[----:B------:R-:W3:Y:S04]  /*d1a0*/  LDL R20, [R1+0x788] ;  /* 0x0007880001147983 */ /* 0x000ee80000100800 */
[----:B------:R-:W3:Y:S01]  /*d1b0*/  LDL R21, [R1+0x78c] ;  /* 0x00078c0001157983 */ /* 0x000ee20000100800 */
[----:B------:R-:W-:-:S02]  /*d1c0*/  PRMT R223, RZ, 0x7610, R223 ;  /* 0x00007610ffdf7816 */ /* 0x000fc400000000df */
[----:B---3--:R-:W-:-:S04]  /*d1d0*/  @P2 LOP3.LUT R21, R21, R20, RZ, 0x3c, !PT ;  /* 0x0000001415152212 */ /* 0x008fc800078e3cff */
[----:B------:R-:W-:-:S04]  /*d1e0*/  @P2 LOP3.LUT R20, R21, R20, RZ, 0x3c, !PT ;  /* 0x0000001415142212 */ /* 0x000fc800078e3cff */
[----:B------:R-:W-:-:S05]  /*d1f0*/  @P2 LOP3.LUT R21, R21, R20, RZ, 0x3c, !PT ;  /* 0x0000001415152212 */ /* 0x000fca00078e3cff */
[----:B------:R-:W3:Y:S01]  /*d200*/  @P2 LDG.E.U8 R223, desc[UR56][R20.64] ;  /* 0x0000003814df2981 */ /* 0x000ee2000c1e1100 */
[----:B------:R-:W-:-:S03]  /*d210*/  ISETP.GT.AND P0, PT, R14, 0x1b, PT ;  /* 0x0000001b0e00780c */ /* 0x000fc60003f04270 */
[----:B---3--:R0:W-:Y:S04]  /*d220*/  STL [R1+0x88], R223 ;  /* 0x000088df01007387 */ /* 0x0081e80000100800 */
[----:B0-----:R-:W3:Y:S04]  /*d230*/  LDL.LU R223, [R1+0x10a8] ;  /* 0x0010a80001df7983 */ /* 0x001ee80000300800 */
[----:B------:R-:W2:Y:S04]  /*d240*/  LDL R20, [R1+0x780] ;  /* 0x0007800001147983 */ /* 0x000ea80000100800 */
[----:B------:R-:W2:Y:S01]  /*d250*/  LDL R21, [R1+0x784] ;  /* 0x0007840001157983 */ /* 0x000ea20000100800 */
[----:B------:R-:W-:-:S02]  /*d260*/  PRMT R7, RZ, 0x7610, R7 ;  /* 0x00007610ff077816 */ /* 0x000fc40000000007 */
[----:B--2---:R-:W-:-:S04]  /*d270*/  @P0 LOP3.LUT R21, R21, R20, RZ, 0x3c, !PT ;  /* 0x0000001415150212 */ /* 0x004fc800078e3cff */
[----:B------:R-:W-:-:S04]  /*d280*/  @P0 LOP3.LUT R20, R21, R20, RZ, 0x3c, !PT ;  /* 0x0000001415140212 */ /* 0x000fc800078e3cff */
[----:B------:R-:W-:-:S05]  /*d290*/  @P0 LOP3.LUT R21, R21, R20, RZ, 0x3c, !PT ;  /* 0x0000001415150212 */ /* 0x000fca00078e3cff */
[----:B------:R0:W2:Y:S04]  /*d2a0*/  @P0 LDG.E.U8 R7, desc[UR56][R20.64] ;  /* 0x0000003814070981 */ /* 0x0000a8000c1e1100 */
[----:B------:R-:W0:Y:S04]  /*d2b0*/  LDL R20, [R1+0x778] ;  /* 0x0007780001147983 */ /* 0x000e280000100800 */
[----:B------:R-:W0:Y:S01]  /*d2c0*/  LDL R21, [R1+0x77c] ;  /* 0x00077c0001157983 */ /* 0x000e220000100800 */
[----:B----4-:R-:W-:Y:S02]  /*d2d0*/  PRMT R252, RZ, 0x7610, R252 ;  /* 0x00007610fffc7816 */ /* 0x010fe400000000fc */
[----:B0-----:R-:W-:-:S04]  /*d2e0*/  @P0 LOP3.LUT R21, R21, R20, RZ, 0x3c, !PT ;  /* 0x0000001415150212 */ /* 0x001fc800078e3cff */
[----:B------:R-:W-:-:S04]  /*d2f0*/  @P0 LOP3.LUT R20, R21, R20, RZ, 0x3c, !PT ;  /* 0x0000001415140212 */ /* 0x000fc800078e3cff */
[----:B------:R-:W-:-:S05]  /*d300*/  @P0 LOP3.LUT R21, R21, R20, RZ, 0x3c, !PT ;  /* 0x0000001415150212 */ /* 0x000fca00078e3cff */
[----:B------:R-:W4:Y:S01]  /*d310*/  @P0 LDG.E.U8 R252, desc[UR56][R20.64] ;  /* 0x0000003814fc0981 */ /* 0x000f22000c1e1100 */
[----:B------:R-:W-:-:S03]  /*d320*/  ISETP.GT.AND P1, PT, R14, 0x1c, PT ;  /* 0x0000001c0e00780c */ /* 0x000fc60003f24270 */
[----:B----4-:R0:W-:Y:S04]  /*d330*/  STL [R1+0x80], R252 ;  /* 0x000080fc01007387 */ /* 0x0101e80000100800 */
[----:B0-----:R-:W4:Y:S04]  /*d340*/  LDL.LU R252, [R1+0x10a4] ;  /* 0x0010a40001fc7983 */ /* 0x001f280000300800 */
[----:B------:R-:W2:Y:S04]  /*d350*/  LDL R20, [R1+0x770] ;  /* 0x0007700001147983 */ /* 0x000ea80000100800 */
[----:B------:R-:W2:Y:S01]  /*d360*/  LDL R21, [R1+0x774] ;  /* 0x0007740001157983 */ /* 0x000ea20000100800 */
[----:B---3--:R-:W-:-:S02]  /*d370*/  PRMT R223, RZ, 0x7610, R223 ;  /* 0x00007610ffdf7816 */ /* 0x008fc400000000df */
[----:B--2---:R-:W-:-:S04]  /*d380*/  @P1 LOP3.LUT R21, R21, R20, RZ, 0x3c, !PT ;  /* 0x0000001415151212 */ /* 0x004fc800078e3cff */
[----:B------:R-:W-:-:S04]  /*d390*/  @P1 LOP3.LUT R20, R21, R20, RZ, 0x3c, !PT ;  /* 0x0000001415141212 */ /* 0x000fc800078e3cff */
[----:B------:R-:W-:-:S05]  /*d3a0*/  @P1 LOP3.LUT R21, R21, R20, RZ, 0x3c, !PT ;  /* 0x0000001415151212 */ /* 0x000fca00078e3cff */
[----:B------:R-:W2:Y:S04]  /*d3b0*/  @P1 LDG.E.U8 R223, desc[UR56][R20.64] ;  /* 0x0000003814df1981 */ /* 0x000ea8000c1e1100 */
[----:B--2---:R0:W-:Y:S04]  /*d3c0*/  STL [R1+0x84], R223 ;  /* 0x000084df01007387 */ /* 0x0041e80000100800 */
[----:B0-----:R-:W2:Y:S04]  /*d3d0*/  LDL.LU R223, [R1+0x10a0] ;  /* 0x0010a00001df7983 */ /* 0x001ea80000300800 */
[----:B------:R-:W3:Y:S04]  /*d3e0*/  LDL R20, [R1+0x768] ;  /* 0x0007680001147983 */ /* 0x000ee80000100800 */
[----:B------:R-:W3:Y:S01]  /*d3f0*/  LDL R21, [R1+0x76c] ;  /* 0x00076c0001157983 */ /* 0x000ee20000100800 */
[----:B----4-:R-:W-:-:S02]  /*d400*/  PRMT R252, RZ, 0x7610, R252 ;  /* 0x00007610fffc7816 */ /* 0x010fc400000000fc */
[----:B---3--:R-:W-:-:S04]  /*d410*/  @P1 LOP3.LUT R21, R21, R20, RZ, 0x3c, !PT ;  /* 0x0000001415151212 */ /* 0x008fc800078e3cff */
[----:B------:R-:W-:-:S04]  /*d420*/  @P1 LOP3.LUT R20, R21, R20, RZ, 0x3c, !PT ;  /* 0x0000001415141212 */ /* 0x000fc800078e3cff */
[----:B------:R-:W-:-:S05]  /*d430*/  @P1 LOP3.LUT R21, R21, R20, RZ, 0x3c, !PT ;  /* 0x0000001415151212 */ /* 0x000fca00078e3cff */
[----:B------:R-:W3:Y:S01]  /*d440*/  @P1 LDG.E.U8 R252, desc[UR56][R20.64] ;  /* 0x0000003814fc1981 */ /* 0x000ee2000c1e1100 */
[----:B------:R-:W-:-:S03]  /*d450*/  ISETP.GT.AND P2, PT, R14, 0x1d, PT ;  /* 0x0000001d0e00780c */ /* 0x000fc60003f44270 */
[----:B---3--:R0:W-:Y:S04]  /*d460*/  STL [R1+0x90], R252 ;  /* 0x000090fc01007387 */ /* 0x0081e80000100800 */
[----:B0-----:R-:W3:Y:S04]  /*d470*/  LDL.LU R252, [R1+0x109c] ;  /* 0x00109c0001fc7983 */ /* 0x001ee80000300800 */
[----:B------:R-:W4:Y:S04]  /*d480*/  LDL R20, [R1+0x760] ;  /* 0x0007600001147983 */ /* 0x000f280000100800 */
[----:B------:R-:W4:Y:S01]  /*d490*/  LDL R21, [R1+0x764] ;  /* 0x0007640001157983 */ /* 0x000f220000100800 */
[----:B--2---:R-:W-:-:S02]  /*d4a0*/  PRMT R223, RZ, 0x7610, R223 ;  /* 0x00007610ffdf7816 */ /* 0x004fc400000000df */
[----:B----4-:R-:W-:-:S04]  /*d4b0*/  @P2 LOP3.LUT R21, R21, R20, RZ, 0x3c, !PT ;  /* 0x0000001415152212 */ /* 0x010fc800078e3cff */
[----:B------:R-:W-:-:S04]  /*d4c0*/  @P2 LOP3.LUT R20, R21, R20, RZ, 0x3c, !PT ;  /* 0x0000001415142212 */ /* 0x000fc800078e3cff */
[----:B------:R-:W-:-:S05]  /*d4d0*/  @P2 LOP3.LUT R21, R21, R20, RZ, 0x3c, !PT ;  /* 0x0000001415152212 */ /* 0x000fca00078e3cff */
[----:B------:R0:W2:Y:S04]  /*d4e0*/  @P2 LDG.E.U8 R223, desc[UR56][R20.64] ;  /* 0x0000003814df2981 */ /* 0x0000a8000c1e1100 */
[----:B------:R-:W0:Y:S04]  /*d4f0*/  LDL R20, [R1+0x758] ;  /* 0x0007580001147983 */ /* 0x000e280000100800 */
[----:B------:R-:W0:Y:S01]  /*d500*/  LDL R21, [R1+0x75c] ;  /* 0x00075c0001157983 */ /* 0x000e220000100800 */
[----:B---3--:R-:W-:Y:S02]  /*d510*/  PRMT R252, RZ, 0x7610, R252 ;  /* 0x00007610fffc7816 */ /* 0x008fe400000000fc */
        /* <DEDUP_REMOVED lines=14> */
[----:B------:R-:W2:Y:S04]  /*d600*/  LDL R20, [R1+0x748] ;  /* 0x0007480001147983 */ /* 0x000ea80000100800 */
[----:B------:R-:W2:Y:S01]  /*d610*/  LDL R21, [R1+0x74c] ;  /* 0x00074c0001157983 */ /* 0x000ea20000100800 */
[----:B------:R-:W-:-:S02]  /*d620*/  PRMT R251, RZ, 0x7610, R251 ;  /* 0x00007610fffb7816 */ /* 0x000fc400000000fb */
[----:B--2---:R-:W-:-:S04]  /*d630*/  @P0 LOP3.LUT R21, R21, R20, RZ, 0x3c, !PT ;  /* 0x0000001415150212 */ /* 0x004fc800078e3cff */
[----:B------:R-:W-:-:S04]  /*d640*/  @P0 LOP3.LUT R20, R21, R20, RZ, 0x3c, !PT ;  /* 0x0000001415140212 */ /* 0x000fc800078e3cff */
[----:B------:R-:W-:-:S05]  /*d650*/  @P0 LOP3.LUT R21, R21, R20, RZ, 0x3c, !PT ;  /* 0x0000001415150212 */ /* 0x000fca00078e3cff */
[----:B------:R-:W2:Y:S01]  /*d660*/  @P0 LDG.E.U8 R251, desc[UR56][R20.64] ;  /* 0x0000003814fb0981 */ /* 0x000ea2000c1e1100 */
[----:B------:R-:W-:-:S03]  /*d670*/  ISETP.GT.AND P1, PT, R14, 0x1f, PT ;  /* 0x0000001f0e00780c */ /* 0x000fc60003f24270 */
        /* <DEDUP_REMOVED lines=8> */
[----:B------:R0:W3:Y:S04]  /*d700*/  @P1 LDG.E.U8 R218, desc[UR56][R20.64] ;  /* 0x0000003814da1981 */ /* 0x0000e8000c1e1100 */
[----:B------:R-:W0:Y:S04]  /*d710*/  LDL R20, [R1+0x738] ;  /* 0x0007380001147983 */ /* 0x000e280000100800 */
[----:B------:R-:W0:Y:S01]  /*d720*/  LDL R21, [R1+0x73c] ;  /* 0x00073c0001157983 */ /* 0x000e220000100800 */
[----:B--2---:R-:W-:Y:S02]  /*d730*/  PRMT R251, RZ, 0x7610, R251 ;  /* 0x00007610fffb7816 */ /* 0x004fe400000000fb */
        /* <DEDUP_REMOVED lines=26> */
[----:B----4-:R-:W-:-:S02]  /*d8e0*/  PRMT R217, RZ, 0x7610, R217 ;  /* 0x00007610ffd97816 */ /* 0x010fc400000000d9 */
[----:B--2---:R-:W-:-:S04]  /*d8f0*/  @P0 LOP3.LUT R21, R21, R20, RZ, 0x3c, !PT ;  /* 0x0000001415150212 */ /* 0x004fc800078e3cff */
        /* <DEDUP_REMOVED lines=39> */
[----:B------:R-:W-:Y:S02]  /*db70*/  PRMT R250, RZ, 0x7610, R250 ;  /* 0x00007610fffa7816 */ /* 0x000fe400000000fa */
[----:B0-----:R-:W-:-:S04]  /*db80*/  @P2 LOP3.LUT R21, R21, R20, RZ, 0x3c, !PT ;  /* 0x0000001415152212 */ /* 0x001fc800078e3cff */
[----:B------:R-:W-:-:S04]  /*db90*/  @P2 LOP3.LUT R20, R21, R20, RZ, 0x3c, !PT ;  /* 0x0000001415142212 */ /* 0x000fc800078e3cff */
[----:B------:R-:W-:-:S05]  /*dba0*/  @P2 LOP3.LUT R21, R21, R20, RZ, 0x3c, !PT ;  /* 0x0000001415152212 */ /* 0x000fca00078e3cff */
[----:B------:R-:W4:Y:S01]  /*dbb0*/  @P2 LDG.E.U8 R250, desc[UR56][R20.64] ;  /* 0x0000003814fa2981 */ /* 0x000f22000c1e1100 */
[----:B------:R-:W-:-:S03]  /*dbc0*/  ISETP.GT.AND P0, PT, R14, 0x24, PT ;  /* 0x000000240e00780c */ /* 0x000fc60003f04270 */
[----:B----4-:R0:W-:Y:S04]  /*dbd0*/  STL [R1+0xa0], R250 ;  /* 0x0000a0fa01007387 */ /* 0x0101e80000100800 */
[----:B0-----:R-:W4:Y:S04]  /*dbe0*/  LDL.LU R250, [R1+0x1080] ;  /* 0x0010800001fa7983 */ /* 0x001f280000300800 */
[----:B------:R-:W3:Y:S04]  /*dbf0*/  LDL R20, [R1+0x6f0] ;  /* 0x0006f00001147983 */ /* 0x000ee80000100800 */
[----:B------:R-:W3:Y:S01]  /*dc00*/  LDL R21, [R1+0x6f4] ;  /* 0x0006f40001157983 */ /* 0x000ee20000100800 */
[----:B--2---:R-:W-:-:S02]  /*dc10*/  PRMT R213, RZ, 0x7610, R213 ;  /* 0x00007610ffd57816 */ /* 0x004fc400000000d5 */
[----:B---3--:R-:W-:-:S04]  /*dc20*/  @P0 LOP3.LUT R21, R21, R20, RZ, 0x3c, !PT ;  /* 0x0000001415150212 */ /* 0x008fc800078e3cff */
        /* <DEDUP_REMOVED lines=34> */
[----:B------:R-:W-:-:S02]  /*de50*/  PRMT R249, RZ, 0x7610, R249 ;  /* 0x00007610fff97816 */ /* 0x000fc400000000f9 */
[----:B----4-:R-:W-:-:S04]  /*de60*/  @P2 LOP3.LUT R21, R21, R20, RZ, 0x3c, !PT ;  /* 0x0000001415152212 */ /* 0x010fc800078e3cff */
[----:B------:R-:W-:-:S04]  /*de70*/  @P2 LOP3.LUT R20, R21, R20, RZ, 0x3c, !PT ;  /* 0x0000001415142212 */ /* 0x000fc800078e3cff */
[----:B------:R-:W-:-:S05]  /*de80*/  @P2 LOP3.LUT R21, R21, R20, RZ, 0x3c, !PT ;  /* 0x0000001415152212 */ /* 0x000fca00078e3cff */
[----:B------:R-:W4:Y:S04]  /*de90*/  @P2 LDG.E.U8 R249, desc[UR56][R20.64] ;  /* 0x0000003814f92981 */ /* 0x000f28000c1e1100 */
        /* <DEDUP_REMOVED lines=18> */
[----:B------:R-:W3:Y:S04]  /*dfc0*/  @P0 LDG.E.U8 R249, desc[UR56][R20.64] ;  /* 0x0000003814f90981 */ /* 0x000ee8000c1e1100 */
        /* <DEDUP_REMOVED lines=8> */
[----:B------:R-:W2:Y:S01]  /*e050*/  @P0 LDG.E.U8 R250, desc[UR56][R20.64] ;  /* 0x0000003814fa0981 */ /* 0x000ea2000c1e1100 */
[----:B------:R-:W-:-:S03]  /*e060*/  ISETP.GT.AND P1, PT, R14, 0x28, PT ;  /* 0x000000280e00780c */ /* 0x000fc60003f24270 */
[----:B--2---:R0:W-:Y:S04]  /*e070*/  STL [R1+0xd4], R250 ;  /* 0x0000d4fa01007387 */ /* 0x0041e80000100800 */
[----:B0-----:R-:W2:Y:S04]  /*e080*/  LDL.LU R250, [R1+0x1064] ;  /* 0x0010640001fa7983 */ /* 0x001ea80000300800 */
[----:B------:R-:W4:Y:S04]  /*e090*/  LDL R20, [R1+0x6b0] ;  /* 0x0006b00001147983 */ /* 0x000f280000100800 */
[----:B------:R-:W4:Y:S01]  /*e0a0*/  LDL R21, [R1+0x6b4] ;  /* 0x0006b40001157983 */ /* 0x000f220000100800 */
[----:B---3--:R-:W-:-:S02]  /*e0b0*/  PRMT R249, RZ, 0x7610, R249 ;  /* 0x00007610fff97816 */ /* 0x008fc400000000f9 */
[----:B----4-:R-:W-:-:S04]  /*e0c0*/  @P1 LOP3.LUT R21, R21, R20, RZ, 0x3c, !PT ;  /* 0x0000001415151212 */ /* 0x010fc800078e3cff */
        /* <DEDUP_REMOVED lines=340> */
[----:B------:R-:W-:-:S02]  /*f610*/  PRMT R2, RZ, 0x7610, R2 ;  /* 0x00007610ff027816 */ /* 0x000fc40000000002 */
[----:B----4-:R-:W-:-:S04]  /*f620*/  @P1 LOP3.LUT R21, R21, R20, RZ, 0x3c, !PT ;  /* 0x0000001415151212 */ /* 0x010fc800078e3cff */
[----:B------:R-:W-:-:S04]  /*f630*/  @P1 LOP3.LUT R20, R21, R20, RZ, 0x3c, !PT ;  /* 0x0000001415141212 */ /* 0x000fc800078e3cff */
[----:B------:R-:W-:-:S05]  /*f640*/  @P1 LOP3.LUT R21, R21, R20, RZ, 0x3c, !PT ;  /* 0x0000001415151212 */ /* 0x000fca00078e3cff */
[----:B------:R0:W4:Y:S04]  /*f650*/  @P1 LDG.E.U8 R2, desc[UR56][R20.64] ;  /* 0x0000003814021981 */ /* 0x000128000c1e1100 */
        /* <DEDUP_REMOVED lines=16> */
[----:B------:R-:W2:Y:S04]  /*f760*/  @P2 LDG.E.U8 R250, desc[UR56][R20.64] ;  /* 0x0000003814fa2981 */ /* 0x000ea8000c1e1100 */
        /* <DEDUP_REMOVED lines=318> */
[----:B------:R-:W-:-:S02]  /*10b50*/  PRMT R246, RZ, 0x7610, R246 ;  /* 0x00007610fff67816 */ /* 0x000fc400000000f6 */
        /* <DEDUP_REMOVED lines=477> */
[----:B------:R-:W4:Y:S04]  /*12930*/  @P0 LDG.E.U8 R215, desc[UR56][R20.64] ;  /* 0x0000003814d70981 */ /* 0x000f28000c1e1100 */
[----:B---3--:R0:W-:Y:S04]  /*12940*/  STL [R1+0xc], R219 ;  /* 0x00000cdb01007387 */ /* 0x0081e80000100800 */
[----:B0-----:R-:W3:Y:S04]  /*12950*/  LDL R219, [R1+0x5c0] ;  /* 0x0005c00001db7983 */ /* 0x001ee80000100800 */
[----:B----4-:R0:W-:Y:S04]  /*12960*/  STL [R1+0x8], R215 ;  /* 0x000008d701007387 */ /* 0x0101e80000100800 */
[----:B0-----:R-:W4:Y:S04]  /*12970*/  LDL.LU R215, [R1+0xe8c] ;  /* 0x000e8c0001d77983 */ /* 0x001f280000300800 */
[----:B------:R-:W2:Y:S04]  /*12980*/  LDL R20, [R1+0x5d4] ;  /* 0x0005d40001147983 */ /* 0x000ea80000100800 */
[----:B------:R-:W2:Y:S01]  /*12990*/  LDL R21, [R1+0x5d8] ;  /* 0x0005d80001157983 */ /* 0x000ea20000100800 */
[----:B------:R-:W-:-:S02]  /*129a0*/  ISETP.GT.AND P1, PT, R14, 0x66, PT ;  /* 0x000000660e00780c */ /* 0x000fc40003f24270 */
[----:B------:R-:W-:-:S11]  /*129b0*/  PRMT R224, RZ, 0x7610, R224 ;  /* 0x00007610ffe07816 */ /* 0x000fd600000000e0 */
        /* <DEDUP_REMOVED lines=19> */
[----:B------:R-:W-:Y:S01]  /*12af0*/  @P0 LOP3.LUT R21, R21, R20, RZ, 0x3c, !PT ;  /* 0x0000001415150212 */ /* 0x000fe200078e3cff */
[----:B---3--:R0:W-:Y:S04]  /*12b00*/  STL [R1], R214 ;  /* 0x000000d601007387 */ /* 0x0081e80000100800 */
[----:B------:R1:W3:Y:S01]  /*12b10*/  @P0 LDG.E.U8 R250, desc[UR56][R20.64] ;  /* 0x0000003814fa0981 */ /* 0x0002e2000c1e1100 */
[----:B------:R-:W-:Y:S02]  /*12b20*/  PRMT R249, RZ, 0x7610, R249 ;  /* 0x00007610fff97816 */ /* 0x000fe400000000f9 */
[----:B------:R-:W-:Y:S02]  /*12b30*/  ISETP.GT.AND P1, PT, R14, 0x68, PT ;  /* 0x000000680e00780c */ /* 0x000fe40003f24270 */
[----:B------:R-:W-:-:S02]  /*12b40*/  PRMT R248, RZ, 0x7610, R248 ;  /* 0x00007610fff87816 */ /* 0x000fc400000000f8 */
[----:B------:R-:W-:Y:S01]  /*12b50*/  PRMT R247, RZ, 0x7610, R247 ;  /* 0x00007610fff77816 */ /* 0x000fe200000000f7 */
[----:B0-----:R-:W4:Y:S04]  /*12b60*/  LDL R214, [R1+0x5a8] ;  /* 0x0005a80001d67983 */ /* 0x001f280000100800 */
[----:B------:R-:W2:Y:S01]  /*12b70*/  LDL R21, [R1+0x5bc] ;  /* 0x0005bc0001157983 */ /* 0x000ea20000100800 */
[----:B-1----:R-:W-:Y:S01]  /*12b80*/  @P0 IMAD.MOV.U32 R20, RZ, RZ, R219 ;  /* 0x000000ffff140224 */ /* 0x002fe200078e00db */
[----:B------:R-:W-:Y:S02]  /*12b90*/  PRMT R246, RZ, 0x7610, R246 ;  /* 0x00007610fff67816 */ /* 0x000fe400000000f6 */
[----:B------:R-:W-:Y:S01]  /*12ba0*/  PRMT R245, RZ, 0x7610, R245 ;  /* 0x00007610fff57816 */ /* 0x000fe200000000f5 */
[----:B------:R-:W3:Y:S04]  /*12bb0*/  LDL R219, [R1+0x598] ;  /* 0x0005980001db7983 */ /* 0x000ee80000100800 */
[----:B--2---:R0:W2:Y:S04]  /*12bc0*/  @P0 LDG.E.U8 R249, desc[UR56][R20.64] ;  /* 0x0000003814f90981 */ /* 0x0040a8000c1e1100 */
        /* <DEDUP_REMOVED lines=8> */
[----:B------:R-:W-:Y:S02]  /*12c50*/  ISETP.GT.AND P0, PT, R14, 0x69, PT ;  /* 0x000000690e00780c */ /* 0x000fe40003f04270 */
[----:B0-----:R-:W-:-:S04]  /*12c60*/  @P1 LOP3.LUT R21, R21, R20, RZ, 0x3c, !PT ;  /* 0x0000001415151212 */ /* 0x001fc800078e3cff */
[----:B------:R-:W-:-:S04]  /*12c70*/  @P1 LOP3.LUT R20, R21, R20, RZ, 0x3c, !PT ;  /* 0x0000001415141212 */ /* 0x000fc800078e3cff */
[----:B------:R-:W-:-:S05]  /*12c80*/  @P1 LOP3.LUT R21, R21, R20, RZ, 0x3c, !PT ;  /* 0x0000001415151212 */ /* 0x000fca00078e3cff */
[----:B------:R4:W2:Y:S04]  /*12c90*/  @P1 LDG.E.U8 R247, desc[UR56][R20.64] ;  /* 0x0000003814f71981 */ /* 0x0008a8000c1e1100 */
[----:B------:R-:W3:Y:S01]  /*12ca0*/  LDL R21, [R1+0x5a4] ;  /* 0x0005a40001157983 */ /* 0x000ee20000100800 */
[----:B----4-:R-:W-:Y:S01]  /*12cb0*/  @P0 IMAD.MOV.U32 R20, RZ, RZ, R214 ;  /* 0x000000ffff140224 */ /* 0x010fe200078e00d6 */
[----:B------:R-:W-:Y:S02]  /*12cc0*/  ISETP.GT.AND P1, PT, R14, 0x6a, PT ;  /* 0x0000006a0e00780c */ /* 0x000fe40003f24270 */
[----:B------:R-:W-:Y:S02]  /*12cd0*/  PRMT R244, RZ, 0x7610, R244 ;  /* 0x00007610fff47816 */ /* 0x000fe400000000f4 */
[----:B------:R-:W-:-:S02]  /*12ce0*/  PRMT R243, RZ, 0x7610, R243 ;  /* 0x00007610fff37816 */ /* 0x000fc400000000f3 */
[----:B------:R-:W-:Y:S01]  /*12cf0*/  PRMT R242, RZ, 0x7610, R242 ;  /* 0x00007610fff27816 */ /* 0x000fe200000000f2 */
[----:B------:R-:W4:Y:S04]  /*12d00*/  LDL R214, [R1+0x580] ;  /* 0x0005800001d67983 */ /* 0x000f280000100800 */
[----:B---3--:R0:W3:Y:S04]  /*12d10*/  @P0 LDG.E.U8 R246, desc[UR56][R20.64] ;  /* 0x0000003814f60981 */ /* 0x0080e8000c1e1100 */
[----:B------:R-:W0:Y:S04]  /*12d20*/  LDL R20, [R1+0x59c] ;  /* 0x00059c0001147983 */ /* 0x000e280000100800 */
[----:B------:R-:W0:Y:S02]  /*12d30*/  LDL R21, [R1+0x5a0] ;  /* 0x0005a00001157983 */ /* 0x000e240000100800 */
[----:B0-----:R-:W-:-:S04]  /*12d40*/  @P0 LOP3.LUT R21, R21, R20, RZ, 0x3c, !PT ;  /* 0x0000001415150212 */ /* 0x001fc800078e3cff */
[----:B------:R-:W-:-:S04]  /*12d50*/  @P0 LOP3.LUT R20, R21, R20, RZ, 0x3c, !PT ;  /* 0x0000001415140212 */ /* 0x000fc800078e3cff */
[----:B------:R-:W-:-:S05]  /*12d60*/  @P0 LOP3.LUT R21, R21, R20, RZ, 0x3c, !PT ;  /* 0x0000001415150212 */ /* 0x000fca00078e3cff */
[----:B------:R0:W3:Y:S04]  /*12d70*/  @P0 LDG.E.U8 R245, desc[UR56][R20.64] ;  /* 0x0000003814f50981 */ /* 0x0000e8000c1e1100 */
[----:B------:R-:W2:Y:S01]  /*12d80*/  LDL R21, [R1+0x594] ;  /* 0x0005940001157983 */ /* 0x000ea20000100800 */
[----:B0-----:R-:W-:Y:S01]  /*12d90*/  @P1 IMAD.MOV.U32 R20, RZ, RZ, R219 ;  /* 0x000000ffff141224 */ /* 0x001fe200078e00db */
[----:B------:R-:W-:Y:S02]  /*12da0*/  ISETP.GT.AND P0, PT, R14, 0x6b, PT ;  /* 0x0000006b0e00780c */ /* 0x000fe40003f04270 */
        /* <DEDUP_REMOVED lines=63> */
[----:B------:R0:W2:Y:S04]  /*131a0*/  @P1 LDG.E.U8 R235, desc[UR56][R20.64] ;  /* 0x0000003814eb1981 */ /* 0x0000a8000c1e1100 */
[----:B------:R-:W4:Y:S01]  /*131b0*/  LDL R21, [R1+0x544] ;  /* 0x0005440001157983 */ /* 0x000f220000100800 */
[----:B0-----:R-:W-:Y:S01]  /*131c0*/  @P0 IMAD.MOV.U32 R20, RZ, RZ, R219 ;  /* 0x000000ffff140224 */ /* 0x001fe200078e00db */
[----:B------:R-:W-:Y:S02]  /*131d0*/  ISETP.GT.AND P1, PT, R14, 0x70, PT ;  /* 0x000000700e00780c */ /* 0x000fe40003f24270 */
[----:B------:R-:W-:Y:S02]  /*131e0*/  PRMT R231, RZ, 0x7610, R231 ;  /* 0x00007610ffe77816 */ /* 0x000fe400000000e7 */
[----:B------:R-:W-:Y:S01]  /*131f0*/  PRMT R230, RZ, 0x7610, R230 ;  /* 0x00007610ffe67816 */ /* 0x000fe200000000e6 */
[----:B------:R-:W3:Y:S04]  /*13200*/  LDL R219, [R1+0x520] ;  /* 0x0005200001db7983 */ /* 0x000ee80000100800 */
[----:B----4-:R0:W4:Y:S04]  /*13210*/  @P0 LDG.E.U8 R234, desc[UR56][R20.64] ;  /* 0x0000003814ea0981 */ /* 0x010128000c1e1100 */
        /* <DEDUP_REMOVED lines=13> */
[----:B0-----:R-:W-:Y:S01]  /*132f0*/  @P1 IMAD.MOV.U32 R20, RZ, RZ, R214 ;  /* 0x000000ffff141224 */ /* 0x001fe200078e00d6 */
        /* <DEDUP_REMOVED lines=167> */
[----:B------:R-:W-:Y:S02]  /*13d70*/  LOP3.LUT R168, R168, 0xffff, RZ, 0xc0, !PT ;  /* 0x0000ffffa8a87812 */ /* 0x000fe400078ec0ff */
[----:B------:R-:W-:Y:S01]  /*13d80*/  LOP3.LUT R203, R203, 0xffff, RZ, 0xc0, !PT ;  /* 0x0000ffffcbcb7812 */ /* 0x000fe200078ec0ff */
[----:B------:R-:W4:Y:S04]  /*13d90*/  LDL R214, [R1+0x450] ;  /* 0x0004500001d67983 */ /* 0x000f280000100800 */
[----:B---3--:R0:W3:Y:S04]  /*13da0*/  @P0 LDG.E.U8 R173, desc[UR56][R20.64] ;  /* 0x0000003814ad0981 */ /* 0x0080e8000c1e1100 */
[----:B------:R-:W2:Y:S01]  /*13db0*/  LDL R21, [R1+0x45c] ;  /* 0x00045c0001157983 */ /* 0x000ea20000100800 */
[----:B0-----:R-:W-:-:S02]  /*13dc0*/  PRMT R20, R168, 0x3340, R203 ;  /* 0x00003340a8147816 */ /* 0x001fc400000000cb */
[----:B------:R-:W-:-:S03]  /*13dd0*/  PRMT R168, RZ, 0x7610, R168 ;  /* 0x00007610ffa87816 */ /* 0x000fc600000000a8 */
[----:B------:R0:W-:Y:S02]  /*13de0*/  STL [R1+0xd24], R20 ;  /* 0x000d241401007387 */ /* 0x0001e40000100800 */
[----:B0-----:R-:W-:-:S05]  /*13df0*/  @P0 IMAD.MOV.U32 R20, RZ, RZ, R219 ;  /* 0x000000ffff140224 */ /* 0x001fca00078e00db */
[----:B--2---:R0:W2:Y:S04]  /*13e00*/  @P0 LDG.E.U8 R168, desc[UR56][R20.64] ;  /* 0x0000003814a80981 */ /* 0x0040a8000c1e1100 */
[----:B------:R-:W0:Y:S04]  /*13e10*/  LDL R20, [R1+0x454] ;  /* 0x0004540001147983 */ /* 0x000e280000100800 */
[----:B------:R-:W0:Y:S01]  /*13e20*/  LDL R21, [R1+0x458] ;  /* 0x0004580001157983 */ /* 0x000e220000100800 */
[----:B------:R-:W-:Y:S02]  /*13e30*/  ISETP.GT.AND P0, PT, R14, 0x7e, PT ;  /* 0x0000007e0e00780c */ /* 0x000fe40003f04270 */
[----:B------:R-:W-:-:S02]  /*13e40*/  LOP3.LUT R161, R161, 0xffff, RZ, 0xc0, !PT ;  /* 0x0000ffffa1a17812 */ /* 0x000fc400078ec0ff */
[----:B------:R-:W-:-:S04]  /*13e50*/  LOP3.LUT R202, R202, 0xffff, RZ, 0xc0, !PT ;  /* 0x0000ffffcaca7812 */ /* 0x000fc800078ec0ff */
[----:B------:R-:W-:Y:S02]  /*13e60*/  PRMT R219, R161, 0x3340, R202 ;  /* 0x00003340a1db7816 */ /* 0x000fe400000000ca */
[----:B------:R-:W-:-:S03]  /*13e70*/  PRMT R161, RZ, 0x7610, R161 ;  /* 0x00007610ffa17816 */ /* 0x000fc600000000a1 */
[----:B------:R1:W-:Y:S04]  /*13e80*/  STL [R1+0xd20], R219 ;  /* 0x000d20db01007387 */ /* 0x0003e80000100800 */
[----:B-1----:R-:W3:Y:S01]  /*13e90*/  LDL.LU R219, [R1+0xe84] ;  /* 0x000e840001db7983 */ /* 0x002ee20000300800 */
[----:B0-----:R-:W-:-:S04]  /*13ea0*/  @P0 LOP3.LUT R21, R21, R20, RZ, 0x3c, !PT ;  /* 0x0000001415150212 */ /* 0x001fc800078e3cff */
[----:B------:R-:W-:-:S04]  /*13eb0*/  @P0 LOP3.LUT R20, R21, R20, RZ, 0x3c, !PT ;  /* 0x0000001415140212 */ /* 0x000fc800078e3cff */
[----:B------:R-:W-:-:S05]  /*13ec0*/  @P0 LOP3.LUT R21, R21, R20, RZ, 0x3c, !PT ;  /* 0x0000001415150212 */ /* 0x000fca00078e3cff */
[----:B------:R4:W2:Y:S04]  /*13ed0*/  @P0 LDG.E.U8 R161, desc[UR56][R20.64] ;  /* 0x0000003814a10981 */ /* 0x0008a8000c1e1100 */
[----:B------:R-:W3:Y:S01]  /*13ee0*/  LDL R21, [R1+0x44c] ;  /* 0x00044c0001157983 */ /* 0x000ee20000100800 */
[----:B------:R-:W-:Y:S02]  /*13ef0*/  LOP3.LUT R163, R163, 0xffff, RZ, 0xc0, !PT ;  /* 0x0000ffffa3a37812 */ /* 0x000fe400078ec0ff */
[----:B------:R-:W-:Y:S01]  /*13f00*/  LOP3.LUT R201, R201, 0xffff, RZ, 0xc0, !PT ;  /* 0x0000ffffc9c97812 */ /* 0x000fe200078ec0ff */
[----:B----4-:R-:W-:Y:S01]  /*13f10*/  @P0 IMAD.MOV.U32 R20, RZ, RZ, R214 ;  /* 0x000000ffff140224 */ /* 0x010fe200078e00d6 */
[----:B--2---:R0:W-:Y:S02]  /*13f20*/  STL [R1+0xe74], R161 ;  /* 0x000e74a101007387 */ /* 0x0041e40000100800 */
[----:B0-----:R-:W-:-:S02]  /*13f30*/  PRMT R161, R163, 0x3340, R201 ;  /* 0x00003340a3a17816 */ /* 0x001fc400000000c9 */
[----:B------:R-:W-:-:S03]  /*13f40*/  PRMT R163, RZ, 0x7610, R163 ;  /* 0x00007610ffa37816 */ /* 0x000fc600000000a3 */
[----:B------:R0:W-:Y:S04]  /*13f50*/  STL [R1+0xd1c], R161 ;  /* 0x000d1ca101007387 */ /* 0x0001e80000100800 */
[----:B---3--:R1:W2:Y:S01]  /*13f60*/  @P0 LDG.E.U8 R163, desc[UR56][R20.64] ;  /* 0x0000003814a30981 */ /* 0x0082a2000c1e1100 */
[----:B------:R-:W-:Y:S02]  /*13f70*/  LOP3.LUT R162, R162, 0xffff, RZ, 0xc0, !PT ;  /* 0x0000ffffa2a27812 */ /* 0x000fe400078ec0ff */
[----:B------:R-:W-:Y:S01]  /*13f80*/  LOP3.LUT R200, R200, 0xffff, RZ, 0xc0, !PT ;  /* 0x0000ffffc8c87812 */ /* 0x000fe200078ec0ff */
[----:B0-----:R-:W3:Y:S04]  /*13f90*/  LDL R161, [R1+0x23c] ;  /* 0x00023c0001a17983 */ /* 0x001ee80000100800 */
[----:B------:R-:W1:Y:S04]  /*13fa0*/  LDL R20, [R1+0x444] ;  /* 0x0004440001147983 */ /* 0x000e680000100800 */
[----:B------:R-:W1:Y:S01]  /*13fb0*/  LDL R21, [R1+0x448] ;  /* 0x0004480001157983 */ /* 0x000e620000100800 */
[----:B------:R-:W-:-:S02]  /*13fc0*/  ISETP.GT.AND P0, PT, R14, 0x7f, PT ;  /* 0x0000007f0e00780c */ /* 0x000fc40003f04270 */
[----:B------:R-:W-:Y:S02]  /*13fd0*/  PRMT R214, R162, 0x3340, R200 ;  /* 0x00003340a2d67816 */ /* 0x000fe400000000c8 */
[----:B------:R-:W-:-:S09]  /*13fe0*/  PRMT R162, RZ, 0x7610, R162 ;  /* 0x00007610ffa27816 */ /* 0x000fd200000000a2 */
[----:B-1----:R-:W-:-:S04]  /*13ff0*/  @P0 LOP3.LUT R21, R21, R20, RZ, 0x3c, !PT ;  /* 0x0000001415150212 */ /* 0x002fc800078e3cff */
[----:B------:R-:W-:-:S04]  /*14000*/  @P0 LOP3.LUT R20, R21, R20, RZ, 0x3c, !PT ;  /* 0x0000001415140212 */ /* 0x000fc800078e3cff */
[----:B------:R-:W-:Y:S01]  /*14010*/  @P0 LOP3.LUT R21, R21, R20, RZ, 0x3c, !PT ;  /* 0x0000001415150212 */ /* 0x000fe200078e3cff */
[----:B--2---:R0:W-:Y:S04]  /*14020*/  STL [R1+0xe78], R163 ;  /* 0x000e78a301007387 */ /* 0x0041e80000100800 */
[----:B------:R-:W2:Y:S04]  /*14030*/  @P0 LDG.E.U8 R162, desc[UR56][R20.64] ;  /* 0x0000003814a20981 */ /* 0x000ea8000c1e1100 */
[----:B0-----:R-:W4:Y:S04]  /*14040*/  LDL R163, [R1+0x440] ;  /* 0x0004400001a37983 */ /* 0x001f280000100800 */
[----:B------:R0:W-:Y:S04]  /*14050*/  STL [R1+0xd18], R214 ;  /* 0x000d18d601007387 */ /* 0x0001e80000100800 */
[----:B0-----:R-:W3:Y:S04]  /*14060*/  LDL.LU R214, [R1+0xe80] ;  /* 0x000e800001d67983 */ /* 0x001ee80000300800 */
[----:B------:R-:W3:Y:S01]  /*14070*/  LDL R21, [R1+0x43c] ;  /* 0x00043c0001157983 */ /* 0x000ee20000100800 */
[----:B------:R-:W-:-:S02]  /*14080*/  LOP3.LUT R199, R199, 0xffff, RZ, 0xc0, !PT ;  /* 0x0000ffffc7c77812 */ /* 0x000fc400078ec0ff */
[----:B------:R-:W-:Y:S01]  /*14090*/  LOP3.LUT R160, R160, 0xffff, RZ, 0xc0, !PT ;  /* 0x0000ffffa0a07812 */ /* 0x000fe200078ec0ff */
[----:B--2---:R0:W-:Y:S01]  /*140a0*/  STL [R1+0xe7c], R162 ;  /* 0x000e7ca201007387 */ /* 0x0041e20000100800 */
[----:B----4-:R-:W-:Y:S02]  /*140b0*/  @P0 IMAD.MOV.U32 R20, RZ, RZ, R163 ;  /* 0x000000ffff140224 */ /* 0x010fe400078e00a3 */
[--C-:B0-----:R-:W-:Y:S02]  /*140c0*/  PRMT R162, R199, 0x3340, R160.reuse ;  /* 0x00003340c7a27816 */ /* 0x101fe400000000a0 */
[----:B------:R-:W-:-:S06]  /*140d0*/  PRMT R160, RZ, 0x7610, R160 ;  /* 0x00007610ffa07816 */ /* 0x000fcc00000000a0 */
[----:B---3--:R0:W2:Y:S01]  /*140e0*/  @P0 LDG.E.U8 R160, desc[UR56][R20.64] ;  /* 0x0000003814a00981 */ /* 0x0080a2000c1e1100 */
[----:B------:R-:W-:Y:S06]  /*140f0*/  BAR.SYNC.DEFER_BLOCKING 0x0 ;  /* 0x0000000000007b1d */ /* 0x000fec0000010000 */
[----:B0-----:R-:W0:Y:S01]  /*14100*/  S2R R20, SR_TID.X ;  /* 0x0000000000147919 */ /* 0x001e220000002100 */
[----:B------:R-:W-:Y:S01]  /*14110*/  STL [R1+0xd14], R162 ;  /* 0x000d14a201007387 */ /* 0x000fe20000100800 */
[----:B0-----:R-:W-:-:S04]  /*14120*/  LOP3.LUT R20, R20, 0x7f, RZ, 0xc0, !PT ;  /* 0x0000007f14147812 */ /* 0x001fc800078ec0ff */
[----:B------:R-:W-:Y:S02]  /*14130*/  ISETP.GE.AND P0, PT, R20, R14, PT ;  /* 0x0000000e1400720c */ /* 0x000fe40003f06270 */
[----:B------:R-:W-:-:S11]  /*14140*/  PRMT R14, RZ, 0x7610, R14 ;  /* 0x00007610ff0e7816 */ /* 0x000fd6000000000e */
[----:B------:R-:W-:Y:S02]  /*14150*/  @!P0 IMAD.MOV.U32 R20, RZ, RZ, R161 ;  /* 0x000000ffff148224 */ /* 0x000fe400078e00a1 */
[----:B------:R-:W-:Y:S01]  /*14160*/  @!P0 IMAD.MOV.U32 R21, RZ, RZ, R0 ;  /* 0x000000ffff158224 */ /* 0x000fe200078e0000 */
[----:B------:R-:W3:Y:S04]  /*14170*/  LDL R161, [R1+0x3f8] ;  /* 0x0003f80001a17983 */ /* 0x000ee80000100800 */
[----:B------:R0:W-:Y:S04]  /*14180*/  STL [R1+0xd58], R0 ;  /* 0x000d580001007387 */ /* 0x0001e80000100800 */
[----:B------:R-:W4:Y:S04]  /*14190*/  @!P0 LDG.E.U8 R14, desc[UR56][R20.64] ;  /* 0x00000038140e8981 */ /* 0x000f28000c1e1100 */
[----:B0-----:R-:W2:Y:S04]  /*141a0*/  LDL.LU R0, [R1+0x268] ;  /* 0x0002680001007983 */ /* 0x001ea80000300800 */
[----:B------:R-:W3:Y:S04]  /*141b0*/  LDL R20, [R1+0x434] ;  /* 0x0004340001147983 */ /* 0x000ee80000100800 */
[----:B------:R-:W3:Y:S01]  /*141c0*/  LDL R21, [R1+0x438] ;  /* 0x0004380001157983 */ /* 0x000ee20000100800 */
[----:B------:R-:W-:-:S02]  /*141d0*/  LOP3.LUT R197, R197, 0xffff, RZ, 0xc0, !PT ;  /* 0x0000ffffc5c57812 */ /* 0x000fc400078ec0ff */
[----:B------:R-:W-:Y:S02]  /*141e0*/  LOP3.LUT R198, R198, 0xffff, RZ, 0xc0, !PT ;  /* 0x0000ffffc6c67812 */ /* 0x000fe400078ec0ff */
[----:B------:R-:W-:Y:S02]  /*141f0*/  PRMT R226, RZ, 0x7610, R226 ;  /* 0x00007610ffe27816 */ /* 0x000fe400000000e2 */
[----:B------:R-:W-:Y:S01]  /*14200*/  PRMT R162, R197, 0x3340, R198 ;  /* 0x00003340c5a27816 */ /* 0x000fe200000000c6 */
[----:B----4-:R0:W-:Y:S04]  /*14210*/  STL [R1+0xd78], R14 ;  /* 0x000d780e01007387 */ /* 0x0101e80000100800 */
[----:B------:R-:W4:Y:S01]  /*14220*/  LDL R163, [R1+0x3b0] ;  /* 0x0003b00001a37983 */ /* 0x000f220000100800 */
[----:B---3--:R-:W-:-:S03]  /*14230*/  @!P0 LOP3.LUT R21, R21, R20, RZ, 0x3c, !PT ;  /* 0x0000001415158212 */ /* 0x008fc600078e3cff */
[----:B0-----:R-:W3:Y:S01]  /*14240*/  LDL R14, [R1+0x3f4] ;  /* 0x0003f400010e7983 */ /* 0x001ee20000100800 */
[----:B------:R-:W-:-:S03]  /*14250*/  @!P0 LOP3.LUT R20, R21, R20, RZ, 0x3c, !PT ;  /* 0x0000001415148212 */ /* 0x000fc600078e3cff */
[----:B------:R0:W-:Y:S01]  /*14260*/  STL [R1+0xd10], R162 ;  /* 0x000d10a201007387 */ /* 0x0001e20000100800 */
[----:B------:R-:W-:-:S05]  /*14270*/  @!P0 LOP3.LUT R21, R21, R20, RZ, 0x3c, !PT ;  /* 0x0000001415158212 */ /* 0x000fca00078e3cff */
[----:B------:R1:W2:Y:S04]  /*14280*/  @!P0 LDG.E.U8 R226, desc[UR56][R20.64] ;  /* 0x0000003814e28981 */ /* 0x0002a8000c1e1100 */
[----:B0-----:R-:W4:Y:S01]  /*14290*/  LDL R162, [R1+0x3b4] ;  /* 0x0003b40001a27983 */ /* 0x001f220000100800 */
[----:B------:R-:W-:Y:S02]  /*142a0*/  PRMT R222, RZ, 0x7610, R222 ;  /* 0x00007610ffde7816 */ /* 0x000fe400000000de */
[----:B------:R-:W-:Y:S02]  /*142b0*/  LOP3.LUT R195, R195, 0xffff, RZ, 0xc0, !PT ;  /* 0x0000ffffc3c37812 */ /* 0x000fe400078ec0ff */
[----:B------:R-:W-:Y:S01]  /*142c0*/  LOP3.LUT R196, R196, 0xffff, RZ, 0xc0, !PT ;  /* 0x0000ffffc4c47812 */ /* 0x000fe200078ec0ff */
[----:B-1----:R-:W-:Y:S01]  /*142d0*/  @!P0 IMAD.MOV.U32 R20, RZ, RZ, R161 ;  /* 0x000000ffff148224 */ /* 0x002fe200078e00a1 */
[----:B------:R-:W-:Y:S01]  /*142e0*/  PRMT R216, RZ, 0x7610, R216 ;  /* 0x00007610ffd87816 */ /* 0x000fe200000000d8 */
[----:B---3--:R-:W-:-:S05]  /*142f0*/  @!P0 IMAD.MOV.U32 R21, RZ, RZ, R14 ;  /* 0x000000ffff158224 */ /* 0x008fca00078e000e */
[----:B------:R4:W3:Y:S04]  /*14300*/  @!P0 LDG.E.U8 R222, desc[UR56][R20.64] ;  /* 0x0000003814de8981 */ /* 0x0008e8000c1e1100 */
[----:B--2---:R0:W-:Y:S01]  /*14310*/  STL [R1+0xd7c], R226 ;  /* 0x000d7ce201007387 */ /* 0x0041e20000100800 */
[----:B----4-:R-:W-:Y:S02]  /*14320*/  @!P0 IMAD.MOV.U32 R20, RZ, RZ, R162 ;  /* 0x000000ffff148224 */ /* 0x010fe400078e00a2 */
[----:B------:R-:W-:-:S05]  /*14330*/  @!P0 IMAD.MOV.U32 R21, RZ, RZ, R163 ;  /* 0x000000ffff158224 */ /* 0x000fca00078e00a3 */
[----:B------:R1:W2:Y:S01]  /*14340*/  @!P0 LDG.E.U8 R216, desc[UR56][R20.64] ;  /* 0x0000003814d88981 */ /* 0x0002a2000c1e1100 */
[----:B0-----:R-:W-:-:S05]  /*14350*/  PRMT R226, R195, 0x3340, R196 ;  /* 0x00003340c3e27816 */ /* 0x001fca00000000c4 */
[----:B------:R-:W-:Y:S04]  /*14360*/  STL [R1+0xd0c], R226 ;  /* 0x000d0ce201007387 */ /* 0x000fe80000100800 */
[----:B------:R-:W4:Y:S04]  /*14370*/  LDL R161, [R1+0x370] ;  /* 0x0003700001a17983 */ /* 0x000f280000100800 */
[----:B------:R-:W4:Y:S01]  /*14380*/  LDL R14, [R1+0x374] ;  /* 0x00037400010e7983 */ /* 0x000f220000100800 */
[----:B------:R-:W-:Y:S02]  /*14390*/  LOP3.LUT R193, R193, 0xffff, RZ, 0xc0, !PT ;  /* 0x0000ffffc1c17812 */ /* 0x000fe400078ec0ff */
[----:B------:R-:W-:-:S02]  /*143a0*/  LOP3.LUT R194, R194, 0xffff, RZ, 0xc0, !PT ;  /* 0x0000ffffc2c27812 */ /* 0x000fc400078ec0ff */
[----:B------:R-:W-:Y:S02]  /*143b0*/  LOP3.LUT R191, R191, 0xffff, RZ, 0xc0, !PT ;  /* 0x0000ffffbfbf7812 */ /* 0x000fe400078ec0ff */
[----:B------:R-:W-:-:S04]  /*143c0*/  LOP3.LUT R192, R192, 0xffff, RZ, 0xc0, !PT ;  /* 0x0000ffffc0c07812 */ /* 0x000fc800078ec0ff */
[----:B-1----:R-:W-:Y:S02]  /*143d0*/  PRMT R20, R191, 0x3340, R192 ;  /* 0x00003340bf147816 */ /* 0x002fe400000000c0 */
[----:B------:R-:W-:Y:S01]  /*143e0*/  PRMT R203, RZ, 0x7610, R203 ;  /* 0x00007610ffcb7816 */ /* 0x000fe200000000cb */
[----:B---3--:R0:W-:Y:S02]  /*143f0*/  STL [R1+0xd80], R222 ;  /* 0x000d80de01007387 */ /* 0x0081e40000100800 */
[----:B0-----:R-:W-:-:S05]  /*14400*/  PRMT R222, R193, 0x3340, R194 ;  /* 0x00003340c1de7816 */ /* 0x001fca00000000c2 */
[----:B------:R0:W-:Y:S04]  /*14410*/  STL [R1+0xd08], R222 ;  /* 0x000d08de01007387 */ /* 0x0001e80000100800 */
[----:B------:R-:W3:Y:S04]  /*14420*/  LDL R162, [R1+0x334] ;  /* 0x0003340001a27983 */ /* 0x000ee80000100800 */
[----:B0-----:R-:W3:Y:S04]  /*14430*/  LDL R222, [R1+0x330] ;  /* 0x0003300001de7983 */ /* 0x001ee80000100800 */
[----:B--2---:R0:W-:Y:S04]  /*14440*/  STL [R1+0xd84], R216 ;  /* 0x000d84d801007387 */ /* 0x0041e80000100800 */
[----:B------:R-:W2:Y:S01]  /*14450*/  LDL R163, [R1+0x2f4] ;  /* 0x0002f40001a37983 */ /* 0x000ea20000100800 */
[----:B----4-:R-:W-:-:S03]  /*14460*/  @!P0 IMAD.MOV.U32 R21, RZ, RZ, R161 ;  /* 0x000000ffff158224 */ /* 0x010fc600078e00a1 */
[----:B0-----:R-:W4:Y:S04]  /*14470*/  LDL R216, [R1+0x2f0] ;  /* 0x0002f00001d87983 */ /* 0x001f280000100800 */
[----:B------:R0:W-:Y:S02]  /*14480*/  STL [R1+0xd04], R20 ;  /* 0x000d041401007387 */ /* 0x0001e40000100800 */
[----:B0-----:R-:W-:-:S05]  /*14490*/  @!P0 IMAD.MOV.U32 R20, RZ, RZ, R14 ;  /* 0x000000ffff148224 */ /* 0x001fca00078e000e */
[----:B------:R0:W2:Y:S01]  /*144a0*/  @!P0 LDG.E.U8 R203, desc[UR56][R20.64] ;  /* 0x0000003814cb8981 */ /* 0x0000a2000c1e1100 */
[----:B------:R-:W-:Y:S02]  /*144b0*/  LOP3.LUT R189, R189, 0xffff, RZ, 0xc0, !PT ;  /* 0x0000ffffbdbd7812 */ /* 0x000fe400078ec0ff */
[----:B------:R-:W-:Y:S02]  /*144c0*/  LOP3.LUT R190, R190, 0xffff, RZ, 0xc0, !PT ;  /* 0x0000ffffbebe7812 */ /* 0x000fe400078ec0ff */
[----:B------:R-:W-:Y:S02]  /*144d0*/  PRMT R202, RZ, 0x7610, R202 ;  /* 0x00007610ffca7816 */ /* 0x000fe400000000ca */
[----:B0-----:R-:W-:Y:S01]  /*144e0*/  PRMT R20, R189, 0x3340, R190 ;  /* 0x00003340bd147816 */ /* 0x001fe200000000be */
[----:B---3--:R-:W-:Y:S01]  /*144f0*/  @!P0 IMAD.MOV.U32 R21, RZ, RZ, R222 ;  /* 0x000000ffff158224 */ /* 0x008fe200078e00de */
[----:B--2---:R-:W-:Y:S04]  /*14500*/  STL [R1+0xd88], R203 ;  /* 0x000d88cb01007387 */ /* 0x004fe80000100800 */
[----:B------:R-:W2:Y:S04]  /*14510*/  LDL R161, [R1+0x2b0] ;  /* 0x0002b00001a17983 */ /* 0x000ea80000100800 */
[----:B------:R-:W3:Y:S04]  /*14520*/  LDL R14, [R1+0x2b4] ;  /* 0x0002b400010e7983 */ /* 0x000ee80000100800 */
[----:B------:R0:W-:Y:S02]  /*14530*/  STL [R1+0xd00], R20 ;  /* 0x000d001401007387 */ /* 0x0001e40000100800 */
[----:B0-----:R-:W-:-:S05]  /*14540*/  @!P0 IMAD.MOV.U32 R20, RZ, RZ, R162 ;  /* 0x000000ffff148224 */ /* 0x001fca00078e00a2 */
[----:B------:R4:W2:Y:S01]  /*14550*/  @!P0 LDG.E.U8 R202, desc[UR56][R20.64] ;  /* 0x0000003814ca8981 */ /* 0x0008a2000c1e1100 */
[----:B------:R-:W-:Y:S01]  /*14560*/  PRMT R201, RZ, 0x7610, R201 ;  /* 0x00007610ffc97816 */ /* 0x000fe200000000c9 */
[----:B----4-:R-:W-:Y:S02]  /*14570*/  @!P0 IMAD.MOV.U32 R21, RZ, RZ, R216 ;  /* 0x000000ffff158224 */ /* 0x010fe400078e00d8 */
[----:B------:R-:W-:-:S05]  /*14580*/  @!P0 IMAD.MOV.U32 R20, RZ, RZ, R163 ;  /* 0x000000ffff148224 */ /* 0x000fca00078e00a3 */
[----:B------:R3:W4:Y:S04]  /*14590*/  @!P0 LDG.E.U8 R201, desc[UR56][R20.64] ;  /* 0x0000003814c98981 */ /* 0x000728000c1e1100 */
[----:B--2---:R0:W-:Y:S04]  /*145a0*/  STL [R1+0xd8c], R202 ;  /* 0x000d8cca01007387 */ /* 0x0041e80000100800 */
[----:B------:R-:W2:Y:S04]  /*145b0*/  LDL R216, [R1+0x270] ;  /* 0x0002700001d87983 */ /* 0x000ea80000100800 */
[----:B------:R-:W2:Y:S01]  /*145c0*/  LDL R203, [R1+0x274] ;  /* 0x0002740001cb7983 */ /* 0x000ea20000100800 */
[----:B------:R-:W-:Y:S01]  /*145d0*/  PRMT R200, RZ, 0x7610, R200 ;  /* 0x00007610ffc87816 */ /* 0x000fe200000000c8 */
[----:B---3--:R-:W-:-:S02]  /*145e0*/  @!P0 IMAD.MOV.U32 R20, RZ, RZ, R14 ;  /* 0x000000ffff148224 */ /* 0x008fc400078e000e */
[----:B------:R-:W-:Y:S01]  /*145f0*/  @!P0 IMAD.MOV.U32 R21, RZ, RZ, R161 ;  /* 0x000000ffff158224 */ /* 0x000fe200078e00a1 */
[----:B------:R-:W-:Y:S02]  /*14600*/  LOP3.LUT R185, R185, 0xffff, RZ, 0xc0, !PT ;  /* 0x0000ffffb9b97812 */ /* 0x000fe400078ec0ff */
[----:B------:R-:W-:Y:S02]  /*14610*/  LOP3.LUT R186, R186, 0xffff, RZ, 0xc0, !PT ;  /* 0x0000ffffbaba7812 */ /* 0x000fe400078ec0ff */
[----:B------:R-:W-:Y:S01]  /*14620*/  PRMT R199, RZ, 0x7610, R199 ;  /* 0x00007610ffc77816 */ /* 0x000fe200000000c7 */
[----:B------:R2:W3:Y:S01]  /*14630*/  @!P0 LDG.E.U8 R200, desc[UR56][R20.64] ;  /* 0x0000003814c88981 */ /* 0x0004e2000c1e1100 */
[----:B------:R-:W-:-:S03]  /*14640*/  PRMT R163, R185, 0x3340, R186 ;  /* 0x00003340b9a37816 */ /* 0x000fc600000000ba */
[----:B----4-:R1:W-:Y:S04]  /*14650*/  STL [R1+0xd90], R201 ;  /* 0x000d90c901007387 */ /* 0x0103e80000100800 */
[----:B------:R4:W-:Y:S04]  /*14660*/  STL [R1+0xcfc], R163 ;  /* 0x000cfca301007387 */ /* 0x0009e80000100800 */
[----:B0-----:R-:W3:Y:S04]  /*14670*/  LDL R202, [R1+0x42c] ;  /* 0x00042c0001ca7983 */ /* 0x001ee80000100800 */
[----:B------:R-:W3:Y:S04]  /*14680*/  LDL R14, [R1+0x3f0] ;  /* 0x0003f000010e7983 */ /* 0x000ee80000100800 */
[----:B-1----:R-:W3:Y:S04]  /*14690*/  LDL R201, [R1+0x3e8] ;  /* 0x0003e80001c97983 */ /* 0x002ee80000100800 */
[----:B----4-:R-:W4:Y:S01]  /*146a0*/  LDL R163, [R1+0x430] ;  /* 0x0004300001a37983 */ /* 0x010f220000100800 */
[----:B--2---:R-:W-:-:S02]  /*146b0*/  @!P0 IMAD.MOV.U32 R21, RZ, RZ, R216 ;  /* 0x000000ffff158224 */ /* 0x004fc400078e00d8 */
[----:B------:R-:W-:-:S05]  /*146c0*/  @!P0 IMAD.MOV.U32 R20, RZ, RZ, R203 ;  /* 0x000000ffff148224 */ /* 0x000fca00078e00cb */
[----:B------:R0:W2:Y:S01]  /*146d0*/  @!P0 LDG.E.U8 R199, desc[UR56][R20.64] ;  /* 0x0000003814c78981 */ /* 0x0000a2000c1e1100 */
[----:B------:R-:W-:Y:S02]  /*146e0*/  LOP3.LUT R181, R181, 0xffff, RZ, 0xc0, !PT ;  /* 0x0000ffffb5b57812 */ /* 0x000fe400078ec0ff */
[----:B------:R-:W-:Y:S01]  /*146f0*/  LOP3.LUT R182, R182, 0xffff, RZ, 0xc0, !PT ;  /* 0x0000ffffb6b67812 */ /* 0x000fe200078ec0ff */
[----:B---3--:R1:W-:Y:S01]  /*14700*/  STL [R1+0xd94], R200 ;  /* 0x000d94c801007387 */ /* 0x0083e20000100800 */
[----:B------:R-:W-:Y:S02]  /*14710*/  PRMT R225, RZ, 0x7610, R225 ;  /* 0x00007610ffe17816 */ /* 0x000fe400000000e1 */
[----:B0-----:R-:W-:Y:S01]  /*14720*/  PRMT R20, R181, 0x3340, R182 ;  /* 0x00003340b5147816 */ /* 0x001fe200000000b6 */
[----:B-1----:R-:W3:Y:S01]  /*14730*/  LDL R200, [R1+0x3ac] ;  /* 0x0003ac0001c87983 */ /* 0x002ee20000100800 */
[----:B------:R-:W-:Y:S01]  /*14740*/  @!P0 IMAD.MOV.U32 R21, RZ, RZ, R202 ;  /* 0x000000ffff158224 */ /* 0x000fe200078e00ca */
[----:B------:R-:W-:-:S02]  /*14750*/  PRMT R220, RZ, 0x7610, R220 ;  /* 0x00007610ffdc7816 */ /* 0x000fc400000000dc */
[----:B--2---:R0:W-:Y:S04]  /*14760*/  STL [R1+0xd98], R199 ;  /* 0x000d98c701007387 */ /* 0x0041e80000100800 */
[----:B0-----:R-:W2:Y:S04]  /*14770*/  LDL R199, [R1+0x3a8] ;  /* 0x0003a80001c77983 */ /* 0x001ea80000100800 */
[----:B------:R4:W-:Y:S02]  /*14780*/  STL [R1+0xcf4], R20 ;  /* 0x000cf41401007387 */ /* 0x0009e40000100800 */
[----:B----4-:R-:W-:-:S05]  /*14790*/  @!P0 IMAD.MOV.U32 R20, RZ, RZ, R163 ;  /* 0x000000ffff148224 */ /* 0x010fca00078e00a3 */
[----:B------:R0:W4:Y:S02]  /*147a0*/  @!P0 LDG.E.U8 R225, desc[UR56][R20.64] ;  /* 0x0000003814e18981 */ /* 0x000124000c1e1100 */
[----:B0-----:R-:W-:Y:S02]  /*147b0*/  @!P0 IMAD.MOV.U32 R20, RZ, RZ, R14 ;  /* 0x000000ffff148224 */ /* 0x001fe400078e000e */
[----:B------:R-:W-:-:S05]  /*147c0*/  @!P0 IMAD.MOV.U32 R21, RZ, RZ, R201 ;  /* 0x000000ffff158224 */ /* 0x000fca00078e00c9 */
[----:B------:R-:W3:Y:S01]  /*147d0*/  @!P0 LDG.E.U8 R220, desc[UR56][R20.64] ;  /* 0x0000003814dc8981 */ /* 0x000ee2000c1e1100 */
[----:B------:R-:W-:Y:S02]  /*147e0*/  LOP3.LUT R177, R177, 0xffff, RZ, 0xc0, !PT ;  /* 0x0000ffffb1b17812 */ /* 0x000fe400078ec0ff */
[----:B------:R-:W-:-:S04]  /*147f0*/  LOP3.LUT R178, R178, 0xffff, RZ, 0xc0, !PT ;  /* 0x0000ffffb2b27812 */ /* 0x000fc800078ec0ff */
[----:B------:R-:W-:Y:S01]  /*14800*/  PRMT R201, R177, 0x3340, R178 ;  /* 0x00003340b1c97816 */ /* 0x000fe200000000b2 */
[----:B----4-:R-:W-:Y:S04]  /*14810*/  STL [R1+0xd9c], R225 ;  /* 0x000d9ce101007387 */ /* 0x010fe80000100800 */
[----:B------:R-:W4:Y:S04]  /*14820*/  LDL R203, [R1+0x368] ;  /* 0x0003680001cb7983 */ /* 0x000f280000100800 */
[----:B------:R-:W4:Y:S04]  /*14830*/  LDL R14, [R1+0x36c] ;  /* 0x00036c00010e7983 */ /* 0x000f280000100800 */
[----:B---3--:R-:W-:Y:S04]  /*14840*/  STL [R1+0xda0], R220 ;  /* 0x000da0dc01007387 */ /* 0x008fe80000100800 */
[----:B------:R0:W-:Y:S04]  /*14850*/  STL [R1+0xcec], R201 ;  /* 0x000cecc901007387 */ /* 0x0001e80000100800 */
[----:B------:R-:W3:Y:S04]  /*14860*/  LDL R202, [R1+0x328] ;  /* 0x0003280001ca7983 */ /* 0x000ee80000100800 */
[----:B0-----:R-:W3:Y:S01]  /*14870*/  LDL R201, [R1+0x32c] ;  /* 0x00032c0001c97983 */ /* 0x001ee20000100800 */
[----:B------:R-:W-:Y:S01]  /*14880*/  PRMT R215, RZ, 0x7610, R215 ;  /* 0x00007610ffd77816 */ /* 0x000fe200000000d7 */
[----:B------:R-:W-:-:S02]  /*14890*/  @!P0 IMAD.MOV.U32 R20, RZ, RZ, R200 ;  /* 0x000000ffff148224 */ /* 0x000fc400078e00c8 */
[----:B--2---:R-:W-:Y:S01]  /*148a0*/  @!P0 IMAD.MOV.U32 R21, RZ, RZ, R199 ;  /* 0x000000ffff158224 */ /* 0x004fe200078e00c7 */
[----:B------:R-:W-:Y:S02]  /*148b0*/  PRMT R198, RZ, 0x7610, R198 ;  /* 0x00007610ffc67816 */ /* 0x000fe400000000c6 */
[----:B------:R-:W-:Y:S01]  /*148c0*/  PRMT R197, RZ, 0x7610, R197 ;  /* 0x00007610ffc57816 */ /* 0x000fe200000000c5 */
[----:B------:R-:W2:Y:S04]  /*148d0*/  LDL R199, [R1+0x2ec] ;  /* 0x0002ec0001c77983 */ /* 0x000ea80000100800 */
[----:B------:R4:W2:Y:S04]  /*148e0*/  @!P0 LDG.E.U8 R215, desc[UR56][R20.64] ;  /* 0x0000003814d78981 */ /* 0x0008a8000c1e1100 */
[----:B------:R-:W2:Y:S01]  /*148f0*/  LDL R200, [R1+0x2e8] ;  /* 0x0002e80001c87983 */ /* 0x000ea20000100800 */
[----:B----4-:R-:W-:-:S02]  /*14900*/  @!P0 IMAD.MOV.U32 R21, RZ, RZ, R203 ;  /* 0x000000ffff158224 */ /* 0x010fc400078e00cb */
[----:B------:R-:W-:-:S05]  /*14910*/  @!P0 IMAD.MOV.U32 R20, RZ, RZ, R14 ;  /* 0x000000ffff148224 */ /* 0x000fca00078e000e */
[----:B------:R3:W4:Y:S02]  /*14920*/  @!P0 LDG.E.U8 R198, desc[UR56][R20.64] ;  /* 0x0000003814c68981 */ /* 0x000724000c1e1100 */
[----:B---3--:R-:W-:Y:S02]  /*14930*/  @!P0 IMAD.MOV.U32 R21, RZ, RZ, R202 ;  /* 0x000000ffff158224 */ /* 0x008fe400078e00ca */
[----:B------:R-:W-:-:S05]  /*14940*/  @!P0 IMAD.MOV.U32 R20, RZ, RZ, R201 ;  /* 0x000000ffff148224 */ /* 0x000fca00078e00c9 */
[----:B------:R0:W3:Y:S01]  /*14950*/  @!P0 LDG.E.U8 R197, desc[UR56][R20.64] ;  /* 0x0000003814c58981 */ /* 0x0000e2000c1e1100 */
[----:B------:R-:W-:Y:S02]  /*14960*/  LOP3.LUT R159, R159, 0xffff, RZ, 0xc0, !PT ;  /* 0x0000ffff9f9f7812 */ /* 0x000fe400078ec0ff */
[----:B------:R-:W-:Y:S02]  /*14970*/  LOP3.LUT R176, R176, 0xffff, RZ, 0xc0, !PT ;  /* 0x0000ffffb0b07812 */ /* 0x000fe400078ec0ff */
[----:B------:R-:W-:Y:S02]  /*14980*/  LOP3.LUT R155, R155, 0xffff, RZ, 0xc0, !PT ;  /* 0x0000ffff9b9b7812 */ /* 0x000fe400078ec0ff */
[----:B------:R-:W-:Y:S02]  /*14990*/  LOP3.LUT R158, R158, 0xffff, RZ, 0xc0, !PT ;  /* 0x0000ffff9e9e7812 */ /* 0x000fe400078ec0ff */
[----:B------:R-:W-:Y:S01]  /*149a0*/  PRMT R159, R159, 0x3340, R176 ;  /* 0x000033409f9f7816 */ /* 0x000fe200000000b0 */
[----:B--2---:R-:W-:Y:S01]  /*149b0*/  STL [R1+0xda4], R215 ;  /* 0x000da4d701007387 */ /* 0x004fe20000100800 */
[----:B------:R-:W-:-:S02]  /*149c0*/  PRMT R158, R155, 0x3340, R158 ;  /* 0x000033409b9e7816 */ /* 0x000fc4000000009e */
[----:B------:R-:W-:Y:S02]  /*149d0*/  LOP3.LUT R153, R153, 0xffff, RZ, 0xc0, !PT ;  /* 0x0000ffff99997812 */ /* 0x000fe400078ec0ff */
[----:B------:R-:W-:Y:S01]  /*149e0*/  LOP3.LUT R154, R154, 0xffff, RZ, 0xc0, !PT ;  /* 0x0000ffff9a9a7812 */ /* 0x000fe200078ec0ff */
[----:B------:R1:W-:Y:S04]  /*149f0*/  STL [R1+0xce4], R159 ;  /* 0x000ce49f01007387 */ /* 0x0003e80000100800 */
[----:B------:R-:W2:Y:S01]  /*14a00*/  LDL R14, [R1+0x2ac] ;  /* 0x0002ac00010e7983 */ /* 0x000ea20000100800 */
[----:B0-----:R-:W-:Y:S01]  /*14a10*/  @!P0 IMAD.MOV.U32 R20, RZ, RZ, R199 ;  /* 0x000000ffff148224 */ /* 0x001fe200078e00c7 */
[----:B------:R-:W-:Y:S02]  /*14a20*/  PRMT R196, RZ, 0x7610, R196 ;  /* 0x00007610ffc47816 */ /* 0x000fe400000000c4 */
[----:B-1----:R-:W-:Y:S01]  /*14a30*/  PRMT R159, R153, 0x3340, R154 ;  /* 0x00003340999f7816 */ /* 0x002fe2000000009a */
[----:B------:R-:W-:-:S05]  /*14a40*/  @!P0 IMAD.MOV.U32 R21, RZ, RZ, R200 ;  /* 0x000000ffff158224 */ /* 0x000fca00078e00c8 */
[----:B------:R2:W2:Y:S04]  /*14a50*/  @!P0 LDG.E.U8 R196, desc[UR56][R20.64] ;  /* 0x0000003814c48981 */ /* 0x0004a8000c1e1100 */
[----:B----4-:R-:W-:Y:S04]  /*14a60*/  STL [R1+0xda8], R198 ;  /* 0x000da8c601007387 */ /* 0x010fe80000100800 */
[----:B------:R0:W-:Y:S04]  /*14a70*/  STL [R1+0xce0], R158 ;  /* 0x000ce09e01007387 */ /* 0x0001e80000100800 */
[----:B0-----:R-:W4:Y:S04]  /*14a80*/  LDL R158, [R1+0x2a8] ;  /* 0x0002a800019e7983 */ /* 0x001f280000100800 */
[----:B---3--:R0:W-:Y:S04]  /*14a90*/  STL [R1+0xdac], R197 ;  /* 0x000dacc501007387 */ /* 0x0081e80000100800 */
[----:B------:R1:W-:Y:S04]  /*14aa0*/  STL [R1+0xcdc], R159 ;  /* 0x000cdc9f01007387 */ /* 0x0003e80000100800 */
[----:B------:R-:W3:Y:S01]  /*14ab0*/  LDL R199, [R1+0x26c] ;  /* 0x00026c0001c77983 */ /* 0x000ee20000100800 */
[----:B------:R-:W-:-:S02]  /*14ac0*/  PRMT R195, RZ, 0x7610, R195 ;  /* 0x00007610ffc37816 */ /* 0x000fc400000000c3 */
[----:B------:R-:W-:Y:S02]  /*14ad0*/  LOP3.LUT R23, R23, 0xffff, RZ, 0xc0, !PT ;  /* 0x0000ffff17177812 */ /* 0x000fe400078ec0ff */
[----:B------:R-:W-:Y:S02]  /*14ae0*/  LOP3.LUT R152, R152, 0xffff, RZ, 0xc0, !PT ;  /* 0x0000ffff98987812 */ /* 0x000fe400078ec0ff */
[----:B------:R-:W-:Y:S01]  /*14af0*/  PRMT R194, RZ, 0x7610, R194 ;  /* 0x00007610ffc27816 */ /* 0x000fe200000000c2 */
[----:B------:R-:W3:Y:S04]  /*14b00*/  LDL R198, [R1+0x424] ;  /* 0x0004240001c67983 */ /* 0x000ee80000100800 */
[----:B0-----:R-:W3:Y:S01]  /*14b10*/  LDL R197, [R1+0x428] ;  /* 0x0004280001c57983 */ /* 0x001ee20000100800 */
[----:B--2---:R-:W-:Y:S01]  /*14b20*/  @!P0 IMAD.MOV.U32 R20, RZ, RZ, R14 ;  /* 0x000000ffff148224 */ /* 0x004fe200078e000e */
[----:B-1----:R-:W-:-:S02]  /*14b30*/  PRMT R159, R23, 0x3340, R152 ;  /* 0x00003340179f7816 */ /* 0x002fc40000000098 */
[----:B------:R0:W-:Y:S04]  /*14b40*/  STL [R1+0xdb0], R196 ;  /* 0x000db0c401007387 */ /* 0x0001e80000100800 */
[----:B------:R1:W-:Y:S01]  /*14b50*/  STL [R1+0xcd8], R159 ;  /* 0x000cd89f01007387 */ /* 0x0003e20000100800 */
[----:B------:R-:W-:Y:S02]  /*14b60*/  LOP3.LUT R19, R19, 0xffff, RZ, 0xc0, !PT ;  /* 0x0000ffff13137812 */ /* 0x000fe400078ec0ff */
[----:B------:R-:W-:Y:S01]  /*14b70*/  LOP3.LUT R22, R22, 0xffff, RZ, 0xc0, !PT ;  /* 0x0000ffff16167812 */ /* 0x000fe200078ec0ff */
[----:B------:R-:W2:Y:S04]  /*14b80*/  LDL R14, [R1+0x3a4] ;  /* 0x0003a400010e7983 */ /* 0x000ea80000100800 */
[----:B0-----:R-:W2:Y:S01]  /*14b90*/  LDL R196, [R1+0x3e0] ;  /* 0x0003e00001c47983 */ /* 0x001ea20000100800 */
[----:B----4-:R-:W-:-:S03]  /*14ba0*/  @!P0 IMAD.MOV.U32 R21, RZ, RZ, R158 ;  /* 0x000000ffff158224 */ /* 0x010fc600078e009e */
[----:B-1----:R-:W4:Y:S04]  /*14bb0*/  LDL R159, [R1+0x3a0] ;  /* 0x0003a000019f7983 */ /* 0x002f280000100800 */
[----:B------:R-:W4:Y:S04]  /*14bc0*/  LDL R158, [R1+0x3e4] ;  /* 0x0003e400019e7983 */ /* 0x000f280000100800 */
[----:B------:R0:W2:Y:S02]  /*14bd0*/  @!P0 LDG.E.U8 R195, desc[UR56][R20.64] ;  /* 0x0000003814c38981 */ /* 0x0000a4000c1e1100 */
[----:B0-----:R-:W-:-:S02]  /*14be0*/  @!P0 IMAD.MOV.U32 R21, RZ, RZ, R0 ;  /* 0x000000ffff158224 */ /* 0x001fc400078e0000 */
[----:B---3--:R-:W-:-:S05]  /*14bf0*/  @!P0 IMAD.MOV.U32 R20, RZ, RZ, R199 ;  /* 0x000000ffff148224 */ /* 0x008fca00078e00c7 */
[----:B------:R-:W3:Y:S01]  /*14c00*/  @!P0 LDG.E.U8 R194, desc[UR56][R20.64] ;  /* 0x0000003814c28981 */ /* 0x000ee2000c1e1100 */
[----:B------:R-:W-:Y:S02]  /*14c10*/  PRMT R19, R19, 0x3340, R22 ;  /* 0x0000334013137816 */ /* 0x000fe40000000016 */
[----:B------:R-:W-:Y:S02]  /*14c20*/  LOP3.LUT R17, R17, 0xffff, RZ, 0xc0, !PT ;  /* 0x0000ffff11117812 */ /* 0x000fe400078ec0ff */
[----:B------:R-:W-:Y:S02]  /*14c30*/  LOP3.LUT R18, R18, 0xffff, RZ, 0xc0, !PT ;  /* 0x0000ffff12127812 */ /* 0x000fe400078ec0ff */
[----:B------:R-:W-:Y:S02]  /*14c40*/  PRMT R224, RZ, 0x7610, R224 ;  /* 0x00007610ffe07816 */ /* 0x000fe400000000e0 */
[----:B------:R-:W-:Y:S02]  /*14c50*/  LOP3.LUT R15, R15, 0xffff, RZ, 0xc0, !PT ;  /* 0x0000ffff0f0f7812 */ /* 0x000fe400078ec0ff */
[----:B------:R-:W-:-:S02]  /*14c60*/  LOP3.LUT R16, R16, 0xffff, RZ, 0xc0, !PT ;  /* 0x0000ffff10107812 */ /* 0x000fc400078ec0ff */
[----:B------:R-:W-:Y:S01]  /*14c70*/  PRMT R219, RZ, 0x7610, R219 ;  /* 0x00007610ffdb7816 */ /* 0x000fe200000000db */
[----:B--2---:R-:W-:Y:S04]  /*14c80*/  STL [R1+0xdb4], R195 ;  /* 0x000db4c301007387 */ /* 0x004fe80000100800 */
[----:B------:R-:W-:Y:S04]  /*14c90*/  STL [R1+0xcd4], R19 ;  /* 0x000cd41301007387 */ /* 0x000fe80000100800 */
[----:B------:R0:W-:Y:S02]  /*14ca0*/  STL [R1+0xd60], R0 ;  /* 0x000d600001007387 */ /* 0x0001e40000100800 */
[----:B0-----:R-:W-:Y:S01]  /*14cb0*/  PRMT R0, R17, 0x3340, R18 ;  /* 0x0000334011007816 */ /* 0x001fe20000000012 */
[----:B------:R-:W-:-:S02]  /*14cc0*/  @!P0 IMAD.MOV.U32 R18, RZ, RZ, R197 ;  /* 0x000000ffff128224 */ /* 0x000fc400078e00c5 */
[----:B------:R-:W-:Y:S02]  /*14cd0*/  @!P0 IMAD.MOV.U32 R19, RZ, RZ, R198 ;  /* 0x000000ffff138224 */ /* 0x000fe400078e00c6 */
[----:B------:R-:W-:Y:S01]  /*14ce0*/  @!P0 IMAD.MOV.U32 R17, RZ, RZ, R196 ;  /* 0x000000ffff118224 */ /* 0x000fe200078e00c4 */
[----:B---3--:R0:W-:Y:S04]  /*14cf0*/  STL [R1+0xdb8], R194 ;  /* 0x000db8c201007387 */ /* 0x0081e80000100800 */
[----:B------:R1:W-:Y:S04]  /*14d00*/  STL [R1+0xcd0], R0 ;  /* 0x000cd00001007387 */ /* 0x0003e80000100800 */
[----:B------:R-:W2:Y:S04]  /*14d10*/  @!P0 LDG.E.U8 R224, desc[UR56][R18.64] ;  /* 0x0000003812e08981 */ /* 0x000ea8000c1e1100 */
[----:B------:R-:W3:Y:S04]  /*14d20*/  LDL R195, [R1+0x360] ;  /* 0x0003600001c37983 */ /* 0x000ee80000100800 */
[----:B0-----:R-:W3:Y:S01]  /*14d30*/  LDL R194, [R1+0x364] ;  /* 0x0003640001c27983 */ /* 0x001ee20000100800 */
[----:B-1----:R-:W-:Y:S01]  /*14d40*/  PRMT R0, R15, 0x3340, R16 ;  /* 0x000033400f007816 */ /* 0x002fe20000000010 */
[----:B----4-:R-:W-:-:S05]  /*14d50*/  @!P0 IMAD.MOV.U32 R16, RZ, RZ, R158 ;  /* 0x000000ffff108224 */ /* 0x010fca00078e009e */
[----:B------:R-:W4:Y:S01]  /*14d60*/  @!P0 LDG.E.U8 R219, desc[UR56][R16.64] ;  /* 0x0000003810db8981 */ /* 0x000f22000c1e1100 */
[----:B------:R-:W-:Y:S02]  /*14d70*/  LOP3.LUT R12, R12, 0xffff, RZ, 0xc0, !PT ;  /* 0x0000ffff0c0c7812 */ /* 0x000fe400078ec0ff */
[----:B------:R-:W-:Y:S02]  /*14d80*/  LOP3.LUT R13, R13, 0xffff, RZ, 0xc0, !PT ;  /* 0x0000ffff0d0d7812 */ /* 0x000fe400078ec0ff */
[----:B------:R-:W-:Y:S02]  /*14d90*/  LOP3.LUT R10, R10, 0xffff, RZ, 0xc0, !PT ;  /* 0x0000ffff0a0a7812 */ /* 0x000fe400078ec0ff */
[----:B------:R-:W-:Y:S02]  /*14da0*/  LOP3.LUT R11, R11, 0xffff, RZ, 0xc0, !PT ;  /* 0x0000ffff0b0b7812 */ /* 0x000fe400078ec0ff */
[----:B------:R-:W-:Y:S02]  /*14db0*/  PRMT R196, R12, 0x3340, R13 ;  /* 0x000033400cc47816 */ /* 0x000fe4000000000d */
[----:B------:R-:W-:Y:S01]  /*14dc0*/  PRMT R214, RZ, 0x7610, R214 ;  /* 0x00007610ffd67816 */ /* 0x000fe200000000d6 */
[----:B------:R-:W-:-:S02]  /*14dd0*/  @!P0 IMAD.MOV.U32 R12, RZ, RZ, R14 ;  /* 0x000000ffff0c8224 */ /* 0x000fc400078e000e */
[----:B------:R-:W-:Y:S01]  /*14de0*/  @!P0 IMAD.MOV.U32 R13, RZ, RZ, R159 ;  /* 0x000000ffff0d8224 */ /* 0x000fe200078e009f */
[----:B------:R-:W-:-:S04]  /*14df0*/  PRMT R193, RZ, 0x7610, R193 ;  /* 0x00007610ffc17816 */ /* 0x000fc800000000c1 */
[----:B------:R-:W3:Y:S04]  /*14e00*/  @!P0 LDG.E.U8 R214, desc[UR56][R12.64] ;  /* 0x000000380cd68981 */ /* 0x000ee8000c1e1100 */
[----:B--2---:R-:W-:Y:S04]  /*14e10*/  STL [R1+0xdbc], R224 ;  /* 0x000dbce001007387 */ /* 0x004fe80000100800 */
[----:B------:R0:W-:Y:S04]  /*14e20*/  STL [R1+0xccc], R0 ;  /* 0x000ccc0001007387 */ /* 0x0001e80000100800 */
[----:B------:R-:W2:Y:S04]  /*14e30*/  LDL R158, [R1+0x320] ;  /* 0x00032000019e7983 */ /* 0x000ea80000100800 */
[----:B0-----:R-:W2:Y:S04]  /*14e40*/  LDL R0, [R1+0x324] ;  /* 0x0003240001007983 */ /* 0x001ea80000100800 */
[----:B------:R-:W2:Y:S04]  /*14e50*/  LDL.LU R222, [R1+0x7c] ;  /* 0x00007c0001de7983 */ /* 0x000ea80000300800 */
[----:B----4-:R-:W-:Y:S04]  /*14e60*/  STL [R1+0xdc0], R219 ;  /* 0x000dc0db01007387 */ /* 0x010fe80000100800 */
[----:B------:R0:W-:Y:S04]  /*14e70*/  STL [R1+0xcc8], R196 ;  /* 0x000cc8c401007387 */ /* 0x0001e80000100800 */
[----:B------:R-:W4:Y:S04]  /*14e80*/  LDL R159, [R1+0x2e0] ;  /* 0x0002e000019f7983 */ /* 0x000f280000100800 */
[----:B------:R-:W4:Y:S04]  /*14e90*/  LDL R14, [R1+0x2e4] ;  /* 0x0002e400010e7983 */ /* 0x000f280000100800 */
[----:B------:R-:W4:Y:S04]  /*14ea0*/  LDL.LU R202, [R1+0x88] ;  /* 0x0000880001ca7983 */ /* 0x000f280000300800 */
[----:B------:R-:W4:Y:S01]  /*14eb0*/  LDL.LU R216, [R1+0x80] ;  /* 0x0000800001d87983 */ /* 0x000f220000300800 */
[----:B0-----:R-:W-:Y:S01]  /*14ec0*/  PRMT R196, R10, 0x3340, R11 ;  /* 0x000033400ac47816 */ /* 0x001fe2000000000b */
[----:B---3--:R-:W-:-:S02]  /*14ed0*/  @!P0 IMAD.MOV.U32 R10, RZ, RZ, R194 ;  /* 0x000000ffff0a8224 */ /* 0x008fc400078e00c2 */
[----:B------:R-:W-:-:S05]  /*14ee0*/  @!P0 IMAD.MOV.U32 R11, RZ, RZ, R195 ;  /* 0x000000ffff0b8224 */ /* 0x000fca00078e00c3 */
[----:B------:R-:W3:Y:S04]  /*14ef0*/  @!P0 LDG.E.U8 R193, desc[UR56][R10.64] ;  /* 0x000000380ac18981 */ /* 0x000ee8000c1e1100 */
[----:B------:R-:W-:Y:S01]  /*14f00*/  STL [R1+0xdc4], R214 ;  /* 0x000dc4d601007387 */ /* 0x000fe20000100800 */
[----:B------:R-:W-:Y:S02]  /*14f10*/  LOP3.LUT R8, R8, 0xffff, RZ, 0xc0, !PT ;  /* 0x0000ffff08087812 */ /* 0x000fe400078ec0ff */
[----:B------:R-:W-:Y:S01]  /*14f20*/  LOP3.LUT R9, R9, 0xffff, RZ, 0xc0, !PT ;  /* 0x0000ffff09097812 */ /* 0x000fe200078ec0ff */
[----:B------:R-:W-:Y:S04]  /*14f30*/  STL [R1+0xcc4], R196 ;  /* 0x000cc4c401007387 */ /* 0x000fe80000100800 */
[----:B------:R-:W4:Y:S01]  /*14f40*/  LDL.LU R226, [R1+0x84] ;  /* 0x0000840001e27983 */ /* 0x000f220000300800 */
[----:B------:R-:W-:-:S03]  /*14f50*/  PRMT R192, RZ, 0x7610, R192 ;  /* 0x00007610ffc07816 */ /* 0x000fc600000000c0 */
[----:B---3--:R0:W-:Y:S02]  /*14f60*/  STL [R1+0xdc8], R193 ;  /* 0x000dc8c101007387 */ /* 0x0081e40000100800 */
[----:B0-----:R-:W-:Y:S01]  /*14f70*/  PRMT R193, R8, 0x3340, R9 ;  /* 0x0000334008c17816 */ /* 0x001fe20000000009 */
[----:B--2---:R-:W-:Y:S02]  /*14f80*/  @!P0 IMAD.MOV.U32 R8, RZ, RZ, R0 ;  /* 0x000000ffff088224 */ /* 0x004fe400078e0000 */
[----:B------:R-:W-:-:S05]  /*14f90*/  @!P0 IMAD.MOV.U32 R9, RZ, RZ, R158 ;  /* 0x000000ffff098224 */ /* 0x000fca00078e009e */
[----:B------:R0:W2:Y:S04]  /*14fa0*/  @!P0 LDG.E.U8 R192, desc[UR56][R8.64] ;  /* 0x0000003808c08981 */ /* 0x0000a8000c1e1100 */
[----:B------:R1:W-:Y:S04]  /*14fb0*/  STL [R1+0xcc0], R193 ;  /* 0x000cc0c101007387 */ /* 0x0003e80000100800 */
[----:B------:R-:W3:Y:S01]  /*14fc0*/  LDL R0, [R1+0x2a4] ;  /* 0x0002a40001007983 */ /* 0x000ee20000100800 */
[----:B------:R-:W-:-:S03]  /*14fd0*/  LOP3.LUT R7, R7, 0xffff, RZ, 0xc0, !PT ;  /* 0x0000ffff07077812 */ /* 0x000fc600078ec0ff */
[----:B------:R-:W3:Y:S04]  /*14fe0*/  LDL R158, [R1+0x264] ;  /* 0x00026400019e7983 */ /* 0x000ee80000100800 */
[----:B-1----:R-:W3:Y:S01]  /*14ff0*/  LDL R193, [R1+0x2a0] ;  /* 0x0002a00001c17983 */ /* 0x002ee20000100800 */
[----:B0-----:R-:W-:Y:S02]  /*15000*/  LOP3.LUT R8, R222, 0xffff, RZ, 0xc0, !PT ;  /* 0x0000ffffde087812 */ /* 0x001fe400078ec0ff */
[----:B------:R-:W-:Y:S01]  /*15010*/  PRMT R191, RZ, 0x7610, R191 ;  /* 0x00007610ffbf7816 */ /* 0x000fe200000000bf */
[----:B------:R-:W3:Y:S01]  /*15020*/  LDL.LU R203, [R1+0x90] ;  /* 0x0000900001cb7983 */ /* 0x000ee20000300800 */
[----:B------:R-:W-:Y:S01]  /*15030*/  PRMT R7, R8, 0x3340, R7 ;  /* 0x0000334008077816 */ /* 0x000fe20000000007 */
[----:B----4-:R-:W-:-:S02]  /*15040*/  @!P0 IMAD.MOV.U32 R8, RZ, RZ, R14 ;  /* 0x000000ffff088224 */ /* 0x010fc400078e000e */
[----:B------:R-:W-:-:S05]  /*15050*/  @!P0 IMAD.MOV.U32 R9, RZ, RZ, R159 ;  /* 0x000000ffff098224 */ /* 0x000fca00078e009f */
[----:B------:R0:W4:Y:S01]  /*15060*/  @!P0 LDG.E.U8 R191, desc[UR56][R8.64] ;  /* 0x0000003808bf8981 */ /* 0x000122000c1e1100 */
[----:B------:R-:W-:Y:S02]  /*15070*/  PRMT R190, RZ, 0x7610, R190 ;  /* 0x00007610ffbe7816 */ /* 0x000fe400000000be */
[----:B0-----:R-:W-:Y:S01]  /*15080*/  LOP3.LUT R8, R216, 0xffff, RZ, 0xc0, !PT ;  /* 0x0000ffffd8087812 */ /* 0x001fe200078ec0ff */
[----:B--2---:R0:W-:Y:S04]  /*15090*/  STL [R1+0xdcc], R192 ;  /* 0x000dccc001007387 */ /* 0x0041e80000100800 */
[----:B------:R1:W-:Y:S04]  /*150a0*/  STL [R1+0xcbc], R7 ;  /* 0x000cbc0701007387 */ /* 0x0003e80000100800 */
[----:B------:R-:W2:Y:S04]  /*150b0*/  LDL R159, [R1+0x260] ;  /* 0x00026000019f7983 */ /* 0x000ea80000100800 */
[----:B------:R-:W2:Y:S04]  /*150c0*/  LDL R14, [R1+0x420] ;  /* 0x00042000010e7983 */ /* 0x000ea80000100800 */
[----:B0-----:R-:W2:Y:S01]  /*150d0*/  LDL R192, [R1+0x41c] ;  /* 0x00041c0001c07983 */ /* 0x001ea20000100800 */
[----:B-1----:R-:W-:Y:S01]  /*150e0*/  LOP3.LUT R7, R202, 0xffff, RZ, 0xc0, !PT ;  /* 0x0000ffffca077812 */ /* 0x002fe200078ec0ff */
[----:B---3--:R-:W-:Y:S01]  /*150f0*/  @!P0 IMAD.MOV.U32 R9, RZ, RZ, R193 ;  /* 0x000000ffff098224 */ /* 0x008fe200078e00c1 */
[----:B------:R-:W-:Y:S01]  /*15100*/  PRMT R189, RZ, 0x7610, R189 ;  /* 0x00007610ffbd7816 */ /* 0x000fe200000000bd */
[----:B------:R-:W3:Y:S01]  /*15110*/  LDL.LU R222, [R1+0x8c] ;  /* 0x00008c0001de7983 */ /* 0x000ee20000300800 */
[----:B------:R-:W-:Y:S01]  /*15120*/  PRMT R7, R7, 0x3340, R8 ;  /* 0x0000334007077816 */ /* 0x000fe20000000008 */
[----:B------:R-:W-:-:S05]  /*15130*/  @!P0 IMAD.MOV.U32 R8, RZ, RZ, R0 ;  /* 0x000000ffff088224 */ /* 0x000fca00078e0000 */
[----:B------:R0:W3:Y:S04]  /*15140*/  @!P0 LDG.E.U8 R190, desc[UR56][R8.64] ;  /* 0x0000003808be8981 */ /* 0x0000e8000c1e1100 */
[----:B----4-:R1:W-:Y:S04]  /*15150*/  STL [R1+0xdd0], R191 ;  /* 0x000dd0bf01007387 */ /* 0x0103e80000100800 */
[----:B------:R4:W-:Y:S01]  /*15160*/  STL [R1+0xcb8], R7 ;  /* 0x000cb80701007387 */ /* 0x0009e20000100800 */
[----:B------:R-:W-:-:S03]  /*15170*/  LOP3.LUT R223, R223, 0xffff, RZ, 0xc0, !PT ;  /* 0x0000ffffdfdf7812 */ /* 0x000fc600078ec0ff */
[----:B------:R-:W3:Y:S01]  /*15180*/  LDL R0, [R1+0x3dc] ;  /* 0x0003dc0001007983 */ /* 0x000ee20000100800 */
[----:B0-----:R-:W-:-:S03]  /*15190*/  @!P0 IMAD.MOV.U32 R8, RZ, RZ, R158 ;  /* 0x000000ffff088224 */ /* 0x001fc600078e009e */
[----:B-1----:R-:W3:Y:S01]  /*151a0*/  LDL R191, [R1+0x3d8] ;  /* 0x0003d80001bf7983 */ /* 0x002ee20000100800 */
[----:B----4-:R-:W-:-:S03]  /*151b0*/  LOP3.LUT R7, R226, 0xffff, RZ, 0xc0, !PT ;  /* 0x0000ffffe2077812 */ /* 0x010fc600078ec0ff */
[----:B------:R-:W4:Y:S01]  /*151c0*/  LDL.LU R216, [R1+0x98] ;  /* 0x0000980001d87983 */ /* 0x000f220000300800 */
[--C-:B------:R-:W-:Y:S02]  /*151d0*/  PRMT R7, R7, 0x3340, R223.reuse ;  /* 0x0000334007077816 */ /* 0x100fe400000000df */
[----:B------:R-:W-:Y:S01]  /*151e0*/  PRMT R223, RZ, 0x7610, R223 ;  /* 0x00007610ffdf7816 */ /* 0x000fe200000000df */
[----:B--2---:R-:W-:-:S05]  /*151f0*/  @!P0 IMAD.MOV.U32 R9, RZ, RZ, R159 ;  /* 0x000000ffff098224 */ /* 0x004fca00078e009f */
[----:B------:R0:W2:Y:S02]  /*15200*/  @!P0 LDG.E.U8 R189, desc[UR56][R8.64] ;  /* 0x0000003808bd8981 */ /* 0x0000a4000c1e1100 */
[----:B0-----:R-:W-:Y:S02]  /*15210*/  @!P0 IMAD.MOV.U32 R8, RZ, RZ, R14 ;  /* 0x000000ffff088224 */ /* 0x001fe400078e000e */
[----:B------:R-:W-:-:S05]  /*15220*/  @!P0 IMAD.MOV.U32 R9, RZ, RZ, R192 ;  /* 0x000000ffff098224 */ /* 0x000fca00078e00c0 */
[----:B------:R0:W4:Y:S04]  /*15230*/  @!P0 LDG.E.U8 R223, desc[UR56][R8.64] ;  /* 0x0000003808df8981 */ /* 0x000128000c1e1100 */
[----:B---3--:R-:W-:Y:S04]  /*15240*/  STL [R1+0xdd4], R190 ;  /* 0x000dd4be01007387 */ /* 0x008fe80000100800 */
[----:B------:R1:W-:Y:S04]  /*15250*/  STL [R1+0xcb4], R7 ;  /* 0x000cb40701007387 */ /* 0x0003e80000100800 */
[----:B------:R-:W3:Y:S04]  /*15260*/  LDL R159, [R1+0x398] ;  /* 0x00039800019f7983 */ /* 0x000ee80000100800 */
[----:B------:R-:W3:Y:S01]  /*15270*/  LDL R158, [R1+0x39c] ;  /* 0x00039c00019e7983 */ /* 0x000ee20000100800 */
[----:B------:R-:W-:-:S03]  /*15280*/  LOP3.LUT R252, R252, 0xffff, RZ, 0xc0, !PT ;  /* 0x0000fffffcfc7812 */ /* 0x000fc600078ec0ff */
[----:B------:R-:W3:Y:S01]  /*15290*/  LDL.LU R226, [R1+0x94] ;  /* 0x0000940001e27983 */ /* 0x000ee20000300800 */
[----:B-1----:R-:W-:-:S04]  /*152a0*/  LOP3.LUT R7, R203, 0xffff, RZ, 0xc0, !PT ;  /* 0x0000ffffcb077812 */ /* 0x002fc800078ec0ff */
[----:B------:R-:W-:Y:S02]  /*152b0*/  PRMT R7, R7, 0x3340, R252 ;  /* 0x0000334007077816 */ /* 0x000fe400000000fc */
[----:B------:R-:W-:Y:S02]  /*152c0*/  LOP3.LUT R218, R218, 0xffff, RZ, 0xc0, !PT ;  /* 0x0000ffffdada7812 */ /* 0x000fe400078ec0ff */
[----:B------:R-:W-:Y:S02]  /*152d0*/  LOP3.LUT R187, R187, 0xffff, RZ, 0xc0, !PT ;  /* 0x0000ffffbbbb7812 */ /* 0x000fe400078ec0ff */
[----:B------:R-:W-:Y:S01]  /*152e0*/  LOP3.LUT R188, R188, 0xffff, RZ, 0xc0, !PT ;  /* 0x0000ffffbcbc7812 */ /* 0x000fe200078ec0ff */
[----:B0-----:R-:W-:Y:S02]  /*152f0*/  @!P0 IMAD.MOV.U32 R8, RZ, RZ, R0 ;  /* 0x000000ffff088224 */ /* 0x001fe400078e0000 */
[----:B------:R-:W-:Y:S01]  /*15300*/  @!P0 IMAD.MOV.U32 R9, RZ, RZ, R191 ;  /* 0x000000ffff098224 */ /* 0x000fe200078e00bf */
[----:B------:R-:W-:-:S02]  /*15310*/  PRMT R162, R187, 0x3340, R188 ;  /* 0x00003340bba27816 */ /* 0x000fc400000000bc */
[----:B------:R-:W-:Y:S01]  /*15320*/  PRMT R188, RZ, 0x7610, R188 ;  /* 0x00007610ffbc7816 */ /* 0x000fe200000000bc */
[----:B--2---:R0:W-:Y:S04]  /*15330*/  STL [R1+0xdd8], R189 ;  /* 0x000dd8bd01007387 */ /* 0x0041e80000100800 */
[----:B------:R1:W-:Y:S04]  /*15340*/  STL [R1+0xcb0], R7 ;  /* 0x000cb00701007387 */ /* 0x0003e80000100800 */
[----:B------:R-:W2:Y:S04]  /*15350*/  LDL R190, [R1+0x358] ;  /* 0x0003580001be7983 */ /* 0x000ea80000100800 */
[----:B0-----:R-:W2:Y:S01]  /*15360*/  LDL R189, [R1+0x35c] ;  /* 0x00035c0001bd7983 */ /* 0x001ea20000100800 */
[----:B-1----:R-:W-:-:S03]  /*15370*/  LOP3.LUT R7, R222, 0xffff, RZ, 0xc0, !PT ;  /* 0x0000ffffde077812 */ /* 0x002fc600078ec0ff */
[----:B------:R-:W2:Y:S01]  /*15380*/  LDL.LU R14, [R1+0xb0] ;  /* 0x0000b000010e7983 */ /* 0x000ea20000300800 */
[--C-:B------:R-:W-:Y:S02]  /*15390*/  PRMT R7, R7, 0x3340, R218.reuse ;  /* 0x0000334007077816 */ /* 0x100fe400000000da */
[----:B------:R-:W-:Y:S01]  /*153a0*/  PRMT R218, RZ, 0x7610, R218 ;  /* 0x00007610ffda7816 */ /* 0x000fe200000000da */
[----:B----4-:R-:W-:Y:S04]  /*153b0*/  STL [R1+0xddc], R223 ;  /* 0x000ddcdf01007387 */ /* 0x010fe80000100800 */
[----:B------:R0:W-:Y:S04]  /*153c0*/  STL [R1+0xcac], R7 ;  /* 0x000cac0701007387 */ /* 0x0001e80000100800 */
[----:B------:R-:W4:Y:S04]  /*153d0*/  LDL R191, [R1+0x318] ;  /* 0x0003180001bf7983 */ /* 0x000f280000100800 */
[----:B------:R-:W4:Y:S01]  /*153e0*/  LDL R0, [R1+0x31c] ;  /* 0x00031c0001007983 */ /* 0x000f220000100800 */
[----:B------:R-:W-:-:S03]  /*153f0*/  PRMT R187, RZ, 0x7610, R187 ;  /* 0x00007610ffbb7816 */ /* 0x000fc600000000bb */
[----:B------:R3:W4:Y:S01]  /*15400*/  @!P0 LDG.E.U8 R218, desc[UR56][R8.64] ;  /* 0x0000003808da8981 */ /* 0x000722000c1e1100 */
[----:B------:R-:W-:Y:S02]  /*15410*/  LOP3.LUT R251, R251, 0xffff, RZ, 0xc0, !PT ;  /* 0x0000fffffbfb7812 */ /* 0x000fe400078ec0ff */
[----:B------:R-:W-:Y:S01]  /*15420*/  PRMT R186, RZ, 0x7610, R186 ;  /* 0x00007610ffba7816 */ /* 0x000fe200000000ba */
[----:B------:R-:W4:Y:S01]  /*15430*/  LDL.LU R222, [R1+0xa4] ;  /* 0x0000a40001de7983 */ /* 0x000f220000300800 */
[----:B---3--:R-:W-:Y:S02]  /*15440*/  @!P0 IMAD.MOV.U32 R8, RZ, RZ, R158 ;  /* 0x000000ffff088224 */ /* 0x008fe400078e009e */
[----:B------:R-:W-:-:S05]  /*15450*/  @!P0 IMAD.MOV.U32 R9, RZ, RZ, R159 ;  /* 0x000000ffff098224 */ /* 0x000fca00078e009f */
[----:B------:R2:W3:Y:S01]  /*15460*/  @!P0 LDG.E.U8 R188, desc[UR56][R8.64] ;  /* 0x0000003808bc8981 */ /* 0x0004e2000c1e1100 */
[----:B0-----:R-:W-:-:S04]  /*15470*/  LOP3.LUT R7, R216, 0xffff, RZ, 0xc0, !PT ;  /* 0x0000ffffd8077812 */ /* 0x001fc800078ec0ff */
[----:B------:R-:W-:Y:S02]  /*15480*/  PRMT R7, R7, 0x3340, R251 ;  /* 0x0000334007077816 */ /* 0x000fe400000000fb */
[----:B------:R-:W-:Y:S01]  /*15490*/  LOP3.LUT R217, R217, 0xffff, RZ, 0xc0, !PT ;  /* 0x0000ffffd9d97812 */ /* 0x000fe200078ec0ff */
[----:B--2---:R-:W-:Y:S02]  /*154a0*/  @!P0 IMAD.MOV.U32 R9, RZ, RZ, R190 ;  /* 0x000000ffff098224 */ /* 0x004fe400078e00be */
[----:B------:R-:W-:-:S05]  /*154b0*/  @!P0 IMAD.MOV.U32 R8, RZ, RZ, R189 ;  /* 0x000000ffff088224 */ /* 0x000fca00078e00bd */
[----:B------:R0:W2:Y:S04]  /*154c0*/  @!P0 LDG.E.U8 R187, desc[UR56][R8.64] ;  /* 0x0000003808bb8981 */ /* 0x0000a8000c1e1100 */
[----:B----4-:R-:W-:Y:S01]  /*154d0*/  STL [R1+0xde0], R218 ;  /* 0x000de0da01007387 */ /* 0x010fe20000100800 */
[----:B0-----:R-:W-:Y:S02]  /*154e0*/  @!P0 IMAD.MOV.U32 R8, RZ, RZ, R0 ;  /* 0x000000ffff088224 */ /* 0x001fe400078e0000 */
[----:B------:R-:W-:Y:S01]  /*154f0*/  @!P0 IMAD.MOV.U32 R9, RZ, RZ, R191 ;  /* 0x000000ffff098224 */ /* 0x000fe200078e00bf */
[----:B------:R0:W-:Y:S04]  /*15500*/  STL [R1+0xca8], R7 ;  /* 0x000ca80701007387 */ /* 0x0001e80000100800 */
[----:B------:R-:W4:Y:S04]  /*15510*/  LDL R159, [R1+0x2d8] ;  /* 0x0002d800019f7983 */ /* 0x000f280000100800 */
[----:B------:R-:W4:Y:S04]  /*15520*/  LDL R158, [R1+0x2dc] ;  /* 0x0002dc00019e7983 */ /* 0x000f280000100800 */
[----:B------:R4:W4:Y:S01]  /*15530*/  @!P0 LDG.E.U8 R186, desc[UR56][R8.64] ;  /* 0x0000003808ba8981 */ /* 0x000922000c1e1100 */
[----:B0-----:R-:W-:-:S03]  /*15540*/  LOP3.LUT R7, R226, 0xffff, RZ, 0xc0, !PT ;  /* 0x0000ffffe2077812 */ /* 0x001fc600078ec0ff */
[----:B---3--:R-:W-:Y:S04]  /*15550*/  STL [R1+0xde4], R188 ;  /* 0x000de4bc01007387 */ /* 0x008fe80000100800 */
[----:B------:R-:W3:Y:S04]  /*15560*/  LDL.LU R216, [R1+0xcc] ;  /* 0x0000cc0001d87983 */ /* 0x000ee80000300800 */
[----:B------:R-:W3:Y:S01]  /*15570*/  LDL.LU R226, [R1+0xa0] ;  /* 0x0000a00001e27983 */ /* 0x000ee20000300800 */
[----:B------:R-:W-:-:S05]  /*15580*/  PRMT R7, R7, 0x3340, R217 ;  /* 0x0000334007077816 */ /* 0x000fca00000000d9 */
[----:B------:R0:W-:Y:S04]  /*15590*/  STL [R1+0xca4], R7 ;  /* 0x000ca40701007387 */ /* 0x0001e80000100800 */
[----:B------:R-:W3:Y:S04]  /*155a0*/  LDL R190, [R1+0x298] ;  /* 0x0002980001be7983 */ /* 0x000ee80000100800 */
[----:B------:R-:W3:Y:S01]  /*155b0*/  LDL R189, [R1+0x29c] ;  /* 0x00029c0001bd7983 */ /* 0x000ee20000100800 */
[----:B------:R-:W-:Y:S02]  /*155c0*/  LOP3.LUT R221, R221, 0xffff, RZ, 0xc0, !PT ;  /* 0x0000ffffdddd7812 */ /* 0x000fe400078ec0ff */
[----:B0-----:R-:W-:-:S04]  /*155d0*/  LOP3.LUT R7, R14, 0xffff, RZ, 0xc0, !PT ;  /* 0x0000ffff0e077812 */ /* 0x001fc800078ec0ff */
[----:B------:R-:W-:Y:S02]  /*155e0*/  PRMT R7, R7, 0x3340, R221 ;  /* 0x0000334007077816 */ /* 0x000fe400000000dd */
[----:B------:R-:W-:Y:S02]  /*155f0*/  LOP3.LUT R212, R212, 0xffff, RZ, 0xc0, !PT ;  /* 0x0000ffffd4d47812 */ /* 0x000fe400078ec0ff */
[----:B------:R-:W-:Y:S02]  /*15600*/  PRMT R185, RZ, 0x7610, R185 ;  /* 0x00007610ffb97816 */ /* 0x000fe400000000b9 */
[----:B------:R-:W-:Y:S02]  /*15610*/  LOP3.LUT R183, R183, 0xffff, RZ, 0xc0, !PT ;  /* 0x0000ffffb7b77812 */ /* 0x000fe400078ec0ff */
[----:B------:R-:W-:-:S04]  /*15620*/  LOP3.LUT R184, R184, 0xffff, RZ, 0xc0, !PT ;  /* 0x0000ffffb8b87812 */ /* 0x000fc800078ec0ff */
[--C-:B------:R-:W-:Y:S02]  /*15630*/  PRMT R161, R183, 0x3340, R184.reuse ;  /* 0x00003340b7a17816 */ /* 0x100fe400000000b8 */
[----:B------:R-:W-:Y:S01]  /*15640*/  PRMT R184, RZ, 0x7610, R184 ;  /* 0x00007610ffb87816 */ /* 0x000fe200000000b8 */
[----:B--2---:R-:W-:Y:S04]  /*15650*/  STL [R1+0xde8], R187 ;  /* 0x000de8bb01007387 */ /* 0x004fe80000100800 */
[----:B------:R-:W2:Y:S04]  /*15660*/  LDL.LU R14, [R1+0xc0] ;  /* 0x0000c000010e7983 */ /* 0x000ea80000300800 */
[----:B------:R0:W-:Y:S04]  /*15670*/  STL [R1+0xca0], R7 ;  /* 0x000ca00701007387 */ /* 0x0001e80000100800 */
[----:B------:R-:W2:Y:S01]  /*15680*/  LDL R188, [R1+0x258] ;  /* 0x0002580001bc7983 */ /* 0x000ea20000100800 */
[----:B0-----:R-:W-:Y:S01]  /*15690*/  LOP3.LUT R7, R222, 0xffff, RZ, 0xc0, !PT ;  /* 0x0000ffffde077812 */ /* 0x001fe200078ec0ff */
[----:B----4-:R-:W-:-:S02]  /*156a0*/  @!P0 IMAD.MOV.U32 R9, RZ, RZ, R159 ;  /* 0x000000ffff098224 */ /* 0x010fc400078e009f */
[----:B------:R-:W-:Y:S01]  /*156b0*/  @!P0 IMAD.MOV.U32 R8, RZ, RZ, R158 ;  /* 0x000000ffff088224 */ /* 0x000fe200078e009e */
[----:B------:R-:W-:Y:S01]  /*156c0*/  PRMT R7, R7, 0x3340, R212 ;  /* 0x0000334007077816 */ /* 0x000fe200000000d4 */
[----:B------:R-:W-:Y:S04]  /*156d0*/  STL [R1+0xdec], R186 ;  /* 0x000decba01007387 */ /* 0x000fe80000100800 */
[----:B------:R-:W4:Y:S04]  /*156e0*/  LDL.LU R0, [R1+0x25c] ;  /* 0x00025c0001007983 */ /* 0x000f280000300800 */
[----:B------:R-:W4:Y:S04]  /*156f0*/  LDL.LU R203, [R1+0xe4] ;  /* 0x0000e40001cb7983 */ /* 0x000f280000300800 */
[----:B------:R-:W4:Y:S04]  /*15700*/  LDL.LU R222, [R1+0xbc] ;  /* 0x0000bc0001de7983 */ /* 0x000f280000300800 */
[----:B------:R3:W-:Y:S04]  /*15710*/  STL [R1+0xc9c], R7 ;  /* 0x000c9c0701007387 */ /* 0x0007e80000100800 */
[----:B------:R0:W4:Y:S04]  /*15720*/  @!P0 LDG.E.U8 R185, desc[UR56][R8.64] ;  /* 0x0000003808b98981 */ /* 0x000128000c1e1100 */
[----:B------:R-:W4:Y:S04]  /*15730*/  LDL R159, [R1+0x414] ;  /* 0x00041400019f7983 */ /* 0x000f280000100800 */
[----:B------:R-:W4:Y:S01]  /*15740*/  LDL R158, [R1+0x418] ;  /* 0x00041800019e7983 */ /* 0x000f220000100800 */
[----:B---3--:R-:W-:-:S02]  /*15750*/  LOP3.LUT R7, R216, 0xffff, RZ, 0xc0, !PT ;  /* 0x0000ffffd8077812 */ /* 0x008fc400078ec0ff */
[----:B0-----:R-:W-:Y:S01]  /*15760*/  LOP3.LUT R8, R226, 0xffff, RZ, 0xc0, !PT ;  /* 0x0000ffffe2087812 */ /* 0x001fe200078ec0ff */
[----:B------:R-:W-:-:S03]  /*15770*/  @!P0 IMAD.MOV.U32 R9, RZ, RZ, R190 ;  /* 0x000000ffff098224 */ /* 0x000fc600078e00be */
[----:B------:R-:W-:Y:S01]  /*15780*/  PRMT R7, R7, 0x3340, R8 ;  /* 0x0000334007077816 */ /* 0x000fe20000000008 */
[----:B------:R-:W-:-:S05]  /*15790*/  @!P0 IMAD.MOV.U32 R8, RZ, RZ, R189 ;  /* 0x000000ffff088224 */ /* 0x000fca00078e00bd */
[----:B------:R0:W3:Y:S01]  /*157a0*/  @!P0 LDG.E.U8 R184, desc[UR56][R8.64] ;  /* 0x0000003808b88981 */ /* 0x0000e2000c1e1100 */
[----:B------:R-:W-:Y:S02]  /*157b0*/  PRMT R183, RZ, 0x7610, R183 ;  /* 0x00007610ffb77816 */ /* 0x000fe400000000b7 */
[----:B0-----:R-:W-:Y:S02]  /*157c0*/  LOP3.LUT R8, R213, 0xffff, RZ, 0xc0, !PT ;  /* 0x0000ffffd5087812 */ /* 0x001fe400078ec0ff */
[----:B------:R-:W-:Y:S01]  /*157d0*/  PRMT R221, RZ, 0x7610, R221 ;  /* 0x00007610ffdd7816 */ /* 0x000fe200000000dd */
[----:B--2---:R-:W-:Y:S01]  /*157e0*/  @!P0 IMAD.MOV.U32 R9, RZ, RZ, R188 ;  /* 0x000000ffff098224 */ /* 0x004fe200078e00bc */
[----:B----4-:R0:W-:Y:S04]  /*157f0*/  STL [R1+0xdf0], R185 ;  /* 0x000df0b901007387 */ /* 0x0101e80000100800 */
[----:B------:R-:W2:Y:S04]  /*15800*/  LDL.LU R216, [R1+0xd8] ;  /* 0x0000d80001d87983 */ /* 0x000ea80000300800 */
[----:B------:R-:W4:Y:S04]  /*15810*/  LDL.LU R226, [R1+0xac] ;  /* 0x0000ac0001e27983 */ /* 0x000f280000300800 */
[----:B------:R1:W-:Y:S04]  /*15820*/  STL [R1+0xc98], R7 ;  /* 0x000c980701007387 */ /* 0x0003e80000100800 */
[----:B------:R-:W4:Y:S04]  /*15830*/  LDL R187, [R1+0x3d0] ;  /* 0x0003d00001bb7983 */ /* 0x000f280000100800 */
[----:B0-----:R-:W4:Y:S01]  /*15840*/  LDL R185, [R1+0x3d4] ;  /* 0x0003d40001b97983 */ /* 0x001f220000100800 */
[----:B-1----:R-:W-:-:S04]  /*15850*/  LOP3.LUT R7, R14, 0xffff, RZ, 0xc0, !PT ;  /* 0x0000ffff0e077812 */ /* 0x002fc800078ec0ff */
[----:B------:R-:W-:Y:S01]  /*15860*/  PRMT R7, R7, 0x3340, R8 ;  /* 0x0000334007077816 */ /* 0x000fe20000000008 */
[----:B------:R-:W-:Y:S01]  /*15870*/  @!P0 IMAD.MOV.U32 R8, RZ, RZ, R0 ;  /* 0x000000ffff088224 */ /* 0x000fe200078e0000 */
[----:B---3--:R0:W-:Y:S04]  /*15880*/  STL [R1+0xdf4], R184 ;  /* 0x000df4b801007387 */ /* 0x0081e80000100800 */
[----:B------:R-:W3:Y:S04]  /*15890*/  LDL.LU R202, [R1+0xfc] ;  /* 0x0000fc0001ca7983 */ /* 0x000ee80000300800 */
[----:B------:R-:W3:Y:S04]  /*158a0*/  LDL.LU R14, [R1+0xd4] ;  /* 0x0000d400010e7983 */ /* 0x000ee80000300800 */
[----:B------:R1:W-:Y:S04]  /*158b0*/  STL [R1+0xc94], R7 ;  /* 0x000c940701007387 */ /* 0x0003e80000100800 */
[----:B------:R1:W3:Y:S04]  /*158c0*/  @!P0 LDG.E.U8 R183, desc[UR56][R8.64] ;  /* 0x0000003808b78981 */ /* 0x0002e8000c1e1100 */
[----:B------:R-:W3:Y:S04]  /*158d0*/  LDL R186, [R1+0x390] ;  /* 0x0003900001ba7983 */ /* 0x000ee80000100800 */
[----:B0-----:R-:W3:Y:S01]  /*158e0*/  LDL R184, [R1+0x394] ;  /* 0x0003940001b87983 */ /* 0x001ee20000100800 */
[----:B-1----:R-:W-:-:S02]  /*158f0*/  LOP3.LUT R7, R203, 0xffff, RZ, 0xc0, !PT ;  /* 0x0000ffffcb077812 */ /* 0x002fc400078ec0ff */
[----:B------:R-:W-:Y:S01]  /*15900*/  LOP3.LUT R8, R222, 0xffff, RZ, 0xc0, !PT ;  /* 0x0000ffffde087812 */ /* 0x000fe200078ec0ff */
[----:B------:R0:W-:Y:S01]  /*15910*/  STL [R1+0xd64], R0 ;  /* 0x000d640001007387 */ /* 0x0001e20000100800 */
[----:B------:R-:W-:Y:S02]  /*15920*/  @!P0 IMAD.MOV.U32 R9, RZ, RZ, R159 ;  /* 0x000000ffff098224 */ /* 0x000fe400078e009f */
[----:B0-----:R-:W-:Y:S01]  /*15930*/  PRMT R0, R7, 0x3340, R8 ;  /* 0x0000334007007816 */ /* 0x001fe20000000008 */
[----:B------:R-:W-:-:S05]  /*15940*/  @!P0 IMAD.MOV.U32 R8, RZ, RZ, R158 ;  /* 0x000000ffff088224 */ /* 0x000fca00078e009e */
[----:B------:R4:W3:Y:S01]  /*15950*/  @!P0 LDG.E.U8 R221, desc[UR56][R8.64] ;  /* 0x0000003808dd8981 */ /* 0x0008e2000c1e1100 */
[----:B------:R-:W-:Y:S02]  /*15960*/  PRMT R217, RZ, 0x7610, R217 ;  /* 0x00007610ffd97816 */ /* 0x000fe400000000d9 */
[----:B------:R-:W-:Y:S02]  /*15970*/  PRMT R182, RZ, 0x7610, R182 ;  /* 0x00007610ffb67816 */ /* 0x000fe400000000b6 */
[----:B--2---:R-:W-:Y:S02]  /*15980*/  LOP3.LUT R7, R216, 0xffff, RZ, 0xc0, !PT ;  /* 0x0000ffffd8077812 */ /* 0x004fe400078ec0ff */
[----:B----4-:R-:W-:Y:S01]  /*15990*/  LOP3.LUT R8, R226, 0xffff, RZ, 0xc0, !PT ;  /* 0x0000ffffe2087812 */ /* 0x010fe200078ec0ff */
[----:B------:R-:W-:Y:S01]  /*159a0*/  @!P0 IMAD.MOV.U32 R9, RZ, RZ, R187 ;  /* 0x000000ffff098224 */ /* 0x000fe200078e00bb */
[----:B---3--:R-:W-:Y:S04]  /*159b0*/  STL [R1+0xdf8], R183 ;  /* 0x000df8b701007387 */ /* 0x008fe80000100800 */
[----:B------:R-:W2:Y:S04]  /*159c0*/  LDL.LU R203, [R1+0xf0] ;  /* 0x0000f00001cb7983 */ /* 0x000ea80000300800 */
[----:B------:R-:W3:Y:S04]  /*159d0*/  LDL.LU R222, [R1+0xc8] ;  /* 0x0000c80001de7983 */ /* 0x000ee80000300800 */
[----:B------:R0:W-:Y:S04]  /*159e0*/  STL [R1+0xc90], R0 ;  /* 0x000c900001007387 */ /* 0x0001e80000100800 */
[----:B------:R-:W4:Y:S04]  /*159f0*/  LDL R159, [R1+0x350] ;  /* 0x00035000019f7983 */ /* 0x000f280000100800 */
[----:B------:R-:W4:Y:S01]  /*15a00*/  LDL R158, [R1+0x354] ;  /* 0x00035400019e7983 */ /* 0x000f220000100800 */
[----:B0-----:R-:W-:Y:S01]  /*15a10*/  PRMT R0, R7, 0x3340, R8 ;  /* 0x0000334007007816 */ /* 0x001fe20000000008 */
[----:B------:R-:W-:Y:S01]  /*15a20*/  @!P0 IMAD.MOV.U32 R8, RZ, RZ, R185 ;  /* 0x000000ffff088224 */ /* 0x000fe200078e00b9 */
[----:B------:R-:W-:-:S04]  /*15a30*/  LOP3.LUT R7, R202, 0xffff, RZ, 0xc0, !PT ;  /* 0x0000ffffca077812 */ /* 0x000fc800078ec0ff */
[----:B------:R0:W4:Y:S04]  /*15a40*/  @!P0 LDG.E.U8 R217, desc[UR56][R8.64] ;  /* 0x0000003808d98981 */ /* 0x000128000c1e1100 */
[----:B------:R-:W-:Y:S04]  /*15a50*/  STL [R1+0xdfc], R221 ;  /* 0x000dfcdd01007387 */ /* 0x000fe80000100800 */
[----:B------:R-:W4:Y:S01]  /*15a60*/  LDL.LU R216, [R1+0x114] ;  /* 0x0001140001d87983 */ /* 0x000f220000300800 */
[----:B0-----:R-:W-:-:S03]  /*15a70*/  LOP3.LUT R8, R14, 0xffff, RZ, 0xc0, !PT ;  /* 0x0000ffff0e087812 */ /* 0x001fc600078ec0ff */
[----:B------:R-:W4:Y:S04]  /*15a80*/  LDL.LU R226, [R1+0xec] ;  /* 0x0000ec0001e27983 */ /* 0x000f280000300800 */
[----:B------:R0:W-:Y:S01]  /*15a90*/  STL [R1+0xc8c], R0 ;  /* 0x000c8c0001007387 */ /* 0x0001e20000100800 */
[----:B------:R-:W-:-:S03]  /*15aa0*/  @!P0 IMAD.MOV.U32 R9, RZ, RZ, R186 ;  /* 0x000000ffff098224 */ /* 0x000fc600078e00ba */
[----:B------:R-:W4:Y:S04]  /*15ab0*/  LDL R185, [R1+0x310] ;  /* 0x0003100001b97983 */ /* 0x000f280000100800 */
[----:B------:R-:W4:Y:S01]  /*15ac0*/  LDL R183, [R1+0x314] ;  /* 0x0003140001b77983 */ /* 0x000f220000100800 */
[----:B0-----:R-:W-:Y:S01]  /*15ad0*/  PRMT R0, R7, 0x3340, R8 ;  /* 0x0000334007007816 */ /* 0x001fe20000000008 */
[----:B------:R-:W-:-:S05]  /*15ae0*/  @!P0 IMAD.MOV.U32 R8, RZ, RZ, R184 ;  /* 0x000000ffff088224 */ /* 0x000fca00078e00b8 */
[----:B------:R3:W4:Y:S01]  /*15af0*/  @!P0 LDG.E.U8 R182, desc[UR56][R8.64] ;  /* 0x0000003808b68981 */ /* 0x000722000c1e1100 */
[----:B------:R-:W-:Y:S02]  /*15b00*/  PRMT R181, RZ, 0x7610, R181 ;  /* 0x00007610ffb57816 */ /* 0x000fe400000000b5 */
[----:B------:R-:W-:Y:S02]  /*15b10*/  LOP3.LUT R179, R179, 0xffff, RZ, 0xc0, !PT ;  /* 0x0000ffffb3b37812 */ /* 0x000fe400078ec0ff */
[----:B------:R-:W-:-:S04]  /*15b20*/  LOP3.LUT R180, R180, 0xffff, RZ, 0xc0, !PT ;  /* 0x0000ffffb4b47812 */ /* 0x000fc800078ec0ff */
[--C-:B------:R-:W-:Y:S02]  /*15b30*/  PRMT R163, R179, 0x3340, R180.reuse ;  /* 0x00003340b3a37816 */ /* 0x100fe400000000b4 */
[----:B------:R-:W-:Y:S02]  /*15b40*/  PRMT R180, RZ, 0x7610, R180 ;  /* 0x00007610ffb47816 */ /* 0x000fe400000000b4 */
[----:B--2---:R-:W-:Y:S02]  /*15b50*/  LOP3.LUT R7, R203, 0xffff, RZ, 0xc0, !PT ;  /* 0x0000ffffcb077812 */ /* 0x004fe400078ec0ff */
[----:B---3--:R-:W-:Y:S01]  /*15b60*/  LOP3.LUT R8, R222, 0xffff, RZ, 0xc0, !PT ;  /* 0x0000ffffde087812 */ /* 0x008fe200078ec0ff */
[----:B----4-:R-:W-:-:S03]  /*15b70*/  @!P0 IMAD.MOV.U32 R9, RZ, RZ, R159 ;  /* 0x000000ffff098224 */ /* 0x010fc600078e009f */
[----:B------:R-:W-:Y:S01]  /*15b80*/  PRMT R7, R7, 0x3340, R8 ;  /* 0x0000334007077816 */ /* 0x000fe20000000008 */
[----:B------:R-:W-:-:S05]  /*15b90*/  @!P0 IMAD.MOV.U32 R8, RZ, RZ, R158 ;  /* 0x000000ffff088224 */ /* 0x000fca00078e009e */
[----:B------:R0:W2:Y:S04]  /*15ba0*/  @!P0 LDG.E.U8 R181, desc[UR56][R8.64] ;  /* 0x0000003808b58981 */ /* 0x0000a8000c1e1100 */
[----:B------:R-:W-:Y:S04]  /*15bb0*/  STL [R1+0xe00], R217 ;  /* 0x000e00d901007387 */ /* 0x000fe80000100800 */
[----:B------:R-:W3:Y:S04]  /*15bc0*/  LDL.LU R202, [R1+0x108] ;  /* 0x0001080001ca7983 */ /* 0x000ee80000300800 */
[----:B------:R-:W4:Y:S04]  /*15bd0*/  LDL.LU R14, [R1+0xe0] ;  /* 0x0000e000010e7983 */ /* 0x000f280000300800 */
[----:B------:R1:W-:Y:S04]  /*15be0*/  STL [R1+0xc88], R0 ;  /* 0x000c880001007387 */ /* 0x0003e80000100800 */
[----:B------:R-:W3:Y:S04]  /*15bf0*/  LDL R184, [R1+0x2d0] ;  /* 0x0002d00001b87983 */ /* 0x000ee80000100800 */
[----:B-1----:R-:W3:Y:S01]  /*15c00*/  LDL R0, [R1+0x2d4] ;  /* 0x0002d40001007983 */ /* 0x002ee20000100800 */
[----:B0-----:R-:W-:Y:S01]  /*15c10*/  LOP3.LUT R8, R226, 0xffff, RZ, 0xc0, !PT ;  /* 0x0000ffffe2087812 */ /* 0x001fe200078ec0ff */
[----:B------:R-:W-:-:S02]  /*15c20*/  @!P0 IMAD.MOV.U32 R9, RZ, RZ, R185 ;  /* 0x000000ffff098224 */ /* 0x000fc400078e00b9 */
[----:B------:R-:W-:Y:S04]  /*15c30*/  STL [R1+0xe04], R182 ;  /* 0x000e04b601007387 */ /* 0x000fe80000100800 */
[----:B------:R-:W3:Y:S04]  /*15c40*/  LDL.LU R203, [R1+0x130] ;  /* 0x0001300001cb7983 */ /* 0x000ee80000300800 */
[----:B------:R-:W3:Y:S04]  /*15c50*/  LDL.LU R222, [R1+0x104] ;  /* 0x0001040001de7983 */ /* 0x000ee80000300800 */
[----:B------:R0:W-:Y:S04]  /*15c60*/  STL [R1+0xc84], R7 ;  /* 0x000c840701007387 */ /* 0x0001e80000100800 */
[----:B------:R-:W3:Y:S04]  /*15c70*/  LDL R159, [R1+0x290] ;  /* 0x00029000019f7983 */ /* 0x000ee80000100800 */
[----:B------:R-:W3:Y:S01]  /*15c80*/  LDL R158, [R1+0x294] ;  /* 0x00029400019e7983 */ /* 0x000ee20000100800 */
[----:B0-----:R-:W-:-:S04]  /*15c90*/  LOP3.LUT R7, R216, 0xffff, RZ, 0xc0, !PT ;  /* 0x0000ffffd8077812 */ /* 0x001fc800078ec0ff */
[----:B------:R-:W-:Y:S01]  /*15ca0*/  PRMT R7, R7, 0x3340, R8 ;  /* 0x0000334007077816 */ /* 0x000fe20000000008 */
[----:B------:R-:W-:-:S05]  /*15cb0*/  @!P0 IMAD.MOV.U32 R8, RZ, RZ, R183 ;  /* 0x000000ffff088224 */ /* 0x000fca00078e00b7 */
[----:B------:R4:W3:Y:S01]  /*15cc0*/  @!P0 LDG.E.U8 R180, desc[UR56][R8.64] ;  /* 0x0000003808b48981 */ /* 0x0008e2000c1e1100 */
[----:B------:R-:W-:Y:S02]  /*15cd0*/  PRMT R179, RZ, 0x7610, R179 ;  /* 0x00007610ffb37816 */ /* 0x000fe400000000b3 */
[----:B------:R-:W-:Y:S01]  /*15ce0*/  PRMT R178, RZ, 0x7610, R178 ;  /* 0x00007610ffb27816 */ /* 0x000fe200000000b2 */
[----:B--2---:R-:W-:Y:S04]  /*15cf0*/  STL [R1+0xe08], R181 ;  /* 0x000e08b501007387 */ /* 0x004fe80000100800 */
[----:B------:R-:W2:Y:S04]  /*15d00*/  LDL.LU R216, [R1+0x124] ;  /* 0x0001240001d87983 */ /* 0x000ea80000300800 */
[----:B------:R-:W2:Y:S04]  /*15d10*/  LDL.LU R226, [R1+0xf8] ;  /* 0x0000f80001e27983 */ /* 0x000ea80000300800 */
[----:B------:R3:W-:Y:S04]  /*15d20*/  STL [R1+0xc80], R7 ;  /* 0x000c800701007387 */ /* 0x0007e80000100800 */
[----:B------:R-:W2:Y:S04]  /*15d30*/  LDL R183, [R1+0x250] ;  /* 0x0002500001b77983 */ /* 0x000ea80000100800 */
[----:B------:R-:W2:Y:S01]  /*15d40*/  LDL R182, [R1+0x254] ;  /* 0x0002540001b67983 */ /* 0x000ea20000100800 */
[----:B----4-:R-:W-:-:S02]  /*15d50*/  LOP3.LUT R8, R14, 0xffff, RZ, 0xc0, !PT ;  /* 0x0000ffff0e087812 */ /* 0x010fc400078ec0ff */
[----:B---3--:R-:W-:Y:S01]  /*15d60*/  LOP3.LUT R7, R202, 0xffff, RZ, 0xc0, !PT ;  /* 0x0000ffffca077812 */ /* 0x008fe200078ec0ff */
[----:B------:R-:W-:-:S03]  /*15d70*/  @!P0 IMAD.MOV.U32 R9, RZ, RZ, R184 ;  /* 0x000000ffff098224 */ /* 0x000fc600078e00b8 */
[----:B------:R-:W-:Y:S01]  /*15d80*/  PRMT R7, R7, 0x3340, R8 ;  /* 0x0000334007077816 */ /* 0x000fe20000000008 */
[----:B------:R-:W-:-:S05]  /*15d90*/  @!P0 IMAD.MOV.U32 R8, RZ, RZ, R0 ;  /* 0x000000ffff088224 */ /* 0x000fca00078e0000 */
[----:B------:R0:W3:Y:S02]  /*15da0*/  @!P0 LDG.E.U8 R179, desc[UR56][R8.64] ;  /* 0x0000003808b38981 */ /* 0x0000e4000c1e1100 */
[----:B0-----:R-:W-:Y:S01]  /*15db0*/  LOP3.LUT R8, R222, 0xffff, RZ, 0xc0, !PT ;  /* 0x0000ffffde087812 */ /* 0x001fe200078ec0ff */
[----:B------:R-:W-:Y:S01]  /*15dc0*/  @!P0 IMAD.MOV.U32 R9, RZ, RZ, R159 ;  /* 0x000000ffff098224 */ /* 0x000fe200078e009f */
[----:B------:R-:W-:Y:S04]  /*15dd0*/  STL [R1+0xe0c], R180 ;  /* 0x000e0cb401007387 */ /* 0x000fe80000100800 */
[----:B------:R-:W4:Y:S04]  /*15de0*/  LDL.LU R202, [R1+0x148] ;  /* 0x0001480001ca7983 */ /* 0x000f280000300800 */
[----:B------:R-:W4:Y:S04]  /*15df0*/  LDL.LU R14, [R1+0x120] ;  /* 0x00012000010e7983 */ /* 0x000f280000300800 */
[----:B------:R0:W-:Y:S04]  /*15e00*/  STL [R1+0xc7c], R7 ;  /* 0x000c7c0701007387 */ /* 0x0001e80000100800 */
[----:B------:R-:W4:Y:S04]  /*15e10*/  LDL R181, [R1+0x40c] ;  /* 0x00040c0001b57983 */ /* 0x000f280000100800 */
[----:B------:R-:W4:Y:S01]  /*15e20*/  LDL R0, [R1+0x410] ;  /* 0x0004100001007983 */ /* 0x000f220000100800 */
[----:B0-----:R-:W-:-:S04]  /*15e30*/  LOP3.LUT R7, R203, 0xffff, RZ, 0xc0, !PT ;  /* 0x0000ffffcb077812 */ /* 0x001fc800078ec0ff */
[----:B------:R-:W-:Y:S01]  /*15e40*/  PRMT R7, R7, 0x3340, R8 ;  /* 0x0000334007077816 */ /* 0x000fe20000000008 */
[----:B------:R-:W-:-:S05]  /*15e50*/  @!P0 IMAD.MOV.U32 R8, RZ, RZ, R158 ;  /* 0x000000ffff088224 */ /* 0x000fca00078e009e */
[----:B------:R2:W4:Y:S01]  /*15e60*/  @!P0 LDG.E.U8 R178, desc[UR56][R8.64] ;  /* 0x0000003808b28981 */ /* 0x000522000c1e1100 */
[----:B------:R-:W-:Y:S02]  /*15e70*/  PRMT R177, RZ, 0x7610, R177 ;  /* 0x00007610ffb17816 */ /* 0x000fe400000000b1 */
[----:B------:R-:W-:Y:S02]  /*15e80*/  PRMT R213, RZ, 0x7610, R213 ;  /* 0x00007610ffd57816 */ /* 0x000fe400000000d5 */
[----:B--2---:R-:W-:Y:S01]  /*15e90*/  LOP3.LUT R8, R226, 0xffff, RZ, 0xc0, !PT ;  /* 0x0000ffffe2087812 */ /* 0x004fe200078ec0ff */
[----:B------:R-:W-:Y:S01]  /*15ea0*/  @!P0 IMAD.MOV.U32 R9, RZ, RZ, R183 ;  /* 0x000000ffff098224 */ /* 0x000fe200078e00b7 */
[----:B---3--:R-:W-:Y:S04]  /*15eb0*/  STL [R1+0xe10], R179 ;  /* 0x000e10b301007387 */ /* 0x008fe80000100800 */
[----:B------:R-:W2:Y:S04]  /*15ec0*/  LDL.LU R203, [R1+0x13c] ;  /* 0x00013c0001cb7983 */ /* 0x000ea80000300800 */
[----:B------:R-:W3:Y:S04]  /*15ed0*/  LDL.LU R222, [R1+0x110] ;  /* 0x0001100001de7983 */ /* 0x000ee80000300800 */
[----:B------:R0:W-:Y:S04]  /*15ee0*/  STL [R1+0xc78], R7 ;  /* 0x000c780701007387 */ /* 0x0001e80000100800 */
[----:B------:R-:W2:Y:S04]  /*15ef0*/  LDL R159, [R1+0x3c8] ;  /* 0x0003c800019f7983 */ /* 0x000ea80000100800 */
[----:B------:R-:W2:Y:S01]  /*15f00*/  LDL R158, [R1+0x3cc] ;  /* 0x0003cc00019e7983 */ /* 0x000ea20000100800 */
[----:B0-----:R-:W-:-:S04]  /*15f10*/  LOP3.LUT R7, R216, 0xffff, RZ, 0xc0, !PT ;  /* 0x0000ffffd8077812 */ /* 0x001fc800078ec0ff */
[----:B------:R-:W-:Y:S01]  /*15f20*/  PRMT R7, R7, 0x3340, R8 ;  /* 0x0000334007077816 */ /* 0x000fe20000000008 */
[----:B------:R-:W-:-:S05]  /*15f30*/  @!P0 IMAD.MOV.U32 R8, RZ, RZ, R182 ;  /* 0x000000ffff088224 */ /* 0x000fca00078e00b6 */
[----:B------:R4:W2:Y:S02]  /*15f40*/  @!P0 LDG.E.U8 R177, desc[UR56][R8.64] ;  /* 0x0000003808b18981 */ /* 0x0008a4000c1e1100 */
[----:B----4-:R-:W-:Y:S01]  /*15f50*/  LOP3.LUT R8, R14, 0xffff, RZ, 0xc0, !PT ;  /* 0x0000ffff0e087812 */ /* 0x010fe200078ec0ff */
[----:B------:R-:W-:Y:S01]  /*15f60*/  @!P0 IMAD.MOV.U32 R9, RZ, RZ, R181 ;  /* 0x000000ffff098224 */ /* 0x000fe200078e00b5 */
[----:B------:R0:W-:Y:S04]  /*15f70*/  STL [R1+0xe14], R178 ;  /* 0x000e14b201007387 */ /* 0x0001e80000100800 */
[----:B------:R-:W4:Y:S04]  /*15f80*/  LDL.LU R216, [R1+0x160] ;  /* 0x0001600001d87983 */ /* 0x000f280000300800 */
[----:B------:R-:W4:Y:S04]  /*15f90*/  LDL.LU R226, [R1+0x138] ;  /* 0x0001380001e27983 */ /* 0x000f280000300800 */
[----:B------:R1:W-:Y:S04]  /*15fa0*/  STL [R1+0xc74], R7 ;  /* 0x000c740701007387 */ /* 0x0003e80000100800 */
[----:B------:R-:W4:Y:S04]  /*15fb0*/  LDL R180, [R1+0x388] ;  /* 0x0003880001b47983 */ /* 0x000f280000100800 */
[----:B0-----:R-:W4:Y:S01]  /*15fc0*/  LDL R178, [R1+0x38c] ;  /* 0x00038c0001b27983 */ /* 0x001f220000100800 */
[----:B-1----:R-:W-:-:S04]  /*15fd0*/  LOP3.LUT R7, R202, 0xffff, RZ, 0xc0, !PT ;  /* 0x0000ffffca077812 */ /* 0x002fc800078ec0ff */
[----:B------:R-:W-:Y:S01]  /*15fe0*/  PRMT R7, R7, 0x3340, R8 ;  /* 0x0000334007077816 */ /* 0x000fe20000000008 */
[----:B------:R-:W-:-:S05]  /*15ff0*/  @!P0 IMAD.MOV.U32 R8, RZ, RZ, R0 ;  /* 0x000000ffff088224 */ /* 0x000fca00078e0000 */
[----:B------:R3:W4:Y:S01]  /*16000*/  @!P0 LDG.E.U8 R213, desc[UR56][R8.64] ;  /* 0x0000003808d58981 */ /* 0x000722000c1e1100 */
[----:B------:R-:W-:Y:S02]  /*16010*/  PRMT R212, RZ, 0x7610, R212 ;  /* 0x00007610ffd47816 */ /* 0x000fe400000000d4 */
[----:B------:R-:W-:Y:S02]  /*16020*/  PRMT R176, RZ, 0x7610, R176 ;  /* 0x00007610ffb07816 */ /* 0x000fe400000000b0 */
[----:B---3--:R-:W-:Y:S01]  /*16030*/  LOP3.LUT R8, R222, 0xffff, RZ, 0xc0, !PT ;  /* 0x0000ffffde087812 */ /* 0x008fe200078ec0ff */
[----:B--2---:R-:W-:Y:S01]  /*16040*/  @!P0 IMAD.MOV.U32 R9, RZ, RZ, R159 ;  /* 0x000000ffff098224 */ /* 0x004fe200078e009f */
[----:B------:R-:W-:Y:S04]  /*16050*/  STL [R1+0xe18], R177 ;  /* 0x000e18b101007387 */ /* 0x000fe80000100800 */
        /* <DEDUP_REMOVED lines=30> */
[----:B------:R-:W2:Y:S04]  /*16240*/  LDL R177, [R1+0x2cc] ;  /* 0x0002cc0001b17983 */ /* 0x000ea80000100800 */
[----:B------:R-:W2:Y:S01]  /*16250*/  LDL.LU R226, [R1+0x190] ;  /* 0x0001900001e27983 */ /* 0x000ea20000300800 */
        /* <DEDUP_REMOVED lines=23> */
[----:B------:R-:W3:Y:S04]  /*163d0*/  LDL R159, [R1+0x248] ;  /* 0x00024800019f7983 */ /* 0x000ee80000100800 */
[----:B------:R-:W3:Y:S01]  /*163e0*/  LDL R158, [R1+0x24c] ;  /* 0x00024c00019e7983 */ /* 0x000ee20000100800 */
[----:B0-----:R-:W-:-:S04]  /*163f0*/  LOP3.LUT R7, R203, 0xffff, RZ, 0xc0, !PT ;  /* 0x0000ffffcb077812 */ /* 0x001fc800078ec0ff */
[----:B------:R-:W-:Y:S01]  /*16400*/  PRMT R7, R7, 0x3340, R8 ;  /* 0x0000334007077816 */ /* 0x000fe20000000008 */
[----:B------:R-:W-:-:S05]  /*16410*/  @!P0 IMAD.MOV.U32 R8, RZ, RZ, R177 ;  /* 0x000000ffff088224 */ /* 0x000fca00078e00b1 */
[----:B------:R4:W3:Y:S02]  /*16420*/  @!P0 LDG.E.U8 R153, desc[UR56][R8.64] ;  /* 0x0000003808998981 */ /* 0x0008e4000c1e1100 */
[----:B----4-:R-:W-:Y:S01]  /*16430*/  LOP3.LUT R8, R14, 0xffff, RZ, 0xc0, !PT ;  /* 0x0000ffff0e087812 */ /* 0x010fe200078ec0ff */
[----:B------:R-:W-:Y:S01]  /*16440*/  @!P0 IMAD.MOV.U32 R9, RZ, RZ, R176 ;  /* 0x000000ffff098224 */ /* 0x000fe200078e00b0 */
[----:B------:R-:W-:Y:S04]  /*16450*/  STL [R1+0xe2c], R154 ;  /* 0x000e2c9a01007387 */ /* 0x000fe80000100800 */
[----:B------:R-:W4:Y:S04]  /*16460*/  LDL.LU R203, [R1+0x1a8] ;  /* 0x0001a80001cb7983 */ /* 0x000f280000300800 */
[----:B------:R-:W4:Y:S04]  /*16470*/  LDL.LU R216, [R1+0x180] ;  /* 0x0001800001d87983 */ /* 0x000f280000300800 */
[----:B------:R0:W-:Y:S02]  /*16480*/  STL [R1+0x144], R7 ;  /* 0x0001440701007387 */ /* 0x0001e40000100800 */
[----:B0-----:R-:W-:-:S04]  /*16490*/  LOP3.LUT R7, R226, 0xffff, RZ, 0xc0, !PT ;  /* 0x0000ffffe2077812 */ /* 0x001fc800078ec0ff */
[----:B------:R-:W-:Y:S01]  /*164a0*/  PRMT R155, R7, 0x3340, R8 ;  /* 0x00003340079b7816 */ /* 0x000fe20000000008 */
[----:B------:R-:W-:-:S05]  /*164b0*/  @!P0 IMAD.MOV.U32 R8, RZ, RZ, R0 ;  /* 0x000000ffff088224 */ /* 0x000fca00078e0000 */
[----:B------:R3:W4:Y:S01]  /*164c0*/  @!P0 LDG.E.U8 R152, desc[UR56][R8.64] ;  /* 0x0000003808988981 */ /* 0x000722000c1e1100 */
[----:B--2---:R-:W-:Y:S02]  /*164d0*/  LOP3.LUT R7, R202, 0xffff, RZ, 0xc0, !PT ;  /* 0x0000ffffca077812 */ /* 0x004fe400078ec0ff */
[----:B---3--:R-:W-:Y:S01]  /*164e0*/  LOP3.LUT R8, R222, 0xffff, RZ, 0xc0, !PT ;  /* 0x0000ffffde087812 */ /* 0x008fe200078ec0ff */
[----:B------:R0:W-:Y:S04]  /*164f0*/  STL [R1+0xe30], R153 ;  /* 0x000e309901007387 */ /* 0x0001e80000100800 */
[----:B------:R-:W2:Y:S04]  /*16500*/  LDL R154, [R1+0x404] ;  /* 0x00040400019a7983 */ /* 0x000ea80000100800 */
[----:B0-----:R-:W3:Y:S04]  /*16510*/  LDL R153, [R1+0x408] ;  /* 0x0004080001997983 */ /* 0x001ee80000100800 */
[----:B------:R-:W3:Y:S04]  /*16520*/  LDL.LU R226, [R1+0x19c] ;  /* 0x00019c0001e27983 */ /* 0x000ee80000300800 */
[----:B------:R-:W3:Y:S04]  /*16530*/  LDL.LU R14, [R1+0x174] ;  /* 0x00017400010e7983 */ /* 0x000ee80000300800 */
[----:B------:R-:W-:Y:S01]  /*16540*/  STL [R1+0xe34], R155 ;  /* 0x000e349b01007387 */ /* 0x000fe20000100800 */
[----:B------:R-:W-:Y:S01]  /*16550*/  PRMT R212, R7, 0x3340, R8 ;  /* 0x0000334007d47816 */ /* 0x000fe20000000008 */
[----:B------:R-:W-:-:S02]  /*16560*/  @!P0 IMAD.MOV.U32 R8, RZ, RZ, R158 ;  /* 0x000000ffff088224 */ /* 0x000fc400078e009e */
[----:B----4-:R0:W-:Y:S04]  /*16570*/  STL [R1+0xe38], R152 ;  /* 0x000e389801007387 */ /* 0x0101e80000100800 */
[----:B------:R-:W4:Y:S04]  /*16580*/  LDL R0, [R1+0x3c4] ;  /* 0x0003c40001007983 */ /* 0x000f280000100800 */
[----:B0-----:R-:W4:Y:S04]  /*16590*/  LDL R152, [R1+0x3c0] ;  /* 0x0003c00001987983 */ /* 0x001f280000100800 */
[----:B------:R-:W4:Y:S04]  /*165a0*/  LDL.LU R202, [R1+0x1c0] ;  /* 0x0001c00001ca7983 */ /* 0x000f280000300800 */
[----:B------:R-:W4:Y:S04]  /*165b0*/  LDL.LU R222, [R1+0x198] ;  /* 0x0001980001de7983 */ /* 0x000f280000300800 */
[----:B------:R-:W-:Y:S04]  /*165c0*/  STL [R1+0xe3c], R212 ;  /* 0x000e3cd401007387 */ /* 0x000fe80000100800 */
[----:B------:R-:W4:Y:S04]  /*165d0*/  LDL R158, [R1+0x380] ;  /* 0x00038000019e7983 */ /* 0x000f280000100800 */
[----:B------:R-:W4:Y:S01]  /*165e0*/  LDL R155, [R1+0x384] ;  /* 0x00038400019b7983 */ /* 0x000f220000100800 */
[----:B------:R-:W-:Y:S01]  /*165f0*/  PRMT R23, RZ, 0x7610, R23 ;  /* 0x00007610ff177816 */ /* 0x000fe20000000017 */
[----:B------:R-:W-:Y:S01]  /*16600*/  @!P0 IMAD.MOV.U32 R9, RZ, RZ, R159 ;  /* 0x000000ffff098224 */ /* 0x000fe200078e009f */
[----:B------:R-:W-:-:S04]  /*16610*/  LOP3.LUT R7, R203, 0xffff, RZ, 0xc0, !PT ;  /* 0x0000ffffcb077812 */ /* 0x000fc800078ec0ff */
[----:B------:R0:W4:Y:S01]  /*16620*/  @!P0 LDG.E.U8 R23, desc[UR56][R8.64] ;  /* 0x0000003808178981 */ /* 0x000122000c1e1100 */
[----:B------:R-:W-:Y:S02]  /*16630*/  PRMT R22, RZ, 0x7610, R22 ;  /* 0x00007610ff167816 */ /* 0x000fe40000000016 */
[----:B0-----:R-:W-:-:S04]  /*16640*/  LOP3.LUT R8, R216, 0xffff, RZ, 0xc0, !PT ;  /* 0x0000ffffd8087812 */ /* 0x001fc800078ec0ff */
[----:B------:R-:W-:Y:S02]  /*16650*/  PRMT R177, R7, 0x3340, R8 ;  /* 0x0000334007b17816 */ /* 0x000fe40000000008 */
[----:B------:R-:W-:Y:S02]  /*16660*/  PRMT R21, RZ, 0x7610, R21 ;  /* 0x00007610ff157816 */ /* 0x000fe40000000015 */
[----:B------:R-:W-:Y:S01]  /*16670*/  PRMT R20, RZ, 0x7610, R20 ;  /* 0x00007610ff147816 */ /* 0x000fe20000000014 */
[----:B--2---:R-:W-:Y:S02]  /*16680*/  @!P0 IMAD.MOV.U32 R9, RZ, RZ, R154 ;  /* 0x000000ffff098224 */ /* 0x004fe400078e009a */
[----:B---3--:R-:W-:-:S05]  /*16690*/  @!P0 IMAD.MOV.U32 R8, RZ, RZ, R153 ;  /* 0x000000ffff088224 */ /* 0x008fca00078e0099 */
[----:B------:R0:W2:Y:S01]  /*166a0*/  @!P0 LDG.E.U8 R22, desc[UR56][R8.64] ;  /* 0x0000003808168981 */ /* 0x0000a2000c1e1100 */
[----:B------:R-:W-:Y:S02]  /*166b0*/  LOP3.LUT R7, R226, 0xffff, RZ, 0xc0, !PT ;  /* 0x0000ffffe2077812 */ /* 0x000fe400078ec0ff */
[----:B0-----:R-:W-:-:S04]  /*166c0*/  LOP3.LUT R8, R14, 0xffff, RZ, 0xc0, !PT ;  /* 0x0000ffff0e087812 */ /* 0x001fc800078ec0ff */
[----:B------:R-:W-:Y:S01]  /*166d0*/  PRMT R176, R7, 0x3340, R8 ;  /* 0x0000334007b07816 */ /* 0x000fe20000000008 */
[----:B----4-:R-:W-:Y:S02]  /*166e0*/  @!P0 IMAD.MOV.U32 R8, RZ, RZ, R0 ;  /* 0x000000ffff088224 */ /* 0x010fe400078e0000 */
[----:B------:R-:W-:Y:S01]  /*166f0*/  @!P0 IMAD.MOV.U32 R9, RZ, RZ, R152 ;  /* 0x000000ffff098224 */ /* 0x000fe200078e0098 */
[----:B------:R-:W-:-:S04]  /*16700*/  LOP3.LUT R7, R202, 0xffff, RZ, 0xc0, !PT ;  /* 0x0000ffffca077812 */ /* 0x000fc800078ec0ff */
[----:B------:R0:W3:Y:S02]  /*16710*/  @!P0 LDG.E.U8 R21, desc[UR56][R8.64] ;  /* 0x0000003808158981 */ /* 0x0000e4000c1e1100 */
[----:B0-----:R-:W-:Y:S01]  /*16720*/  LOP3.LUT R8, R222, 0xffff, RZ, 0xc0, !PT ;  /* 0x0000ffffde087812 */ /* 0x001fe200078ec0ff */
[----:B------:R-:W-:-:S03]  /*16730*/  @!P0 IMAD.MOV.U32 R9, RZ, RZ, R158 ;  /* 0x000000ffff098224 */ /* 0x000fc600078e009e */
[----:B------:R-:W-:Y:S01]  /*16740*/  PRMT R213, R7, 0x3340, R8 ;  /* 0x0000334007d57816 */ /* 0x000fe20000000008 */
[----:B------:R-:W-:-:S05]  /*16750*/  @!P0 IMAD.MOV.U32 R8, RZ, RZ, R155 ;  /* 0x000000ffff088224 */ /* 0x000fca00078e009b */
[----:B------:R-:W4:Y:S04]  /*16760*/  @!P0 LDG.E.U8 R20, desc[UR56][R8.64] ;  /* 0x0000003808148981 */ /* 0x000f28000c1e1100 */
[----:B------:R0:W-:Y:S04]  /*16770*/  STL [R1+0xe40], R23 ;  /* 0x000e401701007387 */ /* 0x0001e80000100800 */
[----:B------:R-:W4:Y:S04]  /*16780*/  LDL.LU R203, [R1+0x1b4] ;  /* 0x0001b40001cb7983 */ /* 0x000f280000300800 */
[----:B------:R-:W4:Y:S04]  /*16790*/  LDL.LU R216, [R1+0x18c] ;  /* 0x00018c0001d87983 */ /* 0x000f280000300800 */
[----:B------:R-:W-:Y:S04]  /*167a0*/  STL [R1+0xe44], R177 ;  /* 0x000e44b101007387 */ /* 0x000fe80000100800 */
[----:B------:R-:W4:Y:S04]  /*167b0*/  LDL R154, [R1+0x340] ;  /* 0x00034000019a7983 */ /* 0x000f280000100800 */
[----:B------:R-:W4:Y:S04]  /*167c0*/  LDL R153, [R1+0x344] ;  /* 0x0003440001997983 */ /* 0x000f280000100800 */
[----:B--2---:R-:W-:Y:S04]  /*167d0*/  STL [R1+0xe48], R22 ;  /* 0x000e481601007387 */ /* 0x004fe80000100800 */
[----:B------:R-:W2:Y:S04]  /*167e0*/  LDL.LU R226, [R1+0x1d4] ;  /* 0x0001d40001e27983 */ /* 0x000ea80000300800 */
[----:B------:R-:W2:Y:S04]  /*167f0*/  LDL.LU R14, [R1+0x1b0] ;  /* 0x0001b000010e7983 */ /* 0x000ea80000300800 */
[----:B------:R-:W-:Y:S04]  /*16800*/  STL [R1+0xe4c], R176 ;  /* 0x000e4cb001007387 */ /* 0x000fe80000100800 */
[----:B------:R-:W2:Y:S04]  /*16810*/  LDL R152, [R1+0x300] ;  /* 0x0003000001987983 */ /* 0x000ea80000100800 */
[----:B------:R-:W2:Y:S04]  /*16820*/  LDL R0, [R1+0x304] ;  /* 0x0003040001007983 */ /* 0x000ea80000100800 */
[----:B---3--:R-:W-:Y:S04]  /*16830*/  STL [R1+0xe50], R21 ;  /* 0x000e501501007387 */ /* 0x008fe80000100800 */
[----:B------:R-:W3:Y:S04]  /*16840*/  LDL.LU R222, [R1+0x1a4] ;  /* 0x0001a40001de7983 */ /* 0x000ee80000300800 */
[----:B------:R-:W-:Y:S04]  /*16850*/  STL [R1+0xe54], R213 ;  /* 0x000e54d501007387 */ /* 0x000fe80000100800 */
[----:B----4-:R1:W-:Y:S04]  /*16860*/  STL [R1+0xe58], R20 ;  /* 0x000e581401007387 */ /* 0x0103e80000100800 */
[----:B0-----:R-:W4:Y:S04]  /*16870*/  LDL R23, [R1+0x2c0] ;  /* 0x0002c00001177983 */ /* 0x001f280000100800 */
[----:B-1----:R-:W4:Y:S01]  /*16880*/  LDL R20, [R1+0x2c4] ;  /* 0x0002c40001147983 */ /* 0x002f220000100800 */
[----:B------:R-:W-:-:S02]  /*16890*/  LOP3.LUT R7, R203, 0xffff, RZ, 0xc0, !PT ;  /* 0x0000ffffcb077812 */ /* 0x000fc400078ec0ff */
[----:B------:R-:W-:Y:S02]  /*168a0*/  LOP3.LUT R8, R216, 0xffff, RZ, 0xc0, !PT ;  /* 0x0000ffffd8087812 */ /* 0x000fe400078ec0ff */
[----:B------:R-:W-:Y:S01]  /*168b0*/  PRMT R19, RZ, 0x7610, R19 ;  /* 0x00007610ff137816 */ /* 0x000fe20000000013 */
[----:B------:R-:W-:Y:S01]  /*168c0*/  @!P0 IMAD.MOV.U32 R9, RZ, RZ, R154 ;  /* 0x000000ffff098224 */ /* 0x000fe200078e009a */
[----:B------:R-:W-:Y:S02]  /*168d0*/  PRMT R18, RZ, 0x7610, R18 ;  /* 0x00007610ff127816 */ /* 0x000fe40000000012 */
[----:B------:R-:W-:Y:S01]  /*168e0*/  PRMT R179, R7, 0x3340, R8 ;  /* 0x0000334007b37816 */ /* 0x000fe20000000008 */
[----:B------:R-:W-:Y:S01]  /*168f0*/  @!P0 IMAD.MOV.U32 R8, RZ, RZ, R153 ;  /* 0x000000ffff088224 */ /* 0x000fe200078e0099 */
[----:B------:R-:W-:Y:S01]  /*16900*/  PRMT R17, RZ, 0x7610, R17 ;  /* 0x00007610ff117816 */ /* 0x000fe20000000011 */
[----:B------:R-:W4:Y:S04]  /*16910*/  LDL.LU R203, [R1+0x1ec] ;  /* 0x0001ec0001cb7983 */ /* 0x000f280000300800 */
[----:B------:R0:W4:Y:S04]  /*16920*/  @!P0 LDG.E.U8 R19, desc[UR56][R8.64] ;  /* 0x0000003808138981 */ /* 0x000128000c1e1100 */
[----:B------:R-:W4:Y:S01]  /*16930*/  LDL.LU R216, [R1+0x1c8] ;  /* 0x0001c80001d87983 */ /* 0x000f220000300800 */
[----:B--2---:R-:W-:-:S02]  /*16940*/  LOP3.LUT R7, R226, 0xffff, RZ, 0xc0, !PT ;  /* 0x0000ffffe2077812 */ /* 0x004fc400078ec0ff */
[----:B0-----:R-:W-:Y:S01]  /*16950*/  LOP3.LUT R8, R14, 0xffff, RZ, 0xc0, !PT ;  /* 0x0000ffff0e087812 */ /* 0x001fe200078ec0ff */
[----:B------:R-:W-:-:S03]  /*16960*/  @!P0 IMAD.MOV.U32 R9, RZ, RZ, R152 ;  /* 0x000000ffff098224 */ /* 0x000fc600078e0098 */
[----:B------:R-:W-:Y:S01]  /*16970*/  PRMT R181, R7, 0x3340, R8 ;  /* 0x0000334007b57816 */ /* 0x000fe20000000008 */
[----:B------:R-:W-:-:S05]  /*16980*/  @!P0 IMAD.MOV.U32 R8, RZ, RZ, R0 ;  /* 0x000000ffff088224 */ /* 0x000fca00078e0000 */
[----:B------:R3:W2:Y:S01]  /*16990*/  @!P0 LDG.E.U8 R18, desc[UR56][R8.64] ;  /* 0x0000003808128981 */ /* 0x0006a2000c1e1100 */
[----:B------:R-:W-:Y:S02]  /*169a0*/  LOP3.LUT R7, R2, 0xffff, RZ, 0xc0, !PT ;  /* 0x0000ffff02077812 */ /* 0x000fe400078ec0ff */
[----:B---3--:R-:W-:-:S04]  /*169b0*/  LOP3.LUT R8, R222, 0xffff, RZ, 0xc0, !PT ;  /* 0x0000ffffde087812 */ /* 0x008fc800078ec0ff */
[----:B------:R-:W-:Y:S01]  /*169c0*/  PRMT R178, R7, 0x3340, R8 ;  /* 0x0000334007b27816 */ /* 0x000fe20000000008 */
[----:B----4-:R-:W-:Y:S02]  /*169d0*/  @!P0 IMAD.MOV.U32 R9, RZ, RZ, R23 ;  /* 0x000000ffff098224 */ /* 0x010fe400078e0017 */
[----:B------:R-:W-:-:S05]  /*169e0*/  @!P0 IMAD.MOV.U32 R8, RZ, RZ, R20 ;  /* 0x000000ffff088224 */ /* 0x000fca00078e0014 */
[----:B------:R0:W3:Y:S04]  /*169f0*/  @!P0 LDG.E.U8 R17, desc[UR56][R8.64] ;  /* 0x0000003808118981 */ /* 0x0000e8000c1e1100 */
[----:B------:R-:W-:Y:S04]  /*16a00*/  STL [R1+0xe5c], R179 ;  /* 0x000e5cb301007387 */ /* 0x000fe80000100800 */
[----:B------:R-:W4:Y:S04]  /*16a10*/  LDL R22, [R1+0x280] ;  /* 0x0002800001167983 */ /* 0x000f280000100800 */
[----:B------:R-:W4:Y:S04]  /*16a20*/  LDL R21, [R1+0x284] ;  /* 0x0002840001157983 */ /* 0x000f280000100800 */
[----:B------:R1:W-:Y:S04]  /*16a30*/  STL [R1+0xe60], R19 ;  /* 0x000e601301007387 */ /* 0x0003e80000100800 */
[----:B------:R-:W4:Y:S04]  /*16a40*/  LDL.LU R226, [R1+0x1e0] ;  /* 0x0001e00001e27983 */ /* 0x000f280000300800 */
[----:B------:R-:W4:Y:S04]  /*16a50*/  LDL.LU R14, [R1+0x1bc] ;  /* 0x0001bc00010e7983 */ /* 0x000f280000300800 */
[----:B------:R-:W-:Y:S04]  /*16a60*/  STL [R1+0xe64], R181 ;  /* 0x000e64b501007387 */ /* 0x000fe80000100800 */
[----:B------:R-:W4:Y:S01]  /*16a70*/  LDL R0, [R1+0x244] ;  /* 0x0002440001007983 */ /* 0x000f220000100800 */
[----:B------:R-:W-:-:S02]  /*16a80*/  LOP3.LUT R7, R203, 0xffff, RZ, 0xc0, !PT ;  /* 0x0000ffffcb077812 */ /* 0x000fc400078ec0ff */
[----:B0-----:R-:W-:Y:S01]  /*16a90*/  LOP3.LUT R8, R216, 0xffff, RZ, 0xc0, !PT ;  /* 0x0000ffffd8087812 */ /* 0x001fe200078ec0ff */
[----:B--2---:R0:W-:Y:S04]  /*16aa0*/  STL [R1+0xe68], R18 ;  /* 0x000e681201007387 */ /* 0x0041e80000100800 */
[----:B------:R-:W2:Y:S04]  /*16ab0*/  LDL.LU R2, [R1+0x240] ;  /* 0x0002400001027983 */ /* 0x000ea80000300800 */
[----:B------:R-:W2:Y:S04]  /*16ac0*/  LDL.LU R202, [R1+0x204] ;  /* 0x0002040001ca7983 */ /* 0x000ea80000300800 */
[----:B------:R-:W2:Y:S04]  /*16ad0*/  LDL.LU R222, [R1+0x1dc] ;  /* 0x0001dc0001de7983 */ /* 0x000ea80000300800 */
[----:B------:R-:W-:Y:S04]  /*16ae0*/  STL [R1+0xe6c], R178 ;  /* 0x000e6cb201007387 */ /* 0x000fe80000100800 */
[----:B------:R-:W2:Y:S04]  /*16af0*/  LDL R20, [R1+0x3fc] ;  /* 0x0003fc0001147983 */ /* 0x000ea80000100800 */
[----:B-1----:R-:W2:Y:S04]  /*16b00*/  LDL R19, [R1+0x400] ;  /* 0x0004000001137983 */ /* 0x002ea80000100800 */
[----:B---3--:R1:W-:Y:S04]  /*16b10*/  STL [R1+0xe70], R17 ;  /* 0x000e701101007387 */ /* 0x0083e80000100800 */
[----:B------:R-:W3:Y:S04]  /*16b20*/  LDL.LU R200, [R1+0x1f8] ;  /* 0x0001f80001c87983 */ /* 0x000ee80000300800 */
[----:B------:R-:W3:Y:S04]  /*16b30*/  LDL.LU R203, [R1+0x1d0] ;  /* 0x0001d00001cb7983 */ /* 0x000ee80000300800 */
[----:B0-----:R-:W3:Y:S04]  /*16b40*/  LDL R18, [R1+0x3b8] ;  /* 0x0003b80001127983 */ /* 0x001ee80000100800 */
[----:B-1----:R-:W3:Y:S04]  /*16b50*/  LDL R17, [R1+0x3bc] ;  /* 0x0003bc0001117983 */ /* 0x002ee80000100800 */
[----:B------:R-:W3:Y:S01]  /*16b60*/  LDL.LU R216, [R1+0x218] ;  /* 0x0002180001d87983 */ /* 0x000ee20000300800 */
[----:B------:R-:W-:-:S02]  /*16b70*/  PRMT R180, R7, 0x3340, R8 ;  /* 0x0000334007b47816 */ /* 0x000fc40000000008 */
[----:B----4-:R-:W-:Y:S02]  /*16b80*/  LOP3.LUT R7, R226, 0xffff, RZ, 0xc0, !PT ;  /* 0x0000ffffe2077812 */ /* 0x010fe400078ec0ff */
[----:B------:R-:W-:Y:S01]  /*16b90*/  PRMT R16, RZ, 0x7610, R16 ;  /* 0x00007610ff107816 */ /* 0x000fe20000000010 */
[----:B------:R-:W4:Y:S01]  /*16ba0*/  LDL.LU R226, [R1+0x1f4] ;  /* 0x0001f40001e27983 */ /* 0x000f220000300800 */
[----:B------:R-:W-:Y:S02]  /*16bb0*/  @!P0 IMAD.MOV.U32 R8, RZ, RZ, R21 ;  /* 0x000000ffff088224 */ /* 0x000fe400078e0015 */
[----:B------:R-:W-:Y:S01]  /*16bc0*/  @!P0 IMAD.MOV.U32 R9, RZ, RZ, R22 ;  /* 0x000000ffff098224 */ /* 0x000fe200078e0016 */
[----:B------:R-:W4:Y:S04]  /*16bd0*/  LDL R21, [R1+0x37c] ;  /* 0x00037c0001157983 */ /* 0x000f280000100800 */
[----:B------:R-:W4:Y:S04]  /*16be0*/  LDL R22, [R1+0x378] ;  /* 0x0003780001167983 */ /* 0x000f280000100800 */
[----:B------:R0:W4:Y:S01]  /*16bf0*/  @!P0 LDG.E.U8 R16, desc[UR56][R8.64] ;  /* 0x0000003808108981 */ /* 0x000122000c1e1100 */
[----:B------:R-:W-:-:S02]  /*16c00*/  PRMT R15, RZ, 0x7610, R15 ;  /* 0x00007610ff0f7816 */ /* 0x000fc4000000000f */
[----:B0-----:R-:W-:Y:S02]  /*16c10*/  LOP3.LUT R8, R14, 0xffff, RZ, 0xc0, !PT ;  /* 0x0000ffff0e087812 */ /* 0x001fe400078ec0ff */
[----:B------:R-:W4:Y:S02]  /*16c20*/  LDL.LU R14, [R1+0x210] ;  /* 0x00021000010e7983 */ /* 0x000f240000300800 */
[----:B------:R-:W-:Y:S01]  /*16c30*/  PRMT R217, R7, 0x3340, R8 ;  /* 0x0000334007d97816 */ /* 0x000fe20000000008 */
[----:B------:R-:W-:Y:S01]  /*16c40*/  @!P0 IMAD.MOV.U32 R8, RZ, RZ, R0 ;  /* 0x000000ffff088224 */ /* 0x000fe200078e0000 */
[----:B------:R-:W-:Y:S01]  /*16c50*/  PRMT R13, RZ, 0x7610, R13 ;  /* 0x00007610ff0d7816 */ /* 0x000fe2000000000d */
[----:B--2---:R0:W-:Y:S04]  /*16c60*/  STL [R1+0xd5c], R2 ;  /* 0x000d5c0201007387 */ /* 0x0041e80000100800 */
[----:B------:R-:W2:Y:S01]  /*16c70*/  LDL.LU R201, [R1+0x1e8] ;  /* 0x0001e80001c97983 */ /* 0x000ea20000300800 */
[----:B------:R-:W-:-:S03]  /*16c80*/  @!P0 IMAD.MOV.U32 R9, RZ, RZ, R2 ;  /* 0x000000ffff098224 */ /* 0x000fc600078e0002 */
[----:B------:R-:W2:Y:S01]  /*16c90*/  LDL R0, [R1+0x33c] ;  /* 0x00033c0001007983 */ /* 0x000ea20000100800 */
[----:B------:R-:W-:-:S03]  /*16ca0*/  LOP3.LUT R7, R202, 0xffff, RZ, 0xc0, !PT ;  /* 0x0000ffffca077812 */ /* 0x000fc600078ec0ff */
[----:B------:R1:W2:Y:S04]  /*16cb0*/  @!P0 LDG.E.U8 R15, desc[UR56][R8.64] ;  /* 0x00000038080f8981 */ /* 0x0002a8000c1e1100 */
[----:B0-----:R-:W2:Y:S04]  /*16cc0*/  LDL R2, [R1+0x338] ;  /* 0x0003380001027983 */ /* 0x001ea80000100800 */
[----:B------:R-:W2:Y:S01]  /*16cd0*/  LDL.LU R202, [R1+0x22c] ;  /* 0x00022c0001ca7983 */ /* 0x000ea20000300800 */
[----:B-1----:R-:W-:Y:S01]  /*16ce0*/  LOP3.LUT R8, R222, 0xffff, RZ, 0xc0, !PT ;  /* 0x0000ffffde087812 */ /* 0x002fe200078ec0ff */
[----:B------:R-:W-:-:S02]  /*16cf0*/  @!P0 IMAD.MOV.U32 R9, RZ, RZ, R20 ;  /* 0x000000ffff098224 */ /* 0x000fc400078e0014 */
[----:B------:R-:W2:Y:S04]  /*16d00*/  LDL.LU R222, [R1+0x20c] ;  /* 0x00020c0001de7983 */ /* 0x000ea80000300800 */
[----:B------:R-:W2:Y:S01]  /*16d10*/  LDL R20, [R1+0x2f8] ;  /* 0x0002f80001147983 */ /* 0x000ea20000100800 */
[----:B------:R-:W-:Y:S01]  /*16d20*/  PRMT R183, R7, 0x3340, R8 ;  /* 0x0000334007b77816 */ /* 0x000fe20000000008 */
[----:B------:R-:W-:Y:S02]  /*16d30*/  @!P0 IMAD.MOV.U32 R8, RZ, RZ, R19 ;  /* 0x000000ffff088224 */ /* 0x000fe400078e0013 */
[----:B------:R-:W2:Y:S04]  /*16d40*/  LDL R19, [R1+0x2fc] ;  /* 0x0002fc0001137983 */ /* 0x000ea80000100800 */
[----:B------:R0:W2:Y:S01]  /*16d50*/  @!P0 LDG.E.U8 R13, desc[UR56][R8.64] ;  /* 0x00000038080d8981 */ /* 0x0000a2000c1e1100 */
[----:B---3--:R-:W-:-:S02]  /*16d60*/  LOP3.LUT R7, R200, 0xffff, RZ, 0xc0, !PT ;  /* 0x0000ffffc8077812 */ /* 0x008fc400078ec0ff */
[----:B0-----:R-:W-:-:S04]  /*16d70*/  LOP3.LUT R8, R203, 0xffff, RZ, 0xc0, !PT ;  /* 0x0000ffffcb087812 */ /* 0x001fc800078ec0ff */
[----:B------:R-:W-:Y:S02]  /*16d80*/  PRMT R182, R7, 0x3340, R8 ;  /* 0x0000334007b67816 */ /* 0x000fe40000000008 */
[----:B------:R-:W-:Y:S02]  /*16d90*/  LOP3.LUT R7, R216, 0xffff, RZ, 0xc0, !PT ;  /* 0x0000ffffd8077812 */ /* 0x000fe400078ec0ff */
[----:B------:R-:W3:Y:S01]  /*16da0*/  LDL.LU R216, [R1+0x224] ;  /* 0x0002240001d87983 */ /* 0x000ee20000300800 */
[----:B------:R-:W-:Y:S01]  /*16db0*/  PRMT R12, RZ, 0x7610, R12 ;  /* 0x00007610ff0c7816 */ /* 0x000fe2000000000c */
[----:B------:R-:W-:Y:S02]  /*16dc0*/  @!P0 IMAD.MOV.U32 R8, RZ, RZ, R17 ;  /* 0x000000ffff088224 */ /* 0x000fe400078e0011 */
[----:B------:R-:W-:Y:S01]  /*16dd0*/  @!P0 IMAD.MOV.U32 R9, RZ, RZ, R18 ;  /* 0x000000ffff098224 */ /* 0x000fe200078e0012 */
[----:B------:R-:W3:Y:S01]  /*16de0*/  LDL.LU R203, [R1+0x200] ;  /* 0x0002000001cb7983 */ /* 0x000ee20000300800 */
[----:B------:R-:W-:-:S03]  /*16df0*/  PRMT R11, RZ, 0x7610, R11 ;  /* 0x00007610ff0b7816 */ /* 0x000fc6000000000b */
[----:B------:R-:W3:Y:S04]  /*16e00*/  LDL R18, [R1+0x2b8] ;  /* 0x0002b80001127983 */ /* 0x000ee80000100800 */
[----:B------:R-:W3:Y:S04]  /*16e10*/  LDL R17, [R1+0x2bc] ;  /* 0x0002bc0001117983 */ /* 0x000ee80000100800 */
[----:B------:R4:W3:Y:S02]  /*16e20*/  @!P0 LDG.E.U8 R12, desc[UR56][R8.64] ;  /* 0x00000038080c8981 */ /* 0x0008e4000c1e1100 */
[----:B----4-:R-:W-:Y:S01]  /*16e30*/  LOP3.LUT R8, R226, 0xffff, RZ, 0xc0, !PT ;  /* 0x0000ffffe2087812 */ /* 0x010fe200078ec0ff */
[----:B------:R-:W-:Y:S01]  /*16e40*/  @!P0 IMAD.MOV.U32 R9, RZ, RZ, R22 ;  /* 0x000000ffff098224 */ /* 0x000fe200078e0016 */
[----:B------:R-:W4:Y:S02]  /*16e50*/  LDL.LU R226, [R1+0x234] ;  /* 0x0002340001e27983 */ /* 0x000f240000300800 */
[----:B------:R-:W-:Y:S01]  /*16e60*/  PRMT R221, R7, 0x3340, R8 ;  /* 0x0000334007dd7816 */ /* 0x000fe20000000008 */
[----:B------:R-:W-:Y:S01]  /*16e70*/  @!P0 IMAD.MOV.U32 R8, RZ, RZ, R21 ;  /* 0x000000ffff088224 */ /* 0x000fe200078e0015 */
[----:B------:R-:W-:-:S02]  /*16e80*/  LOP3.LUT R7, R14, 0xffff, RZ, 0xc0, !PT ;  /* 0x0000ffff0e077812 */ /* 0x000fc400078ec0ff */
[----:B------:R-:W4:Y:S04]  /*16e90*/  LDL.LU R14, [R1+0x220] ;  /* 0x00022000010e7983 */ /* 0x000f280000300800 */
[----:B------:R2:W4:Y:S01]  /*16ea0*/  @!P0 LDG.E.U8 R11, desc[UR56][R8.64] ;  /* 0x00000038080b8981 */ /* 0x000522000c1e1100 */
[----:B------:R-:W-:Y:S02]  /*16eb0*/  PRMT R10, RZ, 0x7610, R10 ;  /* 0x00007610ff0a7816 */ /* 0x000fe4000000000a */
[----:B--2---:R-:W-:-:S04]  /*16ec0*/  LOP3.LUT R8, R201, 0xffff, RZ, 0xc0, !PT ;  /* 0x0000ffffc9087812 */ /* 0x004fc800078ec0ff */
[----:B------:R-:W-:Y:S01]  /*16ed0*/  PRMT R185, R7, 0x3340, R8 ;  /* 0x0000334007b97816 */ /* 0x000fe20000000008 */
[----:B------:R-:W-:Y:S02]  /*16ee0*/  @!P0 IMAD.MOV.U32 R8, RZ, RZ, R0 ;  /* 0x000000ffff088224 */ /* 0x000fe400078e0000 */
[----:B------:R-:W-:Y:S01]  /*16ef0*/  @!P0 IMAD.MOV.U32 R9, RZ, RZ, R2 ;  /* 0x000000ffff098224 */ /* 0x000fe200078e0002 */
[----:B------:R-:W2:Y:S04]  /*16f00*/  LDL.LU R0, [R1+0x27c] ;  /* 0x00027c0001007983 */ /* 0x000ea80000300800 */
[----:B------:R-:W2:Y:S04]  /*16f10*/  LDL.LU R2, [R1+0x278] ;  /* 0x0002780001027983 */ /* 0x000ea80000300800 */
[----:B------:R-:W2:Y:S04]  /*16f20*/  LDL.LU R196, [R1+0x230] ;  /* 0x0002300001c47983 */ /* 0x000ea80000300800 */
[----:B------:R-:W2:Y:S04]  /*16f30*/  LDL.LU R197, [R1+0x228] ;  /* 0x0002280001c57983 */ /* 0x000ea80000300800 */
[----:B------:R-:W2:Y:S04]  /*16f40*/  LDL.LU R200, [R1+0x21c] ;  /* 0x00021c0001c87983 */ /* 0x000ea80000300800 */
[----:B------:R-:W2:Y:S04]  /*16f50*/  LDL.LU R215, [R1+0x214] ;  /* 0x0002140001d77983 */ /* 0x000ea80000300800 */
[----:B------:R0:W2:Y:S04]  /*16f60*/  @!P0 LDG.E.U8 R10, desc[UR56][R8.64] ;  /* 0x00000038080a8981 */ /* 0x0000a8000c1e1100 */
[----:B------:R-:W2:Y:S01]  /*16f70*/  LDL.LU R225, [R1+0x208] ;  /* 0x0002080001e17983 */ /* 0x000ea20000300800 */
[----:B------:R-:W-:-:S02]  /*16f80*/  LOP3.LUT R7, R202, 0xffff, RZ, 0xc0, !PT ;  /* 0x0000ffffca077812 */ /* 0x000fc400078ec0ff */
[----:B0-----:R-:W-:Y:S02]  /*16f90*/  LOP3.LUT R8, R222, 0xffff, RZ, 0xc0, !PT ;  /* 0x0000ffffde087812 */ /* 0x001fe400078ec0ff */
[----:B------:R-:W2:Y:S02]  /*16fa0*/  LDL.LU R222, [R1+0x1fc] ;  /* 0x0001fc0001de7983 */ /* 0x000ea40000300800 */
[----:B------:R-:W-:Y:S02]  /*16fb0*/  PRMT R187, R7, 0x3340, R8 ;  /* 0x0000334007bb7816 */ /* 0x000fe40000000008 */
[----:B---3--:R-:W-:Y:S02]  /*16fc0*/  LOP3.LUT R7, R216, 0xffff, RZ, 0xc0, !PT ;  /* 0x0000ffffd8077812 */ /* 0x008fe400078ec0ff */
[----:B------:R-:W3:Y:S01]  /*16fd0*/  LDL.LU R216, [R1+0x1f0] ;  /* 0x0001f00001d87983 */ /* 0x000ee20000300800 */
[----:B------:R-:W-:Y:S01]  /*16fe0*/  PRMT R9, RZ, 0x7610, R9 ;  /* 0x00007610ff097816 */ /* 0x000fe20000000009 */
[----:B------:R-:W-:-:S02]  /*16ff0*/  @!P0 IMAD.MOV.U32 R158, RZ, RZ, R19 ;  /* 0x000000ffff9e8224 */ /* 0x000fc400078e0013 */
[----:B------:R-:W-:Y:S01]  /*17000*/  @!P0 IMAD.MOV.U32 R159, RZ, RZ, R20 ;  /* 0x000000ffff9f8224 */ /* 0x000fe200078e0014 */
[----:B------:R-:W-:Y:S01]  /*17010*/  LOP3.LUT R8, R203, 0xffff, RZ, 0xc0, !PT ;  /* 0x0000ffffcb087812 */ /* 0x000fe200078ec0ff */
[----:B------:R-:W3:Y:S04]  /*17020*/  LDL.LU R199, [R1+0x1e4] ;  /* 0x0001e40001c77983 */ /* 0x000ee80000300800 */
[----:B------:R0:W3:Y:S04]  /*17030*/  @!P0 LDG.E.U8 R9, desc[UR56][R158.64] ;  /* 0x000000389e098981 */ /* 0x0000e8000c1e1100 */
[----:B------:R-:W3:Y:S01]  /*17040*/  LDL.LU R202, [R1+0x1d8] ;  /* 0x0001d80001ca7983 */ /* 0x000ee20000300800 */
[----:B------:R-:W-:-:S02]  /*17050*/  PRMT R184, R7, 0x3340, R8 ;  /* 0x0000334007b87816 */ /* 0x000fc40000000008 */
[----:B------:R-:W-:Y:S01]  /*17060*/  PRMT R8, RZ, 0x7610, R8 ;  /* 0x00007610ff087816 */ /* 0x000fe20000000008 */
[----:B------:R-:W3:Y:S01]  /*17070*/  LDL.LU R203, [R1+0x1cc] ;  /* 0x0001cc0001cb7983 */ /* 0x000ee20000300800 */
[----:B0-----:R-:W-:Y:S02]  /*17080*/  @!P0 IMAD.MOV.U32 R158, RZ, RZ, R17 ;  /* 0x000000ffff9e8224 */ /* 0x001fe400078e0011 */
[----:B------:R-:W-:Y:S01]  /*17090*/  @!P0 IMAD.MOV.U32 R159, RZ, RZ, R18 ;  /* 0x000000ffff9f8224 */ /* 0x000fe200078e0012 */
[----:B----4-:R-:W-:-:S04]  /*170a0*/  LOP3.LUT R7, R226, 0xffff, RZ, 0xc0, !PT ;  /* 0x0000ffffe2077812 */ /* 0x010fc800078ec0ff */
[----:B------:R0:W4:Y:S02]  /*170b0*/  @!P0 LDG.E.U8 R8, desc[UR56][R158.64] ;  /* 0x000000389e088981 */ /* 0x000124000c1e1100 */
[----:B0-----:R-:W-:Y:S02]  /*170c0*/  LOP3.LUT R158, R14, 0xffff, RZ, 0xc0, !PT ;  /* 0x0000ffff0e9e7812 */ /* 0x001fe400078ec0ff */
[----:B------:R-:W4:Y:S04]  /*170d0*/  LDL.LU R14, [R1+0x1c4] ;  /* 0x0001c400010e7983 */ /* 0x000f280000300800 */
[----:B------:R-:W4:Y:S01]  /*170e0*/  LDL.LU R198, [R1+0x1b8] ;  /* 0x0001b80001c67983 */ /* 0x000f220000300800 */
[----:B------:R-:W-:Y:S02]  /*170f0*/  PRMT R186, R7, 0x3340, R158 ;  /* 0x0000334007ba7816 */ /* 0x000fe4000000009e */
[----:B------:R-:W-:Y:S01]  /*17100*/  PRMT R7, RZ, 0x7610, R7 ;  /* 0x00007610ff077816 */ /* 0x000fe20000000007 */
[----:B------:R-:W4:Y:S04]  /*17110*/  LDL.LU R220, [R1+0x1ac] ;  /* 0x0001ac0001dc7983 */ /* 0x000f280000300800 */
[----:B------:R-:W4:Y:S04]  /*17120*/  LDL.LU R201, [R1+0x1a0] ;  /* 0x0001a00001c97983 */ /* 0x000f280000300800 */
[----:B------:R-:W4:Y:S01]  /*17130*/  LDL.LU R226, [R1+0x194] ;  /* 0x0001940001e27983 */ /* 0x000f220000300800 */
[----:B--2---:R-:W-:-:S02]  /*17140*/  @!P0 IMAD.MOV.U32 R158, RZ, RZ, R0 ;  /* 0x000000ffff9e8224 */ /* 0x004fc400078e0000 */
[----:B------:R-:W-:Y:S01]  /*17150*/  @!P0 IMAD.MOV.U32 R159, RZ, RZ, R2 ;  /* 0x000000ffff9f8224 */ /* 0x000fe200078e0002 */
[----:B------:R-:W-:Y:S02]  /*17160*/  LOP3.LUT R251, R200, 0xffff, RZ, 0xc0, !PT ;  /* 0x0000ffffc8fb7812 */ /* 0x000fe400078ec0ff */
[----:B------:R-:W-:Y:S02]  /*17170*/  LOP3.LUT R252, R215, 0xffff, RZ, 0xc0, !PT ;  /* 0x0000ffffd7fc7812 */ /* 0x000fe400078ec0ff */
[----:B------:R0:W2:Y:S04]  /*17180*/  @!P0 LDG.E.U8 R7, desc[UR56][R158.64] ;  /* 0x000000389e078981 */ /* 0x0000a8000c1e1100 */
[----:B------:R-:W2:Y:S04]  /*17190*/  LDL.LU R200, [R1+0x188] ;  /* 0x0001880001c87983 */ /* 0x000ea80000300800 */
[----:B------:R-:W2:Y:S01]  /*171a0*/  LDL.LU R215, [R1+0x17c] ;  /* 0x00017c0001d77983 */ /* 0x000ea20000300800 */
[----:B0-----:R-:W-:-:S04]  /*171b0*/  LOP3.LUT R159, R197, 0xffff, RZ, 0xc0, !PT ;  /* 0x0000ffffc59f7812 */ /* 0x001fc800078ec0ff */
[----:B------:R-:W-:Y:S02]  /*171c0*/  PRMT R189, R159, 0x3340, R252 ;  /* 0x000033409fbd7816 */ /* 0x000fe400000000fc */
[----:B------:R-:W-:Y:S02]  /*171d0*/  LOP3.LUT R159, R222, 0xffff, RZ, 0xc0, !PT ;  /* 0x0000ffffde9f7812 */ /* 0x000fe400078ec0ff */
[----:B------:R-:W2:Y:S01]  /*171e0*/  LDL.LU R222, [R1+0x170] ;  /* 0x0001700001de7983 */ /* 0x000ea20000300800 */
[----:B------:R-:W-:-:S04]  /*171f0*/  LOP3.LUT R158, R196, 0xffff, RZ, 0xc0, !PT ;  /* 0x0000ffffc49e7812 */ /* 0x000fc800078ec0ff */
[----:B------:R-:W-:Y:S02]  /*17200*/  PRMT R218, R158, 0x3340, R251 ;  /* 0x000033409eda7816 */ /* 0x000fe400000000fb */
[----:B------:R-:W-:Y:S02]  /*17210*/  LOP3.LUT R158, R225, 0xffff, RZ, 0xc0, !PT ;  /* 0x0000ffffe19e7812 */ /* 0x000fe400078ec0ff */
[----:B------:R-:W2:Y:S01]  /*17220*/  LDL.LU R225, [R1+0x164] ;  /* 0x0001640001e17983 */ /* 0x000ea20000300800 */
[----:B---3--:R-:W-:-:S03]  /*17230*/  LOP3.LUT R251, R216, 0xffff, RZ, 0xc0, !PT ;  /* 0x0000ffffd8fb7812 */ /* 0x008fc600078ec0ff */
[----:B------:R-:W3:Y:S01]  /*17240*/  LDL.LU R216, [R1+0x158] ;  /* 0x0001580001d87983 */ /* 0x000ee20000300800 */
[----:B------:R-:W-:Y:S02]  /*17250*/  LOP3.LUT R252, R199, 0xffff, RZ, 0xc0, !PT ;  /* 0x0000ffffc7fc7812 */ /* 0x000fe400078ec0ff */
[----:B------:R-:W-:Y:S02]  /*17260*/  PRMT R188, R158, 0x3340, R251 ;  /* 0x000033409ebc7816 */ /* 0x000fe400000000fb */
[----:B------:R-:W-:Y:S01]  /*17270*/  LOP3.LUT R158, R202, 0xffff, RZ, 0xc0, !PT ;  /* 0x0000ffffca9e7812 */ /* 0x000fe200078ec0ff */
[----:B------:R-:W3:Y:S01]  /*17280*/  LDL.LU R199, [R1+0x14c] ;  /* 0x00014c0001c77983 */ /* 0x000ee20000300800 */
[----:B------:R-:W-:Y:S02]  /*17290*/  PRMT R223, R159, 0x3340, R252 ;  /* 0x000033409fdf7816 */ /* 0x000fe400000000fc */
[----:B------:R-:W-:Y:S01]  /*172a0*/  LOP3.LUT R159, R203, 0xffff, RZ, 0xc0, !PT ;  /* 0x0000ffffcb9f7812 */ /* 0x000fe200078ec0ff */
[----:B------:R-:W3:Y:S04]  /*172b0*/  LDL.LU R202, [R1+0x140] ;  /* 0x0001400001ca7983 */ /* 0x000ee80000300800 */
[----:B------:R-:W3:Y:S01]  /*172c0*/  LDL.LU R203, [R1+0x134] ;  /* 0x0001340001cb7983 */ /* 0x000ee20000300800 */
[----:B----4-:R-:W-:-:S02]  /*172d0*/  LOP3.LUT R251, R14, 0xffff, RZ, 0xc0, !PT ;  /* 0x0000ffff0efb7812 */ /* 0x010fc400078ec0ff */
[----:B------:R-:W-:Y:S01]  /*172e0*/  LOP3.LUT R252, R198, 0xffff, RZ, 0xc0, !PT ;  /* 0x0000ffffc6fc7812 */ /* 0x000fe200078ec0ff */
[----:B------:R-:W4:Y:S04]  /*172f0*/  LDL.LU R14, [R1+0x128] ;  /* 0x00012800010e7983 */ /* 0x000f280000300800 */
[----:B------:R-:W4:Y:S01]  /*17300*/  LDL.LU R195, [R1+0x11c] ;  /* 0x00011c0001c37983 */ /* 0x000f220000300800 */
[----:B------:R-:W-:Y:S02]  /*17310*/  PRMT R191, R158, 0x3340, R251 ;  /* 0x000033409ebf7816 */ /* 0x000fe400000000fb */
[----:B------:R-:W-:Y:S02]  /*17320*/  PRMT R193, R159, 0x3340, R252 ;  /* 0x000033409fc17816 */ /* 0x000fe400000000fc */
[----:B------:R-:W-:Y:S01]  /*17330*/  LOP3.LUT R159, R201, 0xffff, RZ, 0xc0, !PT ;  /* 0x0000ffffc99f7812 */ /* 0x000fe200078ec0ff */
[----:B------:R-:W4:Y:S01]  /*17340*/  LDL.LU R196, [R1+0x10c] ;  /* 0x00010c0001c47983 */ /* 0x000f220000300800 */
[----:B------:R-:W-:-:S03]  /*17350*/  LOP3.LUT R251, R226, 0xffff, RZ, 0xc0, !PT ;  /* 0x0000ffffe2fb7812 */ /* 0x000fc600078ec0ff */
[----:B------:R-:W4:Y:S04]  /*17360*/  LDL.LU R201, [R1+0x100] ;  /* 0x0001000001c97983 */ /* 0x000f280000300800 */
[----:B------:R-:W4:Y:S01]  /*17370*/  LDL.LU R226, [R1+0xf4] ;  /* 0x0000f40001e27983 */ /* 0x000f220000300800 */
[----:B------:R-:W-:-:S03]  /*17380*/  LOP3.LUT R158, R220, 0xffff, RZ, 0xc0, !PT ;  /* 0x0000ffffdc9e7812 */ /* 0x000fc600078ec0ff */
[----:B------:R-:W4:Y:S04]  /*17390*/  LDL.LU R197, [R1+0xe8] ;  /* 0x0000e80001c57983 */ /* 0x000f280000300800 */
[----:B------:R-:W4:Y:S01]  /*173a0*/  LDL.LU R220, [R1+0xdc] ;  /* 0x0000dc0001dc7983 */ /* 0x000f220000300800 */
[----:B------:R-:W-:Y:S02]  /*173b0*/  PRMT R190, R158, 0x3340, R251 ;  /* 0x000033409ebe7816 */ /* 0x000fe400000000fb */
[----:B--2---:R-:W-:Y:S02]  /*173c0*/  LOP3.LUT R252, R200, 0xffff, RZ, 0xc0, !PT ;  /* 0x0000ffffc8fc7812 */ /* 0x004fe400078ec0ff */
[----:B------:R-:W2:Y:S02]  /*173d0*/  LDL.LU R200, [R1+0xd0] ;  /* 0x0000d00001c87983 */ /* 0x000ea40000300800 */
[----:B------:R-:W-:-:S02]  /*173e0*/  PRMT R192, R159, 0x3340, R252 ;  /* 0x000033409fc07816 */ /* 0x000fc400000000fc */
[----:B------:R-:W-:Y:S02]  /*173f0*/  LOP3.LUT R158, R215, 0xffff, RZ, 0xc0, !PT ;  /* 0x0000ffffd79e7812 */ /* 0x000fe400078ec0ff */
[----:B------:R-:W-:Y:S02]  /*17400*/  LOP3.LUT R159, R222, 0xffff, RZ, 0xc0, !PT ;  /* 0x0000ffffde9f7812 */ /* 0x000fe400078ec0ff */
[----:B------:R-:W2:Y:S04]  /*17410*/  LDL.LU R222, [R1+0xc4] ;  /* 0x0000c40001de7983 */ /* 0x000ea80000300800 */
[----:B------:R-:W2:Y:S04]  /*17420*/  LDL.LU R198, [R1+0xb8] ;  /* 0x0000b80001c67983 */ /* 0x000ea80000300800 */
[----:B------:R-:W2:Y:S01]  /*17430*/  LDL.LU R215, [R1+0xa8] ;  /* 0x0000a80001d77983 */ /* 0x000ea20000300800 */
[----:B---3--:R-:W-:-:S03]  /*17440*/  LOP3.LUT R252, R216, 0xffff, RZ, 0xc0, !PT ;  /* 0x0000ffffd8fc7812 */ /* 0x008fc600078ec0ff */
[----:B------:R-:W3:Y:S01]  /*17450*/  LDL.LU R216, [R1+0x9c] ;  /* 0x00009c0001d87983 */ /* 0x000ee20000300800 */
[----:B------:R-:W-:-:S04]  /*17460*/  LOP3.LUT R251, R225, 0xffff, RZ, 0xc0, !PT ;  /* 0x0000ffffe1fb7812 */ /* 0x000fc800078ec0ff */
[----:B------:R-:W-:Y:S02]  /*17470*/  PRMT R219, R158, 0x3340, R251 ;  /* 0x000033409edb7816 */ /* 0x000fe400000000fb */
[----:B------:R-:W-:Y:S02]  /*17480*/  LOP3.LUT R251, R203, 0xffff, RZ, 0xc0, !PT ;  /* 0x0000ffffcbfb7812 */ /* 0x000fe400078ec0ff */
[----:B------:R-:W3:Y:S01]  /*17490*/  LDL.LU R203, [R1+0x78] ;  /* 0x0000780001cb7983 */ /* 0x000ee20000300800 */
[----:B------:R-:W-:Y:S02]  /*174a0*/  PRMT R194, R159, 0x3340, R252 ;  /* 0x000033409fc27816 */ /* 0x000fe400000000fc */
[----:B------:R-:W-:Y:S01]  /*174b0*/  LOP3.LUT R158, R199, 0xffff, RZ, 0xc0, !PT ;  /* 0x0000ffffc79e7812 */ /* 0x000fe200078ec0ff */
[----:B------:R-:W3:Y:S01]  /*174c0*/  LDL.LU R225, [R1+0x74] ;  /* 0x0000740001e17983 */ /* 0x000ee20000300800 */
[----:B------:R-:W-:-:S03]  /*174d0*/  LOP3.LUT R159, R202, 0xffff, RZ, 0xc0, !PT ;  /* 0x0000ffffca9f7812 */ /* 0x000fc600078ec0ff */
[----:B------:R-:W3:Y:S04]  /*174e0*/  LDL.LU R199, [R1+0x70] ;  /* 0x0000700001c77983 */ /* 0x000ee80000300800 */
[----:B------:R-:W3:Y:S01]  /*174f0*/  LDL.LU R202, [R1+0x6c] ;  /* 0x00006c0001ca7983 */ /* 0x000ee20000300800 */
[----:B------:R-:W-:Y:S02]  /*17500*/  PRMT R214, R158, 0x3340, R251 ;  /* 0x000033409ed67816 */ /* 0x000fe400000000fb */
[----:B----4-:R-:W-:Y:S02]  /*17510*/  LOP3.LUT R252, R14, 0xffff, RZ, 0xc0, !PT ;  /* 0x0000ffff0efc7812 */ /* 0x010fe400078ec0ff */
[----:B------:R-:W4:Y:S02]  /*17520*/  LDL.LU R14, [R1+0x68] ;  /* 0x00006800010e7983 */ /* 0x000f240000300800 */
[----:B------:R-:W-:-:S02]  /*17530*/  PRMT R224, R159, 0x3340, R252 ;  /* 0x000033409fe07816 */ /* 0x000fc400000000fc */
[----:B------:R-:W-:Y:S02]  /*17540*/  LOP3.LUT R252, R226, 0xffff, RZ, 0xc0, !PT ;  /* 0x0000ffffe2fc7812 */ /* 0x000fe400078ec0ff */
[----:B------:R-:W4:Y:S01]  /*17550*/  LDL.LU R226, [R1+0x64] ;  /* 0x0000640001e27983 */ /* 0x000f220000300800 */
[----:B------:R-:W-:Y:S02]  /*17560*/  LOP3.LUT R159, R196, 0xffff, RZ, 0xc0, !PT ;  /* 0x0000ffffc49f7812 */ /* 0x000fe400078ec0ff */
[----:B------:R-:W-:Y:S02]  /*17570*/  LOP3.LUT R158, R195, 0xffff, RZ, 0xc0, !PT ;  /* 0x0000ffffc39e7812 */ /* 0x000fe400078ec0ff */
[----:B------:R-:W-:Y:S01]  /*17580*/  LOP3.LUT R251, R201, 0xffff, RZ, 0xc0, !PT ;  /* 0x0000ffffc9fb7812 */ /* 0x000fe200078ec0ff */
[----:B------:R-:W4:Y:S01]  /*17590*/  LDL.LU R152, [R1+0x60] ;  /* 0x0000600001987983 */ /* 0x000f220000300800 */
[----:B------:R-:W-:Y:S02]  /*175a0*/  PRMT R201, R159, 0x3340, R252 ;  /* 0x000033409fc97816 */ /* 0x000fe400000000fc */
[----:B------:R-:W-:-:S02]  /*175b0*/  LOP3.LUT R159, R220, 0xffff, RZ, 0xc0, !PT ;  /* 0x0000ffffdc9f7812 */ /* 0x000fc400078ec0ff */
[----:B------:R-:W-:Y:S01]  /*175c0*/  PRMT R196, R158, 0x3340, R251 ;  /* 0x000033409ec47816 */ /* 0x000fe200000000fb */
[----:B------:R-:W4:Y:S01]  /*175d0*/  LDL.LU R220, [R1+0x5c] ;  /* 0x00005c0001dc7983 */ /* 0x000f220000300800 */
[----:B------:R-:W-:Y:S02]  /*175e0*/  LOP3.LUT R158, R197, 0xffff, RZ, 0xc0, !PT ;  /* 0x0000ffffc59e7812 */ /* 0x000fe400078ec0ff */
[----:B--2---:R-:W-:-:S04]  /*175f0*/  LOP3.LUT R251, R200, 0xffff, RZ, 0xc0, !PT ;  /* 0x0000ffffc8fb7812 */ /* 0x004fc800078ec0ff */
[----:B------:R-:W-:Y:S02]  /*17600*/  PRMT R195, R158, 0x3340, R251 ;  /* 0x000033409ec37816 */ /* 0x000fe400000000fb */
[----:B------:R-:W-:Y:S02]  /*17610*/  LOP3.LUT R252, R222, 0xffff, RZ, 0xc0, !PT ;  /* 0x0000ffffdefc7812 */ /* 0x000fe400078ec0ff */
[----:B------:R-:W2:Y:S04]  /*17620*/  LDL.LU R222, [R1+0x58] ;  /* 0x0000580001de7983 */ /* 0x000ea80000300800 */
[----:B------:R-:W2:Y:S01]  /*17630*/  LDL.LU R155, [R1+0x54] ;  /* 0x00005400019b7983 */ /* 0x000ea20000300800 */
[----:B------:R-:W-:Y:S02]  /*17640*/  PRMT R200, R159, 0x3340, R252 ;  /* 0x000033409fc87816 */ /* 0x000fe400000000fc */
[----:B------:R-:W-:Y:S01]  /*17650*/  LOP3.LUT R159, R215, 0xffff, RZ, 0xc0, !PT ;  /* 0x0000ffffd79f7812 */ /* 0x000fe200078ec0ff */
[----:B------:R-:W2:Y:S04]  /*17660*/  LDL.LU R153, [R1+0x50] ;  /* 0x0000500001997983 */ /* 0x000ea80000300800 */
[----:B------:R-:W2:Y:S01]  /*17670*/  LDL.LU R215, [R1+0x4c] ;  /* 0x00004c0001d77983 */ /* 0x000ea20000300800 */
[----:B---3--:R-:W-:-:S03]  /*17680*/  LOP3.LUT R251, R216, 0xffff, RZ, 0xc0, !PT ;  /* 0x0000ffffd8fb7812 */ /* 0x008fc600078ec0ff */
[----:B------:R-:W3:Y:S04]  /*17690*/  LDL.LU R216, [R1+0x48] ;  /* 0x0000480001d87983 */ /* 0x000ee80000300800 */
[----:B------:R-:W3:Y:S01]  /*176a0*/  LDL.LU R154, [R1+0x44] ;  /* 0x00004400019a7983 */ /* 0x000ee20000300800 */
[----:B------:R-:W-:-:S03]  /*176b0*/  LOP3.LUT R158, R198, 0xffff, RZ, 0xc0, !PT ;  /* 0x0000ffffc69e7812 */ /* 0x000fc600078ec0ff */
[----:B------:R-:W3:Y:S01]  /*176c0*/  LDL.LU R179, [R1+0x40] ;  /* 0x0000400001b37983 */ /* 0x000ee20000300800 */
[----:B------:R-:W-:Y:S02]  /*176d0*/  LOP3.LUT R252, R203, 0xffff, RZ, 0xc0, !PT ;  /* 0x0000ffffcbfc7812 */ /* 0x000fe400078ec0ff */
[----:B------:R-:W-:Y:S02]  /*176e0*/  PRMT R198, R158, 0x3340, R251 ;  /* 0x000033409ec67816 */ /* 0x000fe400000000fb */
[----:B------:R-:W-:Y:S02]  /*176f0*/  PRMT R203, R159, 0x3340, R252 ;  /* 0x000033409fcb7816 */ /* 0x000fe400000000fc */
[----:B------:R-:W-:Y:S02]  /*17700*/  LOP3.LUT R159, R199, 0xffff, RZ, 0xc0, !PT ;  /* 0x0000ffffc79f7812 */ /* 0x000fe400078ec0ff */
[----:B------:R-:W-:Y:S02]  /*17710*/  LOP3.LUT R158, R225, 0xffff, RZ, 0xc0, !PT ;  /* 0x0000ffffe19e7812 */ /* 0x000fe400078ec0ff */
[----:B------:R-:W-:Y:S01]  /*17720*/  LOP3.LUT R251, R202, 0xffff, RZ, 0xc0, !PT ;  /* 0x0000ffffcafb7812 */ /* 0x000fe200078ec0ff */
[----:B------:R-:W3:Y:S03]  /*17730*/  LDL.LU R199, [R1+0x3c] ;  /* 0x00003c0001c77983 */ /* 0x000ee60000300800 */
[----:B------:R-:W-:-:S02]  /*17740*/  PRMT R197, R158, 0x3340, R251 ;  /* 0x000033409ec57816 */ /* 0x000fc400000000fb */
[----:B----4-:R-:W-:Y:S02]  /*17750*/  LOP3.LUT R252, R14, 0xffff, RZ, 0xc0, !PT ;  /* 0x0000ffff0efc7812 */ /* 0x010fe400078ec0ff */
[----:B------:R-:W4:Y:S04]  /*17760*/  LDL.LU R14, [R1+0x38] ;  /* 0x00003800010e7983 */ /* 0x000f280000300800 */
[----:B------:R-:W4:Y:S04]  /*17770*/  LDL.LU R20, [R1+0x34] ;  /* 0x0000340001147983 */ /* 0x000f280000300800 */
[----:B------:R-:W4:Y:S04]  /*17780*/  LDL.LU R213, [R1+0x30] ;  /* 0x0000300001d57983 */ /* 0x000f280000300800 */
[----:B------:R-:W4:Y:S01]  /*17790*/  LDL.LU R225, [R1+0x2c] ;  /* 0x00002c0001e17983 */ /* 0x000f220000300800 */
[----:B------:R-:W-:-:S03]  /*177a0*/  LOP3.LUT R158, R226, 0xffff, RZ, 0xc0, !PT ;  /* 0x0000ffffe29e7812 */ /* 0x000fc600078ec0ff */
[----:B------:R-:W4:Y:S04]  /*177b0*/  LDL.LU R226, [R1+0x28] ;  /* 0x0000280001e27983 */ /* 0x000f280000300800 */
[----:B------:R-:W4:Y:S04]  /*177c0*/  LDL.LU R21, [R1+0x24] ;  /* 0x0000240001157983 */ /* 0x000f280000300800 */
[----:B------:R-:W4:Y:S04]  /*177d0*/  LDL.LU R176, [R1+0x20] ;  /* 0x0000200001b07983 */ /* 0x000f280000300800 */
[----:B------:R-:W4:Y:S04]  /*177e0*/  LDL.LU R22, [R1+0x1c] ;  /* 0x00001c0001167983 */ /* 0x000f280000300800 */
[----:B------:R-:W4:Y:S01]  /*177f0*/  LDL.LU R177, [R1+0x18] ;  /* 0x0000180001b17983 */ /* 0x000f220000300800 */
[----:B------:R-:W-:-:S02]  /*17800*/  LOP3.LUT R251, R220, 0xffff, RZ, 0xc0, !PT ;  /* 0x0000ffffdcfb7812 */ /* 0x000fc400078ec0ff */
[----:B------:R-:W-:Y:S01]  /*17810*/  PRMT R202, R159, 0x3340, R252 ;  /* 0x000033409fca7816 */ /* 0x000fe200000000fc */
[----:B------:R-:W4:Y:S01]  /*17820*/  LDL.LU R23, [R1+0x14] ;  /* 0x0000140001177983 */ /* 0x000f220000300800 */
[----:B------:R-:W-:Y:S02]  /*17830*/  LOP3.LUT R159, R152, 0xffff, RZ, 0xc0, !PT ;  /* 0x0000ffff989f7812 */ /* 0x000fe400078ec0ff */
[----:B------:R-:W-:Y:S01]  /*17840*/  PRMT R220, R158, 0x3340, R251 ;  /* 0x000033409edc7816 */ /* 0x000fe200000000fb */
[----:B------:R-:W4:Y:S04]  /*17850*/  LDL.LU R212, [R1+0x10] ;  /* 0x0000100001d47983 */ /* 0x000f280000300800 */
[----:B------:R-:W4:Y:S01]  /*17860*/  LDL.LU R152, [R1+0xc] ;  /* 0x00000c0001987983 */ /* 0x000f220000300800 */
[----:B--2---:R-:W-:-:S02]  /*17870*/  LOP3.LUT R252, R222, 0xffff, RZ, 0xc0, !PT ;  /* 0x0000ffffdefc7812 */ /* 0x004fc400078ec0ff */
[----:B------:R-:W-:Y:S02]  /*17880*/  LOP3.LUT R158, R155, 0xffff, RZ, 0xc0, !PT ;  /* 0x0000ffff9b9e7812 */ /* 0x000fe400078ec0ff */
[----:B------:R-:W2:Y:S01]  /*17890*/  LDL.LU R155, [R1+0x8] ;  /* 0x00000800019b7983 */ /* 0x000ea20000300800 */
[----:B------:R-:W-:Y:S02]  /*178a0*/  LOP3.LUT R251, R215, 0xffff, RZ, 0xc0, !PT ;  /* 0x0000ffffd7fb7812 */ /* 0x000fe400078ec0ff */
[----:B------:R-:W-:Y:S02]  /*178b0*/  PRMT R222, R159, 0x3340, R252 ;  /* 0x000033409fde7816 */ /* 0x000fe400000000fc */
[----:B------:R-:W-:Y:S02]  /*178c0*/  LOP3.LUT R159, R153, 0xffff, RZ, 0xc0, !PT ;  /* 0x0000ffff999f7812 */ /* 0x000fe400078ec0ff */
[----:B------:R-:W-:Y:S01]  /*178d0*/  PRMT R215, R158, 0x3340, R251 ;  /* 0x000033409ed77816 */ /* 0x000fe200000000fb */
[----:B------:R-:W2:Y:S01]  /*178e0*/  LDL.LU R153, [R1+0x4] ;  /* 0x0000040001997983 */ /* 0x000ea20000300800 */
[----:B---3--:R-:W-:-:S03]  /*178f0*/  LOP3.LUT R158, R154, 0xffff, RZ, 0xc0, !PT ;  /* 0x0000ffff9a9e7812 */ /* 0x008fc600078ec0ff */
[----:B------:R-:W3:Y:S01]  /*17900*/  LDL.LU R154, [R1] ;  /* 0x00000000019a7983 */ /* 0x000ee20000300800 */
[----:B------:R-:W-:-:S04]  /*17910*/  LOP3.LUT R252, R216, 0xffff, RZ, 0xc0, !PT ;  /* 0x0000ffffd8fc7812 */ /* 0x000fc800078ec0ff */
[----:B------:R-:W-:Y:S02]  /*17920*/  PRMT R216, R159, 0x3340, R252 ;  /* 0x000033409fd87816 */ /* 0x000fe400000000fc */
[----:B------:R-:W-:Y:S02]  /*17930*/  LOP3.LUT R159, R179, 0xffff, RZ, 0xc0, !PT ;  /* 0x0000ffffb39f7812 */ /* 0x000fe400078ec0ff */
[----:B------:R-:W-:-:S04]  /*17940*/  LOP3.LUT R251, R199, 0xffff, RZ, 0xc0, !PT ;  /* 0x0000ffffc7fb7812 */ /* 0x000fc800078ec0ff */
[----:B------:R-:W-:Y:S02]  /*17950*/  PRMT R199, R158, 0x3340, R251 ;  /* 0x000033409ec77816 */ /* 0x000fe400000000fb */
[----:B----4-:R-:W-:Y:S02]  /*17960*/  LOP3.LUT R252, R14, 0xffff, RZ, 0xc0, !PT ;  /* 0x0000ffff0efc7812 */ /* 0x010fe400078ec0ff */
[----:B------:R-:W-:Y:S02]  /*17970*/  LOP3.LUT R158, R20, 0xffff, RZ, 0xc0, !PT ;  /* 0x0000ffff149e7812 */ /* 0x000fe400078ec0ff */
[----:B------:R-:W-:Y:S02]  /*17980*/  LOP3.LUT R251, R225, 0xffff, RZ, 0xc0, !PT ;  /* 0x0000ffffe1fb7812 */ /* 0x000fe400078ec0ff */
[----:B------:R-:W-:Y:S02]  /*17990*/  PRMT R14, R159, 0x3340, R252 ;  /* 0x000033409f0e7816 */ /* 0x000fe400000000fc */
[----:B------:R-:W-:-:S02]  /*179a0*/  LOP3.LUT R159, R213, 0xffff, RZ, 0xc0, !PT ;  /* 0x0000ffffd59f7812 */ /* 0x000fc400078ec0ff */
[----:B------:R-:W-:Y:S02]  /*179b0*/  LOP3.LUT R252, R226, 0xffff, RZ, 0xc0, !PT ;  /* 0x0000ffffe2fc7812 */ /* 0x000fe400078ec0ff */
[----:B------:R-:W-:Y:S02]  /*179c0*/  PRMT R225, R158, 0x3340, R251 ;  /* 0x000033409ee17816 */ /* 0x000fe400000000fb */
        /* <DEDUP_REMOVED lines=16> */
[----:B------:R-:W4:Y:S01]  /*17ad0*/  LDL.LU R212, [R1+0xd20] ;  /* 0x000d200001d47983 */ /* 0x000f220000300800 */
[----:B------:R-:W-:-:S03]  /*17ae0*/  PRMT R251, R158, 0x3340, R251 ;  /* 0x000033409efb7816 */ /* 0x000fc600000000fb */
[----:B------:R-:W4:Y:S01]  /*17af0*/  LDL.LU R152, [R1+0xd24] ;  /* 0x000d240001987983 */ /* 0x000f220000300800 */
[----:B--2---:R-:W-:-:S03]  /*17b00*/  LOP3.LUT R252, R155, 0xffff, RZ, 0xc0, !PT ;  /* 0x0000ffff9bfc7812 */ /* 0x004fc600078ec0ff */
[----:B------:R-:W2:Y:S01]  /*17b10*/  LDL.LU R155, [R1+0xd18] ;  /* 0x000d1800019b7983 */ /* 0x000ea20000300800 */
[----:B------:R-:W-:Y:S02]  /*17b20*/  PRMT R252, R159, 0x3340, R252 ;  /* 0x000033409ffc7816 */ /* 0x000fe400000000fc */
[----:B------:R-:W-:Y:S02]  /*17b30*/  LOP3.LUT R158, R153, 0xffff, RZ, 0xc0, !PT ;  /* 0x0000ffff999e7812 */ /* 0x000fe400078ec0ff */
[----:B------:R-:W2:Y:S01]  /*17b40*/  LDL.LU R153, [R1+0xd1c] ;  /* 0x000d1c0001997983 */ /* 0x000ea20000300800 */
[----:B---3--:R-:W-:-:S03]  /*17b50*/  LOP3.LUT R159, R154, 0xffff, RZ, 0xc0, !PT ;  /* 0x0000ffff9a9f7812 */ /* 0x008fc600078ec0ff */
[----:B------:R-:W3:Y:S01]  /*17b60*/  LDL.LU R154, [R1+0xd14] ;  /* 0x000d1400019a7983 */ /* 0x000ee20000300800 */
[----:B------:R-:W-:Y:S02]  /*17b70*/  LOP3.LUT R243, R243, 0xffff, RZ, 0xc0, !PT ;  /* 0x0000fffff3f37812 */ /* 0x000fe400078ec0ff */
[----:B------:R-:W-:Y:S02]  /*17b80*/  LOP3.LUT R250, R250, 0xffff, RZ, 0xc0, !PT ;  /* 0x0000fffffafa7812 */ /* 0x000fe400078ec0ff */
[----:B------:R-:W-:Y:S02]  /*17b90*/  LOP3.LUT R241, R241, 0xffff, RZ, 0xc0, !PT ;  /* 0x0000fffff1f17812 */ /* 0x000fe400078ec0ff */
[----:B------:R-:W-:Y:S02]  /*17ba0*/  LOP3.LUT R249, R249, 0xffff, RZ, 0xc0, !PT ;  /* 0x0000fffff9f97812 */ /* 0x000fe400078ec0ff */
[----:B------:R-:W-:Y:S02]  /*17bb0*/  PRMT R250, R158, 0x3340, R250 ;  /* 0x000033409efa7816 */ /* 0x000fe400000000fa */
[----:B------:R-:W-:-:S02]  /*17bc0*/  PRMT R241, R243, 0x3340, R241 ;  /* 0x00003340f3f17816 */ /* 0x000fc400000000f1 */
[----:B------:R-:W-:Y:S01]  /*17bd0*/  PRMT R249, R159, 0x3340, R249 ;  /* 0x000033409ff97816 */ /* 0x000fe200000000f9 */
[----:B------:R-:W2:Y:S01]  /*17be0*/  LDL R243, [R1+0xc2c] ;  /* 0x000c2c0001f37983 */ /* 0x000ea20000100800 */
[----:B------:R-:W-:Y:S02]  /*17bf0*/  PRMT R159, R161, 0x5410, R163 ;  /* 0x00005410a19f7816 */ /* 0x000fe400000000a3 */
[----:B------:R-:W-:Y:S02]  /*17c00*/  LOP3.LUT R236, R236, 0xffff, RZ, 0xc0, !PT ;  /* 0x0000ffffecec7812 */ /* 0x000fe400078ec0ff */
[----:B------:R-:W-:Y:S02]  /*17c10*/  LOP3.LUT R234, R234, 0xffff, RZ, 0xc0, !PT ;  /* 0x0000ffffeaea7812 */ /* 0x000fe400078ec0ff */
[----:B------:R-:W-:Y:S02]  /*17c20*/  LOP3.LUT R232, R232, 0xffff, RZ, 0xc0, !PT ;  /* 0x0000ffffe8e87812 */ /* 0x000fe400078ec0ff */
[----:B------:R-:W-:-:S02]  /*17c30*/  LOP3.LUT R230, R230, 0xffff, RZ, 0xc0, !PT ;  /* 0x0000ffffe6e67812 */ /* 0x000fc400078ec0ff */
[----:B------:R-:W-:Y:S02]  /*17c40*/  LOP3.LUT R164, R164, 0xffff, RZ, 0xc0, !PT ;  /* 0x0000ffffa4a47812 */ /* 0x000fe400078ec0ff */
[----:B------:R-:W-:Y:S02]  /*17c50*/  LOP3.LUT R240, R240, 0xffff, RZ, 0xc0, !PT ;  /* 0x0000fffff0f07812 */ /* 0x000fe400078ec0ff */
[----:B------:R-:W-:Y:S02]  /*17c60*/  LOP3.LUT R209, R209, 0xffff, RZ, 0xc0, !PT ;  /* 0x0000ffffd1d17812 */ /* 0x000fe400078ec0ff */
[----:B------:R-:W-:Y:S02]  /*17c70*/  LOP3.LUT R238, R238, 0xffff, RZ, 0xc0, !PT ;  /* 0x0000ffffeeee7812 */ /* 0x000fe400078ec0ff */
[----:B------:R-:W-:Y:S02]  /*17c80*/  LOP3.LUT R228, R228, 0xffff, RZ, 0xc0, !PT ;  /* 0x0000ffffe4e47812 */ /* 0x000fe400078ec0ff */
[----:B------:R-:W-:-:S02]  /*17c90*/  LOP3.LUT R211, R211, 0xffff, RZ, 0xc0, !PT ;  /* 0x0000ffffd3d37812 */ /* 0x000fc400078ec0ff */
[----:B------:R-:W-:Y:S02]  /*17ca0*/  LOP3.LUT R165, R165, 0xffff, RZ, 0xc0, !PT ;  /* 0x0000ffffa5a57812 */ /* 0x000fe400078ec0ff */
[----:B------:R-:W-:Y:S02]  /*17cb0*/  LOP3.LUT R239, R239, 0xffff, RZ, 0xc0, !PT ;  /* 0x0000ffffefef7812 */ /* 0x000fe400078ec0ff */
[----:B------:R-:W-:Y:S02]  /*17cc0*/  PRMT R236, R236, 0x3340, R234 ;  /* 0x00003340ecec7816 */ /* 0x000fe400000000ea */
[----:B---3--:R-:W-:Y:S02]  /*17cd0*/  PRMT R158, R154, 0x5410, R162 ;  /* 0x000054109a9e7816 */ /* 0x008fe400000000a2 */
[----:B------:R-:W3:Y:S04]  /*17ce0*/  LDL.LU R162, [R1+0xe7c] ;  /* 0x000e7c0001a27983 */ /* 0x000ee80000300800 */
[----:B------:R-:W3:Y:S04]  /*17cf0*/  LDL.LU R163, [R1+0xe78] ;  /* 0x000e780001a37983 */ /* 0x000ee80000300800 */
[----:B------:R-:W3:Y:S04]  /*17d00*/  LDL.LU R161, [R1+0xe74] ;  /* 0x000e740001a17983 */ /* 0x000ee80000300800 */
[----:B------:R-:W3:Y:S04]  /*17d10*/  LDL.LU R17, [R1+0xd0c] ;  /* 0x000d0c0001117983 */ /* 0x000ee80000300800 */
[----:B------:R-:W3:Y:S04]  /*17d20*/  LDL.LU R178, [R1+0xd04] ;  /* 0x000d040001b27983 */ /* 0x000ee80000300800 */
[----:B------:R-:W3:Y:S01]  /*17d30*/  LDL.LU R18, [R1+0xcfc] ;  /* 0x000cfc0001127983 */ /* 0x000ee20000300800 */
[----:B------:R-:W-:-:S03]  /*17d40*/  LOP3.LUT R205, R205, 0xffff, RZ, 0xc0, !PT ;  /* 0x0000ffffcdcd7812 */ /* 0x000fc600078ec0ff */
[----:B------:R-:W3:Y:S01]  /*17d50*/  LDL.LU R181, [R1+0xcec] ;  /* 0x000cec0001b57983 */ /* 0x000ee20000300800 */
[----:B------:R-:W-:Y:S02]  /*17d60*/  LOP3.LUT R237, R237, 0xffff, RZ, 0xc0, !PT ;  /* 0x0000ffffeded7812 */ /* 0x000fe400078ec0ff */
[----:B------:R-:W-:Y:S01]  /*17d70*/  PRMT R234, R232, 0x3340, R230 ;  /* 0x00003340e8ea7816 */ /* 0x000fe200000000e6 */
[----:B------:R-:W3:Y:S01]  /*17d80*/  LDL.LU R19, [R1+0xcdc] ;  /* 0x000cdc0001137983 */ /* 0x000ee20000300800 */
[----:B------:R-:W-:-:S03]  /*17d90*/  PRMT R230, R164, 0x3340, R209 ;  /* 0x00003340a4e67816 */ /* 0x000fc600000000d1 */
[----:B------:R-:W3:Y:S01]  /*17da0*/  LDL.LU R179, [R1+0xcd8] ;  /* 0x000cd80001b37983 */ /* 0x000ee20000300800 */
[----:B------:R-:W-:Y:S02]  /*17db0*/  PRMT R238, R240, 0x3340, R238 ;  /* 0x00003340f0ee7816 */ /* 0x000fe400000000ee */
[----:B------:R-:W-:Y:S02]  /*17dc0*/  PRMT R232, R228, 0x3340, R211 ;  /* 0x00003340e4e87816 */ /* 0x000fe400000000d3 */
[----:B------:R-:W-:Y:S02]  /*17dd0*/  LOP3.LUT R171, R171, 0xffff, RZ, 0xc0, !PT ;  /* 0x0000ffffabab7812 */ /* 0x000fe400078ec0ff */
[----:B------:R-:W-:Y:S02]  /*17de0*/  LOP3.LUT R207, R207, 0xffff, RZ, 0xc0, !PT ;  /* 0x0000ffffcfcf7812 */ /* 0x000fe400078ec0ff */
[----:B------:R-:W-:Y:S01]  /*17df0*/  LOP3.LUT R166, R166, 0xffff, RZ, 0xc0, !PT ;  /* 0x0000ffffa6a67812 */ /* 0x000fe200078ec0ff */
[----:B------:R-:W3:Y:S01]  /*17e00*/  LDL.LU R164, [R1+0xce0] ;  /* 0x000ce00001a47983 */ /* 0x000ee20000300800 */
[----:B------:R-:W-:-:S02]  /*17e10*/  PRMT R211, R165, 0x3340, R205 ;  /* 0x00003340a5d37816 */ /* 0x000fc400000000cd */
[----:B------:R-:W-:Y:S01]  /*17e20*/  LOP3.LUT R173, R173, 0xffff, RZ, 0xc0, !PT ;  /* 0x0000ffffadad7812 */ /* 0x000fe200078ec0ff */
[----:B------:R-:W3:Y:S01]  /*17e30*/  LDL.LU R240, [R1+0xcd4] ;  /* 0x000cd40001f07983 */ /* 0x000ee20000300800 */
[----:B------:R-:W-:Y:S02]  /*17e40*/  PRMT R237, R239, 0x3340, R237 ;  /* 0x00003340efed7816 */ /* 0x000fe400000000ed */
[----:B------:R-:W-:Y:S02]  /*17e50*/  LOP3.LUT R235, R235, 0xffff, RZ, 0xc0, !PT ;  /* 0x0000ffffebeb7812 */ /* 0x000fe400078ec0ff */
[----:B------:R-:W-:Y:S01]  /*17e60*/  LOP3.LUT R233, R233, 0xffff, RZ, 0xc0, !PT ;  /* 0x0000ffffe9e97812 */ /* 0x000fe200078ec0ff */
[----:B------:R-:W3:Y:S01]  /*17e70*/  LDL.LU R165, [R1+0xcc8] ;  /* 0x000cc80001a57983 */ /* 0x000ee20000300800 */
[----:B------:R-:W-:Y:S02]  /*17e80*/  LOP3.LUT R231, R231, 0xffff, RZ, 0xc0, !PT ;  /* 0x0000ffffe7e77812 */ /* 0x000fe400078ec0ff */
[----:B------:R-:W-:-:S02]  /*17e90*/  LOP3.LUT R229, R229, 0xffff, RZ, 0xc0, !PT ;  /* 0x0000ffffe5e57812 */ /* 0x000fc400078ec0ff */
[----:B------:R-:W-:Y:S01]  /*17ea0*/  LOP3.LUT R167, R167, 0xffff, RZ, 0xc0, !PT ;  /* 0x0000ffffa7a77812 */ /* 0x000fe200078ec0ff */
[----:B------:R-:W3:Y:S01]  /*17eb0*/  LDL.LU R239, [R1+0xcd0] ;  /* 0x000cd00001ef7983 */ /* 0x000ee20000300800 */
[----:B------:R-:W-:Y:S02]  /*17ec0*/  LOP3.LUT R227, R227, 0xffff, RZ, 0xc0, !PT ;  /* 0x0000ffffe3e37812 */ /* 0x000fe400078ec0ff */
[----:B------:R-:W-:Y:S02]  /*17ed0*/  LOP3.LUT R210, R210, 0xffff, RZ, 0xc0, !PT ;  /* 0x0000ffffd2d27812 */ /* 0x000fe400078ec0ff */
[----:B------:R-:W-:Y:S02]  /*17ee0*/  LOP3.LUT R172, R172, 0xffff, RZ, 0xc0, !PT ;  /* 0x0000ffffacac7812 */ /* 0x000fe400078ec0ff */
[----:B------:R-:W-:Y:S01]  /*17ef0*/  PRMT R228, R171, 0x3340, R207 ;  /* 0x00003340abe47816 */ /* 0x000fe200000000cf */
[----:B------:R-:W3:Y:S01]  /*17f00*/  LDL.LU R20, [R1+0xcbc] ;  /* 0x000cbc0001147983 */ /* 0x000ee20000300800 */
[----:B------:R-:W-:-:S02]  /*17f10*/  LOP3.LUT R206, R206, 0xffff, RZ, 0xc0, !PT ;  /* 0x0000ffffcece7812 */ /* 0x000fc400078ec0ff */
[----:B------:R-:W-:Y:S02]  /*17f20*/  LOP3.LUT R170, R170, 0xffff, RZ, 0xc0, !PT ;  /* 0x0000ffffaaaa7812 */ /* 0x000fe400078ec0ff */
[----:B------:R-:W-:Y:S02]  /*17f30*/  LOP3.LUT R168, R168, 0xffff, RZ, 0xc0, !PT ;  /* 0x0000ffffa8a87812 */ /* 0x000fe400078ec0ff */
[----:B------:R-:W-:Y:S01]  /*17f40*/  PRMT R207, R166, 0x3340, R173 ;  /* 0x00003340a6cf7816 */ /* 0x000fe200000000ad */
[----:B------:R-:W3:Y:S01]  /*17f50*/  LDL.LU R213, [R1+0xcb8] ;  /* 0x000cb80001d57983 */ /* 0x000ee20000300800 */
[----:B------:R-:W-:Y:S02]  /*17f60*/  PRMT R235, R235, 0x3340, R233 ;  /* 0x00003340ebeb7816 */ /* 0x000fe400000000e9 */
[----:B------:R-:W-:Y:S01]  /*17f70*/  LOP3.LUT R174, R174, 0xffff, RZ, 0xc0, !PT ;  /* 0x0000ffffaeae7812 */ /* 0x000fe200078ec0ff */
[----:B------:R-:W3:Y:S01]  /*17f80*/  LDL.LU R166, [R1+0xcc0] ;  /* 0x000cc00001a67983 */ /* 0x000ee20000300800 */
[----:B------:R-:W-:-:S03]  /*17f90*/  PRMT R233, R231, 0x3340, R229 ;  /* 0x00003340e7e97816 */ /* 0x000fc600000000e5 */
[----:B------:R-:W3:Y:S01]  /*17fa0*/  LDL.LU R21, [R1+0xcac] ;  /* 0x000cac0001157983 */ /* 0x000ee20000300800 */
[----:B------:R-:W-:Y:S02]  /*17fb0*/  PRMT R231, R227, 0x3340, R167 ;  /* 0x00003340e3e77816 */ /* 0x000fe400000000a7 */
[----:B------:R-:W-:Y:S01]  /*17fc0*/  PRMT R229, R210, 0x3340, R172 ;  /* 0x00003340d2e57816 */ /* 0x000fe200000000ac */
[----:B------:R-:W3:Y:S01]  /*17fd0*/  LDL.LU R176, [R1+0xca8] ;  /* 0x000ca80001b07983 */ /* 0x000ee20000300800 */
[----:B------:R-:W-:Y:S02]  /*17fe0*/  PRMT R210, R206, 0x3340, R170 ;  /* 0x00003340ced27816 */ /* 0x000fe400000000aa */
[----:B------:R-:W-:Y:S01]  /*17ff0*/  LOP3.LUT R169, R169, 0xffff, RZ, 0xc0, !PT ;  /* 0x0000ffffa9a97812 */ /* 0x000fe200078ec0ff */
[----:B------:R-:W3:Y:S01]  /*18000*/  LDL.LU R167, [R1+0xcb0] ;  /* 0x000cb00001a77983 */ /* 0x000ee20000300800 */
[----:B------:R-:W-:Y:S02]  /*18010*/  LOP3.LUT R208, R208, 0xffff, RZ, 0xc0, !PT ;  /* 0x0000ffffd0d07812 */ /* 0x000fe400078ec0ff */
[----:B------:R-:W-:-:S02]  /*18020*/  LOP3.LUT R156, R156, 0xffff, RZ, 0xc0, !PT ;  /* 0x0000ffff9c9c7812 */ /* 0x000fc400078ec0ff */
[----:B------:R-:W-:Y:S02]  /*18030*/  LOP3.LUT R175, R175, 0xffff, RZ, 0xc0, !PT ;  /* 0x0000ffffafaf7812 */ /* 0x000fe400078ec0ff */
[----:B------:R-:W-:Y:S01]  /*18040*/  PRMT R206, R174, 0x3340, R168 ;  /* 0x00003340aece7816 */ /* 0x000fe200000000a8 */
[----:B------:R-:W3:Y:S04]  /*18050*/  LDL.LU R22, [R1+0xc9c] ;  /* 0x000c9c0001167983 */ /* 0x000ee80000300800 */
[----:B------:R-:W3:Y:S04]  /*18060*/  LDL.LU R168, [R1+0xca4] ;  /* 0x000ca40001a87983 */ /* 0x000ee80000300800 */
[----:B------:R-:W3:Y:S04]  /*18070*/  LDL.LU R177, [R1+0xc98] ;  /* 0x000c980001b17983 */ /* 0x000ee80000300800 */
[----:B------:R-:W3:Y:S01]  /*18080*/  LDL.LU R172, [R1+0xca0] ;  /* 0x000ca00001ac7983 */ /* 0x000ee20000300800 */
[----:B------:R-:W-:-:S02]  /*18090*/  PRMT R227, R208, 0x3340, R156 ;  /* 0x00003340d0e37816 */ /* 0x000fc4000000009c */
[----:B------:R-:W-:Y:S02]  /*180a0*/  LOP3.LUT R204, R204, 0xffff, RZ, 0xc0, !PT ;  /* 0x0000ffffcccc7812 */ /* 0x000fe400078ec0ff */
[----:B------:R-:W-:Y:S02]  /*180b0*/  LOP3.LUT R157, R157, 0xffff, RZ, 0xc0, !PT ;  /* 0x0000ffff9d9d7812 */ /* 0x000fe400078ec0ff */
[----:B------:R-:W-:Y:S01]  /*180c0*/  PRMT R209, R169, 0x3340, R175 ;  /* 0x00003340a9d17816 */ /* 0x000fe200000000af */
[----:B------:R-:W3:Y:S01]  /*180d0*/  LDL.LU R23, [R1+0xc8c] ;  /* 0x000c8c0001177983 */ /* 0x000ee20000300800 */
[----:B----4-:R-:W-:-:S03]  /*180e0*/  PRMT R156, R152, 0x5410, R212 ;  /* 0x00005410989c7816 */ /* 0x010fc600000000d4 */
[----:B------:R-:W4:Y:S04]  /*180f0*/  LDL.LU R169, [R1+0xc94] ;  /* 0x000c940001a97983 */ /* 0x000f280000300800 */
[----:B------:R-:W4:Y:S04]  /*18100*/  LDL.LU R212, [R1+0xc88] ;  /* 0x000c880001d47983 */ /* 0x000f280000300800 */
[----:B------:R-:W4:Y:S01]  /*18110*/  LDL.LU R173, [R1+0xc90] ;  /* 0x000c900001ad7983 */ /* 0x000f220000300800 */
[----:B------:R-:W-:-:S03]  /*18120*/  PRMT R208, R204, 0x3340, R157 ;  /* 0x00003340ccd07816 */ /* 0x000fc6000000009d */
[----:B------:R-:W4:Y:S01]  /*18130*/  LDL.LU R152, [R1+0xc7c] ;  /* 0x000c7c0001987983 */ /* 0x000f220000300800 */
[----:B--2---:R-:W-:-:S03]  /*18140*/  PRMT R157, R153, 0x5410, R155 ;  /* 0x00005410999d7816 */ /* 0x004fc6000000009b */
[----:B------:R-:W2:Y:S01]  /*18150*/  LDL.LU R170, [R1+0xc84] ;  /* 0x000c840001aa7983 */ /* 0x000ea20000300800 */
[----:B------:R-:W-:-:S03]  /*18160*/  LOP3.LUT R244, R244, 0xffff, RZ, 0xc0, !PT ;  /* 0x0000fffff4f47812 */ /* 0x000fc600078ec0ff */
[----:B------:R-:W2:Y:S01]  /*18170*/  LDL.LU R155, [R1+0xc78] ;  /* 0x000c7800019b7983 */ /* 0x000ea20000300800 */
[----:B------:R-:W-:Y:S02]  /*18180*/  LOP3.LUT R247, R247, 0xffff, RZ, 0xc0, !PT ;  /* 0x0000fffff7f77812 */ /* 0x000fe400078ec0ff */
[----:B------:R-:W-:Y:S01]  /*18190*/  LOP3.LUT R242, R242, 0xffff, RZ, 0xc0, !PT ;  /* 0x0000fffff2f27812 */ /* 0x000fe200078ec0ff */
[----:B------:R-:W2:Y:S01]  /*181a0*/  LDL.LU R174, [R1+0xc80] ;  /* 0x000c800001ae7983 */ /* 0x000ea20000300800 */
[----:B------:R-:W-:Y:S02]  /*181b0*/  LOP3.LUT R248, R248, 0xffff, RZ, 0xc0, !PT ;  /* 0x0000fffff8f87812 */ /* 0x000fe400078ec0ff */
[----:B------:R-:W-:Y:S01]  /*181c0*/  LOP3.LUT R245, R245, 0xffff, RZ, 0xc0, !PT ;  /* 0x0000fffff5f57812 */ /* 0x000fe200078ec0ff */
[----:B------:R-:W2:Y:S01]  /*181d0*/  LDL.LU R153, [R1+0xc6c] ;  /* 0x000c6c0001997983 */ /* 0x000ea20000300800 */
[----:B------:R-:W-:-:S03]  /*181e0*/  LOP3.LUT R246, R246, 0xffff, RZ, 0xc0, !PT ;  /* 0x0000fffff6f67812 */ /* 0x000fc600078ec0ff */
[----:B------:R-:W2:Y:S04]  /*181f0*/  LDL.LU R171, [R1+0xc74] ;  /* 0x000c740001ab7983 */ /* 0x000ea80000300800 */
[----:B------:R-:W2:Y:S01]  /*18200*/  LDL.LU R154, [R1+0x160] ;  /* 0x00016000019a7983 */ /* 0x000ea20000300800 */
[----:B------:R-:W-:-:S03]  /*18210*/  PRMT R242, R244, 0x3340, R242 ;  /* 0x00003340f4f27816 */ /* 0x000fc600000000f2 */
[----:B------:R-:W2:Y:S01]  /*18220*/  LDL.LU R175, [R1+0xc70] ;  /* 0x000c700001af7983 */ /* 0x000ea20000300800 */
[----:B------:R-:W-:Y:S02]  /*18230*/  LOP3.LUT R160, R160, 0xffff, RZ, 0xc0, !PT ;  /* 0x0000ffffa0a07812 */ /* 0x000fe400078ec0ff */
[----:B------:R-:W-:Y:S01]  /*18240*/  PRMT R245, R247, 0x3340, R245 ;  /* 0x00003340f7f57816 */ /* 0x000fe200000000f5 */
[----:B------:R-:W2:Y:S01]  /*18250*/  LDL.LU R244, [R1+0x144] ;  /* 0x0001440001f47983 */ /* 0x000ea20000300800 */
[----:B------:R-:W-:-:S03]  /*18260*/  PRMT R246, R248, 0x3340, R246 ;  /* 0x00003340f8f67816 */ /* 0x000fc600000000f6 */
[----:B------:R-:W2:Y:S04]  /*18270*/  LDL.LU R247, [R1+0x154] ;  /* 0x0001540001f77983 */ /* 0x000ea80000300800 */
[----:B------:R-:W2:Y:S04]  /*18280*/  LDL.LU R248, [R1+0x148] ;  /* 0x0001480001f87983 */ /* 0x000ea80000300800 */
[----:B------:R0:W-:Y:S01]  /*18290*/  STS.128 [R243+UR58], R156 ;  /* 0x0000009cf3007988 */ /* 0x0001e20008000c3a */
[----:B---3--:R-:W-:Y:S02]  /*182a0*/  LOP3.LUT R162, R162, 0xffff, RZ, 0xc0, !PT ;  /* 0x0000ffffa2a27812 */ /* 0x008fe400078ec0ff */
[----:B------:R-:W-:-:S02]  /*182b0*/  LOP3.LUT R161, R161, 0xffff, RZ, 0xc0, !PT ;  /* 0x0000ffffa1a17812 */ /* 0x000fc400078ec0ff */
[----:B------:R-:W-:Y:S02]  /*182c0*/  LOP3.LUT R163, R163, 0xffff, RZ, 0xc0, !PT ;  /* 0x0000ffffa3a37812 */ /* 0x000fe400078ec0ff */
[----:B------:R-:W-:Y:S02]  /*182d0*/  PRMT R205, R161, 0x3340, R162 ;  /* 0x00003340a1cd7816 */ /* 0x000fe400000000a2 */
[----:B------:R-:W-:Y:S01]  /*182e0*/  PRMT R204, R163, 0x3340, R160 ;  /* 0x00003340a3cc7816 */ /* 0x000fe200000000a0 */
[----:B------:R-:W3:Y:S04]  /*182f0*/  LDL.LU R161, [R1+0xccc] ;  /* 0x000ccc0001a17983 */ /* 0x000ee80000300800 */
[----:B------:R-:W3:Y:S04]  /*18300*/  LDL.LU R162, [R1+0xcc4] ;  /* 0x000cc40001a27983 */ /* 0x000ee80000300800 */
[----:B------:R-:W3:Y:S04]  /*18310*/  LDL.LU R160, [R1+0xce4] ;  /* 0x000ce40001a07983 */ /* 0x000ee80000300800 */
[----:B------:R-:W3:Y:S04]  /*18320*/  LDL.LU R163, [R1+0xcb4] ;  /* 0x000cb40001a37983 */ /* 0x000ee80000300800 */
[----:B0-----:R-:W3:Y:S04]  /*18330*/  LDL.LU R156, [R1+0xd10] ;  /* 0x000d1000019c7983 */ /* 0x001ee80000300800 */
[----:B------:R-:W3:Y:S04]  /*18340*/  LDL.LU R157, [R1+0xd08] ;  /* 0x000d0800019d7983 */ /* 0x000ee80000300800 */
[----:B------:R-:W3:Y:S04]  /*18350*/  LDL.LU R158, [R1+0xd00] ;  /* 0x000d0000019e7983 */ /* 0x000ee80000300800 */
[----:B------:R-:W3:Y:S01]  /*18360*/  LDL.LU R159, [R1+0xcf4] ;  /* 0x000cf400019f7983 */ /* 0x000ee20000300800 */
[----:B------:R-:W-:-:S02]  /*18370*/  PRMT R164, R164, 0x5410, R179 ;  /* 0x00005410a4a47816 */ /* 0x000fc400000000b3 */
[----:B------:R-:W-:Y:S02]  /*18380*/  PRMT R165, R239, 0x5410, R165 ;  /* 0x00005410efa57816 */ /* 0x000fe400000000a5 */
[----:B------:R-:W-:Y:S02]  /*18390*/  PRMT R166, R166, 0x5410, R213 ;  /* 0x00005410a6a67816 */ /* 0x000fe400000000d5 */
[----:B------:R-:W-:Y:S02]  /*183a0*/  PRMT R167, R167, 0x5410, R176 ;  /* 0x00005410a7a77816 */ /* 0x000fe400000000b0 */
[----:B------:R-:W-:Y:S02]  /*183b0*/  PRMT R168, R168, 0x5410, R22 ;  /* 0x00005410a8a87816 */ /* 0x000fe40000000016 */
[----:B------:R-:W-:Y:S02]  /*183c0*/  PRMT R172, R172, 0x5410, R177 ;  /* 0x00005410acac7816 */ /* 0x000fe400000000b1 */
[----:B----4-:R-:W-:-:S02]  /*183d0*/  PRMT R169, R169, 0x5410, R23 ;  /* 0x00005410a9a97816 */ /* 0x010fc40000000017 */
[----:B------:R-:W-:Y:S02]  /*183e0*/  PRMT R173, R173, 0x5410, R212 ;  /* 0x00005410adad7816 */ /* 0x000fe400000000d4 */
[----:B--2---:R-:W-:Y:S02]  /*183f0*/  PRMT R170, R170, 0x5410, R152 ;  /* 0x00005410aaaa7816 */ /* 0x004fe40000000098 */
[----:B------:R-:W-:Y:S02]  /*18400*/  PRMT R174, R174, 0x5410, R155 ;  /* 0x00005410aeae7816 */ /* 0x000fe4000000009b */
[----:B---3--:R-:W-:Y:S02]  /*18410*/  PRMT R156, R156, 0x5410, R17 ;  /* 0x000054109c9c7816 */ /* 0x008fe40000000011 */
[----:B------:R-:W-:Y:S01]  /*18420*/  PRMT R157, R157, 0x5410, R178 ;  /* 0x000054109d9d7816 */ /* 0x000fe200000000b2 */
[----:B------:R-:W2:Y:S04]  /*18430*/  LDL.LU R17, [R1+0xe70] ;  /* 0x000e700001117983 */ /* 0x000ea80000300800 */
[----:B------:R-:W3:Y:S01]  /*18440*/  LDL.LU R178, [R1+0xe6c] ;  /* 0x000e6c0001b27983 */ /* 0x000ee20000300800 */
[----:B------:R-:W-:-:S02]  /*18450*/  PRMT R158, R158, 0x5410, R18 ;  /* 0x000054109e9e7816 */ /* 0x000fc40000000012 */
[----:B------:R-:W-:Y:S01]  /*18460*/  PRMT R159, R159, 0x5410, R181 ;  /* 0x000054109f9f7816 */ /* 0x000fe200000000b5 */
[----:B------:R-:W4:Y:S04]  /*18470*/  LDL.LU R18, [R1+0xe68] ;  /* 0x000e680001127983 */ /* 0x000f280000300800 */
[----:B------:R-:W2:Y:S01]  /*18480*/  LDL.LU R181, [R1+0xe64] ;  /* 0x000e640001b57983 */ /* 0x000ea20000300800 */
[----:B------:R-:W-:Y:S02]  /*18490*/  PRMT R160, R160, 0x5410, R19 ;  /* 0x00005410a0a07816 */ /* 0x000fe40000000013 */
[----:B------:R-:W-:Y:S01]  /*184a0*/  PRMT R161, R240, 0x5410, R161 ;  /* 0x00005410f0a17816 */ /* 0x000fe200000000a1 */
[----:B------:R-:W4:Y:S04]  /*184b0*/  LDL.LU R19, [R1+0xe60] ;  /* 0x000e600001137983 */ /* 0x000f280000300800 */
[----:B------:R-:W3:Y:S04]  /*184c0*/  LDL.LU R179, [R1+0xe5c] ;  /* 0x000e5c0001b37983 */ /* 0x000ee80000300800 */
[----:B------:R-:W2:Y:S04]  /*184d0*/  LDL R240, [R1+0xc48] ;  /* 0x000c480001f07983 */ /* 0x000ea80000100800 */
[----:B------:R-:W4:Y:S01]  /*184e0*/  LDL R239, [R1+0xc44] ;  /* 0x000c440001ef7983 */ /* 0x000f220000100800 */
[----:B------:R-:W-:-:S02]  /*184f0*/  PRMT R162, R162, 0x5410, R20 ;  /* 0x00005410a2a27816 */ /* 0x000fc40000000014 */
[----:B------:R-:W-:Y:S01]  /*18500*/  PRMT R163, R163, 0x5410, R21 ;  /* 0x00005410a3a37816 */ /* 0x000fe20000000015 */
[----:B------:R-:W4:Y:S04]  /*18510*/  LDL.LU R20, [R1+0xe58] ;  /* 0x000e580001147983 */ /* 0x000f280000300800 */
        /* <DEDUP_REMOVED lines=8> */
[----:B------:R-:W4:Y:S01]  /*185a0*/  LDL.LU R155, [R1+0xe34] ;  /* 0x000e3400019b7983 */ /* 0x000f220000300800 */
[----:B------:R-:W-:-:S03]  /*185b0*/  PRMT R171, R171, 0x5410, R153 ;  /* 0x00005410abab7816 */ /* 0x000fc60000000099 */
[----:B------:R0:W-:Y:S04]  /*185c0*/  STS.128 [R243+UR58+0x4000], R156 ;  /* 0x0040009cf3007988 */ /* 0x0001e80008000c3a */
[----:B------:R-:W4:Y:S01]  /*185d0*/  LDL.LU R153, [R1+0xe30] ;  /* 0x000e300001997983 */ /* 0x000f220000300800 */
[----:B------:R-:W-:-:S03]  /*185e0*/  PRMT R175, R175, 0x5410, R154 ;  /* 0x00005410afaf7816 */ /* 0x000fc6000000009a */
[----:B------:R-:W4:Y:S01]  /*185f0*/  LDL.LU R154, [R1+0xe2c] ;  /* 0x000e2c00019a7983 */ /* 0x000f220000300800 */
[----:B0-----:R-:W-:-:S03]  /*18600*/  PRMT R159, R217, 0x5410, R182 ;  /* 0x00005410d99f7816 */ /* 0x001fc600000000b6 */
[----:B--2---:R0:W-:Y:S01]  /*18610*/  STS.128 [R240+UR58], R160 ;  /* 0x000000a0f0007988 */ /* 0x0041e20008000c3a */
[----:B---3--:R-:W-:Y:S02]  /*18620*/  PRMT R158, R179, 0x5410, R178 ;  /* 0x00005410b39e7816 */ /* 0x008fe400000000b2 */
[----:B----4-:R-:W-:Y:S02]  /*18630*/  PRMT R157, R212, 0x5410, R176 ;  /* 0x00005410d49d7816 */ /* 0x010fe400000000b0 */
[----:B0-----:R-:W-:Y:S02]  /*18640*/  PRMT R160, R248, 0x5410, R155 ;  /* 0x00005410f8a07816 */ /* 0x001fe4000000009b */
[----:B------:R-:W2:Y:S04]  /*18650*/  LDL.LU R155, [R1+0xe28] ;  /* 0x000e2800019b7983 */ /* 0x000ea80000300800 */
[----:B------:R-:W3:Y:S04]  /*18660*/  LDL.LU R176, [R1+0xe24] ;  /* 0x000e240001b07983 */ /* 0x000ee80000300800 */
[----:B------:R-:W4:Y:S01]  /*18670*/  LDL.LU R212, [R1+0xe20] ;  /* 0x000e200001d47983 */ /* 0x000f220000300800 */
[----:B------:R-:W-:-:S03]  /*18680*/  PRMT R161, R177, 0x5410, R213 ;  /* 0x00005410b1a17816 */ /* 0x000fc600000000d5 */
[----:B------:R-:W2:Y:S04]  /*18690*/  LDL.LU R213, [R1+0xe1c] ;  /* 0x000e1c0001d57983 */ /* 0x000ea80000300800 */
[----:B------:R-:W3:Y:S04]  /*186a0*/  LDL.LU R177, [R1+0xe18] ;  /* 0x000e180001b17983 */ /* 0x000ee80000300800 */
[----:B------:R-:W4:Y:S04]  /*186b0*/  LDL.LU R178, [R1+0xe14] ;  /* 0x000e140001b27983 */ /* 0x000f280000300800 */
[----:B------:R-:W2:Y:S01]  /*186c0*/  LDL.LU R179, [R1+0xe10] ;  /* 0x000e100001b37983 */ /* 0x000ea20000300800 */
[----:B------:R-:W-:-:S03]  /*186d0*/  PRMT R162, R181, 0x5410, R180 ;  /* 0x00005410b5a27816 */ /* 0x000fc600000000b4 */
[----:B------:R-:W3:Y:S04]  /*186e0*/  LDL.LU R180, [R1+0xe0c] ;  /* 0x000e0c0001b47983 */ /* 0x000ee80000300800 */
[----:B------:R-:W4:Y:S04]  /*186f0*/  LDL.LU R181, [R1+0xe08] ;  /* 0x000e080001b57983 */ /* 0x000f280000300800 */
[----:B------:R-:W2:Y:S04]  /*18700*/  LDL.LU R182, [R1+0xe04] ;  /* 0x000e040001b67983 */ /* 0x000ea80000300800 */
[----:B------:R-:W3:Y:S04]  /*18710*/  LDL.LU R217, [R1+0xe00] ;  /* 0x000e000001d97983 */ /* 0x000ee80000300800 */
[----:B------:R-:W4:Y:S01]  /*18720*/  LDL R243, [R1+0xc40] ;  /* 0x000c400001f37983 */ /* 0x000f220000100800 */
[----:B------:R-:W-:-:S03]  /*18730*/  PRMT R163, R183, 0x5410, R221 ;  /* 0x00005410b7a37816 */ /* 0x000fc600000000dd */
[----:B------:R-:W2:Y:S04]  /*18740*/  LDL.LU R221, [R1+0xdfc] ;  /* 0x000dfc0001dd7983 */ /* 0x000ea80000300800 */
[----:B------:R0:W-:Y:S04]  /*18750*/  STS.128 [R240+UR58+0x4000], R164 ;  /* 0x004000a4f0007988 */ /* 0x0001e80008000c3a */
[----:B------:R-:W3:Y:S04]  /*18760*/  LDL.LU R183, [R1+0xdf8] ;  /* 0x000df80001b77983 */ /* 0x000ee80000300800 */
[----:B0-----:R-:W2:Y:S01]  /*18770*/  LDL R240, [R1+0xc3c] ;  /* 0x000c3c0001f07983 */ /* 0x001ea20000100800 */
[----:B------:R-:W-:-:S03]  /*18780*/  PRMT R164, R185, 0x5410, R184 ;  /* 0x00005410b9a47816 */ /* 0x000fc600000000b8 */
[----:B------:R0:W-:Y:S04]  /*18790*/  STS.128 [R239+UR58], R168 ;  /* 0x000000a8ef007988 */ /* 0x0001e80008000c3a */
[----:B------:R-:W3:Y:S04]  /*187a0*/  LDL.LU R184, [R1+0xdf4] ;  /* 0x000df40001b87983 */ /* 0x000ee80000300800 */
[----:B------:R1:W-:Y:S04]  /*187b0*/  STS.128 [R239+UR58+0x4000], R172 ;  /* 0x004000acef007988 */ /* 0x0003e80008000c3a */
[----:B------:R-:W3:Y:S01]  /*187c0*/  LDL.LU R185, [R1+0xdf0] ;  /* 0x000df00001b97983 */ /* 0x000ee20000300800 */
[----:B------:R-:W-:-:S02]  /*187d0*/  PRMT R165, R218, 0x5410, R188 ;  /* 0x00005410daa57816 */ /* 0x000fc400000000bc */
[----:B------:R-:W-:Y:S02]  /*187e0*/  PRMT R166, R191, 0x5410, R190 ;  /* 0x00005410bfa67816 */ /* 0x000fe400000000be */
[----:B------:R-:W-:Y:S02]  /*187f0*/  PRMT R167, R219, 0x5410, R214 ;  /* 0x00005410dba77816 */ /* 0x000fe400000000d6 */
[----:B0-----:R-:W-:Y:S01]  /*18800*/  PRMT R168, R187, 0x5410, R186 ;  /* 0x00005410bba87816 */ /* 0x001fe200000000ba */
[----:B-1----:R-:W3:Y:S04]  /*18810*/  LDL R239, [R1+0xc38] ;  /* 0x000c380001ef7983 */ /* 0x002ee80000100800 */
[----:B------:R-:W3:Y:S04]  /*18820*/  LDL.LU R186, [R1+0xdec] ;  /* 0x000dec0001ba7983 */ /* 0x000ee80000300800 */
[----:B------:R-:W3:Y:S04]  /*18830*/  LDL.LU R187, [R1+0xde8] ;  /* 0x000de80001bb7983 */ /* 0x000ee80000300800 */
[----:B------:R-:W3:Y:S04]  /*18840*/  LDL.LU R188, [R1+0xde4] ;  /* 0x000de40001bc7983 */ /* 0x000ee80000300800 */
[----:B------:R-:W3:Y:S01]  /*18850*/  LDL.LU R218, [R1+0xde0] ;  /* 0x000de00001da7983 */ /* 0x000ee20000300800 */
[----:B------:R-:W-:-:S03]  /*18860*/  PRMT R169, R189, 0x5410, R223 ;  /* 0x00005410bda97816 */ /* 0x000fc600000000df */
        /* <DEDUP_REMOVED lines=9> */
[----:B------:R-:W-:-:S02]  /*18900*/  PRMT R171, R194, 0x5410, R224 ;  /* 0x00005410c2ab7816 */ /* 0x000fc400000000e0 */
[----:B------:R-:W-:Y:S01]  /*18910*/  PRMT R172, R196, 0x5410, R195 ;  /* 0x00005410c4ac7816 */ /* 0x000fe200000000c3 */
[----:B------:R-:W3:Y:S04]  /*18920*/  LDL.LU R224, [R1+0xdbc] ;  /* 0x000dbc0001e07983 */ /* 0x000ee80000300800 */
[----:B------:R-:W3:Y:S04]  /*18930*/  LDL.LU R194, [R1+0xdb8] ;  /* 0x000db80001c27983 */ /* 0x000ee80000300800 */
[----:B------:R-:W3:Y:S01]  /*18940*/  LDL.LU R195, [R1+0xdb4] ;  /* 0x000db40001c37983 */ /* 0x000ee20000300800 */
[----:B------:R-:W-:-:S03]  /*18950*/  PRMT R156, R247, 0x5410, R244 ;  /* 0x00005410f79c7816 */ /* 0x000fc600000000f4 */
[----:B------:R-:W3:Y:S01]  /*18960*/  LDL.LU R196, [R1+0xdb0] ;  /* 0x000db00001c47983 */ /* 0x000ee20000300800 */
[----:B------:R-:W-:-:S03]  /*18970*/  PRMT R173, R198, 0x5410, R197 ;  /* 0x00005410c6ad7816 */ /* 0x000fc600000000c5 */
[----:B------:R-:W3:Y:S04]  /*18980*/  LDL.LU R197, [R1+0xdac] ;  /* 0x000dac0001c57983 */ /* 0x000ee80000300800 */
[----:B------:R-:W3:Y:S01]  /*18990*/  LDL.LU R198, [R1+0xda8] ;  /* 0x000da80001c67983 */ /* 0x000ee20000300800 */
[----:B------:R-:W-:Y:S02]  /*189a0*/  PRMT R174, R220, 0x5410, R215 ;  /* 0x00005410dcae7816 */ /* 0x000fe400000000d7 */
[----:B------:R-:W-:Y:S01]  /*189b0*/  PRMT R175, R199, 0x5410, R225 ;  /* 0x00005410c7af7816 */ /* 0x000fe200000000e1 */
[----:B------:R-:W3:Y:S04]  /*189c0*/  LDL.LU R215, [R1+0xda4] ;  /* 0x000da40001d77983 */ /* 0x000ee80000300800 */
[----:B------:R-:W3:Y:S04]  /*189d0*/  LDL.LU R220, [R1+0xda0] ;  /* 0x000da00001dc7983 */ /* 0x000ee80000300800 */
[----:B------:R-:W3:Y:S04]  /*189e0*/  LDL.LU R225, [R1+0xd9c] ;  /* 0x000d9c0001e17983 */ /* 0x000ee80000300800 */
[----:B------:R-:W3:Y:S04]  /*189f0*/  LDL.LU R199, [R1+0xd98] ;  /* 0x000d980001c77983 */ /* 0x000ee80000300800 */
[----:B----4-:R0:W-:Y:S04]  /*18a00*/  STS.128 [R243+UR58], R156 ;  /* 0x0000009cf3007988 */ /* 0x0101e80008000c3a */
[----:B------:R1:W-:Y:S01]  /*18a10*/  STS.128 [R243+UR58+0x4000], R160 ;  /* 0x004000a0f3007988 */ /* 0x0003e20008000c3a */
[----:B0-----:R-:W-:-:S02]  /*18a20*/  PRMT R156, R201, 0x5410, R200 ;  /* 0x00005410c99c7816 */ /* 0x001fc400000000c8 */
[----:B------:R-:W-:Y:S01]  /*18a30*/  PRMT R157, R203, 0x5410, R202 ;  /* 0x00005410cb9d7816 */ /* 0x000fe200000000ca */
[----:B------:R-:W4:Y:S04]  /*18a40*/  LDL.LU R200, [R1+0xd94] ;  /* 0x000d940001c87983 */ /* 0x000f280000300800 */
[----:B------:R-:W4:Y:S04]  /*18a50*/  LDL.LU R201, [R1+0xd90] ;  /* 0x000d900001c97983 */ /* 0x000f280000300800 */
[----:B------:R-:W4:Y:S04]  /*18a60*/  LDL.LU R202, [R1+0xd8c] ;  /* 0x000d8c0001ca7983 */ /* 0x000f280000300800 */
[----:B------:R-:W4:Y:S01]  /*18a70*/  LDL.LU R203, [R1+0xd88] ;  /* 0x000d880001cb7983 */ /* 0x000f220000300800 */
[----:B------:R-:W-:-:S02]  /*18a80*/  PRMT R158, R222, 0x5410, R216 ;  /* 0x00005410de9e7816 */ /* 0x000fc400000000d8 */
[----:B------:R-:W-:Y:S01]  /*18a90*/  PRMT R159, R14, 0x5410, R226 ;  /* 0x000054100e9f7816 */ /* 0x000fe200000000e2 */
[----:B------:R-:W4:Y:S04]  /*18aa0*/  LDL.LU R216, [R1+0xd84] ;  /* 0x000d840001d87983 */ /* 0x000f280000300800 */
[----:B------:R-:W4:Y:S04]  /*18ab0*/  LDL.LU R222, [R1+0xd80] ;  /* 0x000d800001de7983 */ /* 0x000f280000300800 */
[----:B------:R-:W4:Y:S04]  /*18ac0*/  LDL.LU R226, [R1+0xd7c] ;  /* 0x000d7c0001e27983 */ /* 0x000f280000300800 */
[----:B------:R-:W4:Y:S01]  /*18ad0*/  LDL.LU R14, [R1+0xd78] ;  /* 0x000d7800010e7983 */ /* 0x000f220000300800 */
[----:B-1----:R-:W-:-:S03]  /*18ae0*/  PRMT R160, R4, 0x5410, R5 ;  /* 0x0000541004a07816 */ /* 0x002fc60000000005 */
[----:B--2---:R0:W-:Y:S04]  /*18af0*/  STS.128 [R240+UR58], R164 ;  /* 0x000000a4f0007988 */ /* 0x0041e80008000c3a */
[----:B------:R-:W2:Y:S04]  /*18b00*/  LDL.LU R5, [R1+0xd74] ;  /* 0x000d740001057983 */ /* 0x000ea80000300800 */
[----:B------:R-:W2:Y:S04]  /*18b10*/  LDL.LU R4, [R1+0xd70] ;  /* 0x000d700001047983 */ /* 0x000ea80000300800 */
[----:B------:R1:W-:Y:S01]  /*18b20*/  STS.128 [R240+UR58+0x4000], R168 ;  /* 0x004000a8f0007988 */ /* 0x0003e20008000c3a */
[----:B0-----:R-:W-:-:S03]  /*18b30*/  PRMT R164, R3, 0x5410, R6 ;  /* 0x0000541003a47816 */ /* 0x001fc60000000006 */
[----:B------:R-:W2:Y:S04]  /*18b40*/  LDL.LU R6, [R1+0xd6c] ;  /* 0x000d6c0001067983 */ /* 0x000ea80000300800 */
[----:B------:R-:W2:Y:S04]  /*18b50*/  LDL.LU R3, [R1+0xd68] ;  /* 0x000d680001037983 */ /* 0x000ea80000300800 */
[----:B------:R-:W4:Y:S04]  /*18b60*/  LDL R243, [R1+0xc34] ;  /* 0x000c340001f37983 */ /* 0x000f280000100800 */
[----:B-1----:R-:W2:Y:S01]  /*18b70*/  LDL R240, [R1+0xc30] ;  /* 0x000c300001f07983 */ /* 0x002ea20000100800 */
[----:B------:R-:W0:Y:S01]  /*18b80*/  S2R R248, SR_TID.X ;  /* 0x0000000000f87919 */ /* 0x000e220000002100 */
[----:B------:R-:W-:-:S02]  /*18b90*/  PRMT R161, R251, 0x5410, R250 ;  /* 0x00005410fba17816 */ /* 0x000fc400000000fa */
[----:B------:R-:W-:Y:S02]  /*18ba0*/  PRMT R162, R246, 0x5410, R242 ;  /* 0x00005410f6a27816 */ /* 0x000fe400000000f2 */
[----:B------:R-:W-:Y:S02]  /*18bb0*/  PRMT R163, R238, 0x5410, R236 ;  /* 0x00005410eea37816 */ /* 0x000fe400000000ec */
[----:B------:R-:W-:Y:S02]  /*18bc0*/  PRMT R165, R252, 0x5410, R249 ;  /* 0x00005410fca57816 */ /* 0x000fe400000000f9 */
[----:B------:R-:W-:Y:S02]  /*18bd0*/  PRMT R166, R245, 0x5410, R241 ;  /* 0x00005410f5a67816 */ /* 0x000fe400000000f1 */
[----:B------:R-:W-:Y:S01]  /*18be0*/  PRMT R167, R237, 0x5410, R235 ;  /* 0x00005410eda77816 */ /* 0x000fe200000000eb */
[----:B---3--:R1:W-:Y:S01]  /*18bf0*/  STS.128 [R239+UR58], R172 ;  /* 0x000000acef007988 */ /* 0x0083e20008000c3a */
[----:B------:R-:W-:-:S02]  /*18c00*/  PRMT R168, R234, 0x5410, R232 ;  /* 0x00005410eaa87816 */ /* 0x000fc400000000e8 */
[----:B------:R-:W-:Y:S02]  /*18c10*/  PRMT R169, R230, 0x5410, R228 ;  /* 0x00005410e6a97816 */ /* 0x000fe400000000e4 */
[----:B------:R-:W-:Y:S02]  /*18c20*/  PRMT R170, R211, 0x5410, R209 ;  /* 0x00005410d3aa7816 */ /* 0x000fe400000000d1 */
[----:B------:R-:W-:Y:S01]  /*18c30*/  PRMT R171, R207, 0x5410, R205 ;  /* 0x00005410cfab7816 */ /* 0x000fe200000000cd */
[----:B------:R3:W-:Y:S01]  /*18c40*/  STS.128 [R239+UR58+0x4000], R156 ;  /* 0x0040009cef007988 */ /* 0x0007e20008000c3a */
[----:B------:R-:W-:-:S03]  /*18c50*/  UMOV UR21, 0x40000040 ;  /* 0x4000004000157882 */ /* 0x000fc60000000000 */
[----:B------:R-:W2:Y:S04]  /*18c60*/  LDL.LU R251, [R1+0xc68] ;  /* 0x000c680001fb7983 */ /* 0x000ea80000300800 */
[----:B------:R-:W2:Y:S01]  /*18c70*/  LDL.LU R250, [R1+0xc64] ;  /* 0x000c640001fa7983 */ /* 0x000ea20000300800 */
[----:B-1----:R-:W-:Y:S02]  /*18c80*/  PRMT R172, R233, 0x5410, R231 ;  /* 0x00005410e9ac7816 */ /* 0x002fe400000000e7 */
[----:B------:R-:W-:Y:S02]  /*18c90*/  PRMT R173, R229, 0x5410, R227 ;  /* 0x00005410e5ad7816 */ /* 0x000fe400000000e3 */
[----:B------:R-:W-:Y:S02]  /*18ca0*/  PRMT R174, R210, 0x5410, R208 ;  /* 0x00005410d2ae7816 */ /* 0x000fe400000000d0 */
[----:B------:R-:W-:-:S02]  /*18cb0*/  PRMT R175, R206, 0x5410, R204 ;  /* 0x00005410ceaf7816 */ /* 0x000fc400000000cc */
[----:B0-----:R-:W-:Y:S01]  /*18cc0*/  LOP3.LUT R248, R248, 0x7f, RZ, 0xc0, !PT ;  /* 0x0000007ff8f87812 */ /* 0x001fe200078ec0ff */
[----:B---3--:R-:W0:Y:S02]  /*18cd0*/  S2R R239, SR_TID.X ;  /* 0x0000000000ef7919 */ /* 0x008e240000002100 */
[----:B0-----:R-:W-:Y:S01]  /*18ce0*/  LOP3.LUT R239, R239, 0x7f, RZ, 0xc0, !PT ;  /* 0x0000007fefef7812 */ /* 0x001fe200078ec0ff */
[----:B----4-:R-:W-:Y:S04]  /*18cf0*/  STS.128 [R243+UR58], R160 ;  /* 0x000000a0f3007988 */ /* 0x010fe80008000c3a */
[----:B------:R0:W-:Y:S04]  /*18d00*/  STS.128 [R243+UR58+0x4000], R164 ;  /* 0x004000a4f3007988 */ /* 0x0001e80008000c3a */
[----:B--2---:R-:W-:Y:S04]  /*18d10*/  STS.128 [R240+UR58], R168 ;  /* 0x000000a8f0007988 */ /* 0x004fe80008000c3a */
[----:B------:R1:W-:Y:S01]  /*18d20*/  STS.128 [R240+UR58+0x4000], R172 ;  /* 0x004000acf0007988 */ /* 0x0003e20008000c3a */
[----:B0-----:R-:W-:-:S02]  /*18d30*/  LOP3.LUT R243, R248, 0x10, RZ, 0x3c, !PT ;  /* 0x00000010f8f37812 */ /* 0x001fc400078e3cff */
[----:B-1----:R-:W-:Y:S02]  /*18d40*/  LOP3.LUT R240, R248, 0x20, RZ, 0x3c, !PT ;  /* 0x00000020f8f07812 */ /* 0x002fe400078e3cff */
[----:B------:R-:W0:Y:S01]  /*18d50*/  S2R R248, SR_TID.X ;  /* 0x0000000000f87919 */ /* 0x000e220000002100 */
[----:B------:R-:W-:Y:S04]  /*18d60*/  STS.U8 [R239+UR58+0x8000], R226 ;  /* 0x008000e2ef007988 */ /* 0x000fe8000800003a */
        /* <DEDUP_REMOVED lines=11> */
[----:B------:R-:W-:Y:S01]  /*18e20*/  STS.U8 [R243+UR58+0x9080], R197 ;  /* 0x009080c5f3007988 */ /* 0x000fe2000800003a */
[----:B0-----:R-:W-:-:S04]  /*18e30*/  LOP3.LUT R248, R248, 0x7f, RZ, 0xc0, !PT ;  /* 0x0000007ff8f87812 */ /* 0x001fc800078ec0ff */
[C---:B------:R-:W-:Y:S02]  /*18e40*/  LOP3.LUT R204, R248.reuse, 0x30, RZ, 0x3c, !PT ;  /* 0x00000030f8cc7812 */ /* 0x040fe400078e3cff */
[----:B------:R-:W-:Y:S02]  /*18e50*/  LOP3.LUT R156, R248, 0x40, RZ, 0x3c, !PT ;  /* 0x00000040f89c7812 */ /* 0x000fe400078e3cff */
        /* <DEDUP_REMOVED lines=26> */
[----:B0-----:R-:W-:-:S03]  /*19000*/  LOP3.LUT R248, R248, 0x7f, RZ, 0xc0, !PT ;  /* 0x0000007ff8f87812 */ /* 0x001fc600078ec0ff */
[----:B------:R-:W-:Y:S01]  /*19010*/  STS.U8 [R156+UR58+0x9a00], R178 ;  /* 0x009a00b29c007988 */ /* 0x000fe2000800003a */
[----:B------:R-:W-:-:S03]  /*19020*/  LOP3.LUT R157, R248, 0x50, RZ, 0x3c, !PT ;  /* 0x00000050f89d7812 */ /* 0x000fc600078e3cff */
[----:B------:R0:W-:Y:S04]  /*19030*/  STS.U8 [R156+UR58+0x9e00], R177 ;  /* 0x009e00b19c007988 */ /* 0x0001e8000800003a */
[----:B------:R-:W-:Y:S04]  /*19040*/  STS.U8 [R157+UR58+0x8280], R213 ;  /* 0x008280d59d007988 */ /* 0x000fe8000800003a */
[----:B------:R-:W-:Y:S04]  /*19050*/  STS.U8 [R157+UR58+0x8680], R212 ;  /* 0x008680d49d007988 */ /* 0x000fe8000800003a */
[----:B------:R-:W-:Y:S04]  /*19060*/  STS.U8 [R157+UR58+0x8a80], R176 ;  /* 0x008a80b09d007988 */ /* 0x000fe8000800003a */
[----:B------:R-:W-:Y:S04]  /*19070*/  STS.U8 [R157+UR58+0x8e80], R155 ;  /* 0x008e809b9d007988 */ /* 0x000fe8000800003a */
[----:B------:R-:W-:Y:S01]  /*19080*/  STS.U8 [R157+UR58+0x9280], R154 ;  /* 0x0092809a9d007988 */ /* 0x000fe2000800003a */
[----:B0-----:R-:W-:-:S03]  /*19090*/  LOP3.LUT R156, R248, 0x60, RZ, 0x3c, !PT ;  /* 0x00000060f89c7812 */ /* 0x001fc600078e3cff */
        /* <DEDUP_REMOVED lines=10> */
[----:B------:R0:W-:Y:S02]  /*19140*/  STS.U8 [R156+UR58+0x9f00], R15 ;  /* 0x009f000f9c007988 */ /* 0x0001e4000800003a */
[----:B0-----:R-:W-:-:S02]  /*19150*/  LOP3.LUT R156, R239, 0x70, RZ, 0x3c, !PT ;  /* 0x00000070ef9c7812 */ /* 0x001fc400078e3cff */
[----:B------:R-:W2:Y:S04]  /*19160*/  LDL.LU R239, [R1+0xc60] ;  /* 0x000c600001ef7983 */ /* 0x000ea80000300800 */
[----:B------:R-:W-:Y:S04]  /*19170*/  STS.U8 [R156+UR58+0x9f80], R14 ;  /* 0x009f800e9c007988 */ /* 0x000fe8000800003a */
[----:B------:R-:W-:Y:S04]  /*19180*/  STS.U8 [R156+UR58+0x8380], R13 ;  /* 0x0083800d9c007988 */ /* 0x000fe8000800003a */
[----:B------:R-:W-:Y:S04]  /*19190*/  STS.U8 [R156+UR58+0x8780], R12 ;  /* 0x0087800c9c007988 */ /* 0x000fe8000800003a */
[----:B------:R-:W-:Y:S04]  /*191a0*/  STS.U8 [R156+UR58+0x8b80], R11 ;  /* 0x008b800b9c007988 */ /* 0x000fe8000800003a */
[----:B------:R-:W-:Y:S04]  /*191b0*/  STS.U8 [R156+UR58+0x8f80], R10 ;  /* 0x008f800a9c007988 */ /* 0x000fe8000800003a */
[----:B------:R-:W-:Y:S04]  /*191c0*/  STS.U8 [R156+UR58+0x9380], R9 ;  /* 0x009380099c007988 */ /* 0x000fe8000800003a */
[----:B------:R-:W-:Y:S04]  /*191d0*/  STS.U8 [R156+UR58+0x9780], R8 ;  /* 0x009780089c007988 */ /* 0x000fe8000800003a */
[----:B------:R0:W-:Y:S01]  /*191e0*/  STS.U8 [R156+UR58+0x9b80], R7 ;  /* 0x009b80079c007988 */ /* 0x0001e2000800003a */
[----:B------:R1:W-:Y:S06]  /*191f0*/  MEMBAR.ALL.CTA ;  /* 0x0000000000007992 */ /* 0x0003ec0000008000 */
[----:B-1----:R-:W1:Y:S04]  /*19200*/  FENCE.VIEW.ASYNC.S ;  /* 0x00000000000073c6 */ /* 0x002e680000000000 */
[----:B------:R-:W3:Y:S01]  /*19210*/  LDL.LU R240, [R1+0xc5c] ;  /* 0x000c5c0001f07983 */ /* 0x000ee20000300800 */
[----:B------:R-:W-:Y:S01]  /*19220*/  UIADD3.64 UR52, UR8, 0x1fe, URZ ;  /* 0x000001fe08347897 */ /* 0x000fe2000fffe03f */
[----:B------:R-:W-:Y:S01]  /*19230*/  UMOV UR54, UR22 ;  /* 0x0000001600367c82 */ /* 0x000fe20008000000 */
[----:B------:R-:W-:Y:S01]  /*19240*/  UMOV UR55, UR23 ;  /* 0x0000001700377c82 */ /* 0x000fe20008000000 */
[----:B------:R-:W-:Y:S01]  /*19250*/  UIADD3.64 UR48, UR8, 0x200, URZ ;  /* 0x0000020008307897 */ /* 0x000fe2000fffe03f */
[----:B------:R-:W-:Y:S01]  /*19260*/  UMOV UR50, UR10 ;  /* 0x0000000a00327c82 */ /* 0x000fe20008000000 */
[----:B------:R-:W-:Y:S01]  /*19270*/  UMOV UR51, UR11 ;  /* 0x0000000b00337c82 */ /* 0x000fe20008000000 */
[----:B------:R-:W4:Y:S04]  /*19280*/  LDL.LU R243, [R1+0xc58] ;  /* 0x000c580001f37983 */ /* 0x000f280000300800 */
[----:B------:R-:W4:Y:S04]  /*19290*/  LDL.LU R244, [R1+0xc54] ;  /* 0x000c540001f47983 */ /* 0x000f280000300800 */
[----:B------:R-:W4:Y:S04]  /*192a0*/  LDL.LU R247, [R1+0xc50] ;  /* 0x000c500001f77983 */ /* 0x000f280000300800 */
[----:B------:R-:W4:Y:S01]  /*192b0*/  LDL.LU R248, [R1+0xc4c] ;  /* 0x000c4c0001f87983 */ /* 0x000f220000300800 */
[----:B-1----:R-:W-:Y:S06]  /*192c0*/  BAR.SYNC.DEFER_BLOCKING 0x0 ;  /* 0x0000000000007b1d */ /* 0x002fec0000010000 */
[----:B------:R-:W-:-:S06]  /*192d0*/  WARPGROUP.ARRIVE ;  /* 0x00000000000079c5 */ /* 0x000fcc0000000000 */
[----:B------:R-:W-:Y:S04]  /*192e0*/  QGMMA.64x64x32.F32.E4M3.E4M3 R120, gdesc[UR20], R120 ;  /* 0x00e00000147879f3 */ /* 0x000fe80008700878 */
[----:B------:R-:W-:Y:S04]  /*192f0*/  QGMMA.64x64x32.F32.E4M3.E4M3 R120, gdesc[UR8], R120 ;  /* 0x00e00000087879f3 */ /* 0x000fe80008700878 */
[----:B------:R-:W-:Y:S04]  /*19300*/  QGMMA.64x64x32.F32.E4M3.E4M3 R120, gdesc[UR12], R120 ;  /* 0x00e000000c7879f3 */ /* 0x000fe80008700878 */
[----:B------:R-:W-:Y:S04]  /*19310*/  QGMMA.64x64x32.F32.E4M3.E4M3 R120, gdesc[UR16], R120 ;  /* 0x00e00000107879f3 */ /* 0x000fe80008700878 */
[----:B------:R-:W-:Y:S01]  /*19320*/  QGMMA.64x64x32.F32.E4M3.E4M3 R88, gdesc[UR52], R88 ;  /* 0x00e00000345879f3 */ /* 0x000fe20008700858 */
[----:B------:R-:W-:Y:S01]  /*19330*/  UIADD3.64 UR52, UR8, 0x202, URZ ;  /* 0x0000020208347897 */ /* 0x000fe2000fffe03f */
[----:B------:R-:W-:-:S02]  /*19340*/  UMOV UR54, UR14 ;  /* 0x0000000e00367c82 */ /* 0x000fc40008000000 */
[----:B------:R-:W-:Y:S01]  /*19350*/  QGMMA.64x64x32.F32.E4M3.E4M3 R88, gdesc[UR48], R88 ;  /* 0x00e00000305879f3 */ /* 0x000fe20008700858 */
[----:B------:R-:W-:Y:S02]  /*19360*/  R2UR UR49, R251 ;  /* 0x00000000fb3172ca */ /* 0x000fe400000e0000 */
[----:B------:R-:W4:Y:S01]  /*19370*/  LDL.LU R251, [R1+0x118] ;  /* 0x0001180001fb7983 */ /* 0x000f220000300800 */
[----:B------:R-:W-:-:S03]  /*19380*/  UMOV UR55, UR15 ;  /* 0x0000000f00377c82 */ /* 0x000fc60008000000 */
[----:B0-----:R-:W4:Y:S04]  /*19390*/  LDL R7, [R1+0xd28] ;  /* 0x000d280001077983 */ /* 0x001f280000100800 */
[----:B------:R-:W4:Y:S04]  /*193a0*/  LDL.LU R245, [R1+0x924] ;  /* 0x0009240001f57983 */ /* 0x000f280000300800 */
[----:B------:R-:W4:Y:S04]  /*193b0*/  LDL.LU R241, [R1+0x91c] ;  /* 0x00091c0001f17983 */ /* 0x000f280000300800 */
[----:B------:R-:W4:Y:S01]  /*193c0*/  LDL.LU R246, [R1+0x914] ;  /* 0x0009140001f67983 */ /* 0x000f220000300800 */
[----:B------:R-:W-:Y:S01]  /*193d0*/  QGMMA.64x64x32.F32.E4M3.E4M3 R88, gdesc[UR52], R88 ;  /* 0x00e00000345879f3 */ /* 0x000fe20008700858 */
[----:B--2---:R-:W-:-:S02]  /*193e0*/  R2UR UR53, R239 ;  /* 0x00000000ef3572ca */ /* 0x004fc400000e0000 */
[----:B------:R-:W2:Y:S01]  /*193f0*/  LDL.LU R239, [R1+0x90c] ;  /* 0x00090c0001ef7983 */ /* 0x000ea20000300800 */
[----:B---3--:R-:W-:-:S03]  /*19400*/  R2UR UR52, R240 ;  /* 0x00000000f03472ca */ /* 0x008fc600000e0000 */
[----:B------:R-:W3:Y:S01]  /*19410*/  LDL.LU R240, [R1+0x904] ;  /* 0x0009040001f07983 */ /* 0x000ee20000300800 */
[----:B------:R-:W-:Y:S01]  /*19420*/  UIADD3.64 UR4, UR8, 0x204, URZ ;  /* 0x0000020408047897 */ /* 0x000fe2000fffe03f */
[----:B------:R-:W-:Y:S01]  /*19430*/  UMOV UR6, UR18 ;  /* 0x0000001200067c82 */ /* 0x000fe20008000000 */
[----:B------:R-:W-:Y:S01]  /*19440*/  UMOV UR7, UR19 ;  /* 0x0000001300077c82 */ /* 0x000fe20008000000 */
[----:B------:R-:W-:-:S06]  /*19450*/  R2UR UR48, R250 ;  /* 0x00000000fa3072ca */ /* 0x000fcc00000e0000 */
[----:B------:R-:W-:Y:S01]  /*19460*/  QGMMA.64x64x32.F32.E4M3.E4M3 R88, gdesc[UR4], R88 ;  /* 0x00e00000045879f3 */ /* 0x000fe20008700858 */
[----:B----4-:R-:W-:Y:S02]  /*19470*/  R2UR UR7, R243 ;  /* 0x00000000f30772ca */ /* 0x010fe400000e0000 */
[----:B------:R-:W4:Y:S01]  /*19480*/  LDL.LU R243, [R1+0x8fc] ;  /* 0x0008fc0001f37983 */ /* 0x000f220000300800 */
[----:B------:R-:W-:-:S03]  /*19490*/  R2UR UR6, R244 ;  /* 0x00000000f40672ca */ /* 0x000fc600000e0000 */
[----:B------:R-:W4:Y:S04]  /*194a0*/  LDL.LU R244, [R1+0x920] ;  /* 0x0009200001f47983 */ /* 0x000f280000300800 */
[----:B------:R-:W4:Y:S01]  /*194b0*/  LDL.LU R242, [R1+0x8f4] ;  /* 0x0008f40001f27983 */ /* 0x000f220000300800 */
[----:B------:R-:W-:-:S03]  /*194c0*/  R2UR UR5, R247 ;  /* 0x00000000f70572ca */ /* 0x000fc600000e0000 */
[----:B------:R-:W4:Y:S04]  /*194d0*/  LDL.LU R249, [R1+0x918] ;  /* 0x0009180001f97983 */ /* 0x000f280000300800 */
[----:B------:R-:W4:Y:S04]  /*194e0*/  LDL.LU R247, [R1+0x8ec] ;  /* 0x0008ec0001f77983 */ /* 0x000f280000300800 */
[----:B------:R-:W4:Y:S01]  /*194f0*/  LDL.LU R250, [R1+0x910] ;  /* 0x0009100001fa7983 */ /* 0x000f220000300800 */
[----:B------:R-:W-:-:S03]  /*19500*/  R2UR UR4, R248 ;  /* 0x00000000f80472ca */ /* 0x000fc600000e0000 */
[----:B------:R-:W4:Y:S01]  /*19510*/  LDL.LU R248, [R1+0x8e4] ;  /* 0x0008e40001f87983 */ /* 0x000f220000300800 */
[----:B------:R-:W-:-:S04]  /*19520*/  IADD3 R6, P6, R6, UR6, RZ ;  /* 0x0000000606067c10 */ /* 0x000fc8000ffde0ff */
[----:B------:R-:W-:Y:S01]  /*19530*/  IADD3.X R3, R3, UR5, RZ, P6, !PT ;  /* 0x0000000503037c10 */ /* 0x000fe2000b7fe4ff */
[----:B------:R-:W-:-:S05]  /*19540*/  VIADD R251, R251, 0x1 ;  /* 0x00000001fbfb7836 */ /* 0x000fca0000000000 */
[----:B------:R0:W-:Y:S04]  /*19550*/  STL [R1+0x118], R251 ;  /* 0x000118fb01007387 */ /* 0x0001e80000100800 */
[----:B------:R-:W4:Y:S01]  /*19560*/  LDL.LU R252, [R1+0x908] ;  /* 0x0009080001fc7983 */ /* 0x000f220000300800 */
[----:B------:R-:W-:Y:S02]  /*19570*/  ISETP.NE.U32.AND P0, PT, R251, R7, PT ;  /* 0x00000007fb00720c */ /* 0x000fe40003f05070 */
[----:B------:R-:W-:Y:S02]  /*19580*/  IADD3 R245, P2, R245, UR6, RZ ;  /* 0x00000006f5f57c10 */ /* 0x000fe4000ff5e0ff */
[----:B------:R-:W-:Y:S01]  /*19590*/  IADD3 R241, P3, R241, UR6, RZ ;  /* 0x00000006f1f17c10 */ /* 0x000fe2000ff7e0ff */
[----:B0-----:R-:W4:Y:S04]  /*195a0*/  LDL.LU R251, [R1+0x8dc] ;  /* 0x0008dc0001fb7983 */ /* 0x001f280000300800 */
[----:B------:R-:W-:Y:S01]  /*195b0*/  STL [R1+0x924], R245 ;  /* 0x000924f501007387 */ /* 0x000fe20000100800 */
[----:B------:R-:W-:-:S02]  /*195c0*/  IADD3 R246, P4, R246, UR6, RZ ;  /* 0x00000006f6f67c10 */ /* 0x000fc4000ff9e0ff */
[----:B--2---:R-:W-:Y:S02]  /*195d0*/  IADD3 R239, P5, R239, UR6, RZ ;  /* 0x00000006efef7c10 */ /* 0x004fe4000ffbe0ff */
[----:B---3--:R-:W-:-:S03]  /*195e0*/  IADD3 R240, P6, R240, UR6, RZ ;  /* 0x00000006f0f07c10 */ /* 0x008fc6000ffde0ff */
[----:B------:R0:W-:Y:S04]  /*195f0*/  STL [R1+0x90c], R239 ;  /* 0x00090cef01007387 */ /* 0x0001e80000100800 */
[----:B------:R-:W-:Y:S04]  /*19600*/  STL [R1+0x91c], R241 ;  /* 0x00091cf101007387 */ /* 0x000fe80000100800 */
[----:B0-----:R-:W2:Y:S04]  /*19610*/  LDL.LU R239, [R1+0x900] ;  /* 0x0009000001ef7983 */ /* 0x001ea80000300800 */
[----:B------:R-:W-:Y:S04]  /*19620*/  STL [R1+0x914], R246 ;  /* 0x000914f601007387 */ /* 0x000fe80000100800 */
[----:B------:R0:W-:Y:S04]  /*19630*/  STL [R1+0x904], R240 ;  /* 0x000904f001007387 */ /* 0x0001e80000100800 */
[----:B0-----:R-:W3:Y:S01]  /*19640*/  LDL.LU R240, [R1+0x8d4] ;  /* 0x0008d40001f07983 */ /* 0x001ee20000300800 */
[----:B------:R-:W-:-:S04]  /*19650*/  IADD3 R5, P1, R5, UR6, RZ ;  /* 0x0000000605057c10 */ /* 0x000fc8000ff3e0ff */
[----:B------:R-:W-:Y:S02]  /*19660*/  IADD3.X R4, R4, UR5, RZ, P1, !PT ;  /* 0x0000000504047c10 */ /* 0x000fe40008ffe4ff */
[----:B----4-:R-:W-:Y:S02]  /*19670*/  IADD3 R243, P1, R243, UR6, RZ ;  /* 0x00000006f3f37c10 */ /* 0x010fe4000ff3e0ff */
[----:B------:R-:W-:-:S03]  /*19680*/  IADD3.X R244, R244, UR5, RZ, P2, !PT ;  /* 0x00000005f4f47c10 */ /* 0x000fc600097fe4ff */
[----:B------:R0:W-:Y:S01]  /*19690*/  STL [R1+0x8fc], R243 ;  /* 0x0008fcf301007387 */ /* 0x0001e20000100800 */
[----:B------:R-:W-:Y:S02]  /*196a0*/  IADD3.X R249, R249, UR5, RZ, P3, !PT ;  /* 0x00000005f9f97c10 */ /* 0x000fe40009ffe4ff */
[----:B------:R-:W-:Y:S02]  /*196b0*/  IADD3 R247, P3, R247, UR6, RZ ;  /* 0x00000006f7f77c10 */ /* 0x000fe4000ff7e0ff */
[----:B------:R-:W-:Y:S01]  /*196c0*/  IADD3 R242, P2, R242, UR6, RZ ;  /* 0x00000006f2f27c10 */ /* 0x000fe2000ff5e0ff */
[----:B0-----:R-:W4:Y:S04]  /*196d0*/  LDL.LU R243, [R1+0x8f8] ;  /* 0x0008f80001f37983 */ /* 0x001f280000300800 */
[----:B------:R0:W-:Y:S01]  /*196e0*/  STL [R1+0x920], R244 ;  /* 0x000920f401007387 */ /* 0x0001e20000100800 */
[----:B------:R-:W-:-:S03]  /*196f0*/  IADD3.X R250, R250, UR5, RZ, P4, !PT ;  /* 0x00000005fafa7c10 */ /* 0x000fc6000a7fe4ff */
[----:B0-----:R-:W4:Y:S04]  /*19700*/  LDL.LU R244, [R1+0x8cc] ;  /* 0x0008cc0001f47983 */ /* 0x001f280000300800 */
[----:B------:R0:W-:Y:S04]  /*19710*/  STL [R1+0x8ec], R247 ;  /* 0x0008ecf701007387 */ /* 0x0001e80000100800 */
[----:B------:R-:W-:Y:S04]  /*19720*/  STL [R1+0x8f4], R242 ;  /* 0x0008f4f201007387 */ /* 0x000fe80000100800 */
[----:B0-----:R-:W4:Y:S04]  /*19730*/  LDL.LU R247, [R1+0x8f0] ;  /* 0x0008f00001f77983 */ /* 0x001f280000300800 */
[----:B------:R-:W-:Y:S04]  /*19740*/  STL [R1+0x918], R249 ;  /* 0x000918f901007387 */ /* 0x000fe80000100800 */
[----:B------:R-:W4:Y:S04]  /*19750*/  LDL.LU R228, [R1+0x8c4] ;  /* 0x0008c40001e47983 */ /* 0x000f280000300800 */
[----:B------:R-:W4:Y:S04]  /*19760*/  LDL.LU R233, [R1+0x8e8] ;  /* 0x0008e80001e97983 */ /* 0x000f280000300800 */
[----:B------:R-:W4:Y:S04]  /*19770*/  LDL.LU R231, [R1+0x8bc] ;  /* 0x0008bc0001e77983 */ /* 0x000f280000300800 */
[----:B------:R0:W-:Y:S04]  /*19780*/  STL [R1+0x910], R250 ;  /* 0x000910fa01007387 */ /* 0x0001e80000100800 */
[----:B------:R-:W4:Y:S04]  /*19790*/  LDL.LU R234, [R1+0x8e0] ;  /* 0x0008e00001ea7983 */ /* 0x000f280000300800 */
[----:B------:R-:W4:Y:S01]  /*197a0*/  LDL.LU R232, [R1+0x8b4] ;  /* 0x0008b40001e87983 */ /* 0x000f220000300800 */
[----:B------:R-:W-:-:S03]  /*197b0*/  IADD3 R248, P4, R248, UR6, RZ ;  /* 0x00000006f8f87c10 */ /* 0x000fc6000ff9e0ff */
[----:B0-----:R-:W4:Y:S04]  /*197c0*/  LDL.LU R250, [R1+0x8d8] ;  /* 0x0008d80001fa7983 */ /* 0x001f280000300800 */
[----:B------:R-:W4:Y:S04]  /*197d0*/  LDL.LU R237, [R1+0x8ac] ;  /* 0x0008ac0001ed7983 */ /* 0x000f280000300800 */
[----:B------:R-:W4:Y:S04]  /*197e0*/  LDL.LU R249, [R1+0x8d0] ;  /* 0x0008d00001f97983 */ /* 0x000f280000300800 */
[----:B------:R0:W-:Y:S04]  /*197f0*/  STL [R1+0x8e4], R248 ;  /* 0x0008e4f801007387 */ /* 0x0001e80000100800 */
[----:B0-----:R-:W4:Y:S04]  /*19800*/  LDL.LU R248, [R1+0x8a4] ;  /* 0x0008a40001f87983 */ /* 0x001f280000300800 */
[----:B------:R-:W4:Y:S04]  /*19810*/  LDL.LU R235, [R1+0x8c8] ;  /* 0x0008c80001eb7983 */ /* 0x000f280000300800 */
[----:B------:R-:W4:Y:S01]  /*19820*/  LDL.LU R238, [R1+0x89c] ;  /* 0x00089c0001ee7983 */ /* 0x000f220000300800 */
[----:B------:R-:W-:-:S05]  /*19830*/  IADD3.X R252, R252, UR5, RZ, P5, !PT ;  /* 0x00000005fcfc7c10 */ /* 0x000fca000affe4ff */
[----:B------:R-:W-:Y:S04]  /*19840*/  STL [R1+0x908], R252 ;  /* 0x000908fc01007387 */ /* 0x000fe80000100800 */
[----:B------:R-:W4:Y:S01]  /*19850*/  LDL.LU R236, [R1+0x8c0] ;  /* 0x0008c00001ec7983 */ /* 0x000f220000300800 */
[----:B------:R-:W-:-:S05]  /*19860*/  IADD3 R251, P5, R251, UR6, RZ ;  /* 0x00000006fbfb7c10 */ /* 0x000fca000ffbe0ff */
[----:B------:R0:W-:Y:S04]  /*19870*/  STL [R1+0x8dc], R251 ;  /* 0x0008dcfb01007387 */ /* 0x0001e80000100800 */
[----:B------:R-:W4:Y:S04]  /*19880*/  LDL.LU R245, [R1+0x894] ;  /* 0x0008940001f57983 */ /* 0x000f280000300800 */
[----:B------:R-:W4:Y:S04]  /*19890*/  LDL.LU R241, [R1+0x8b8] ;  /* 0x0008b80001f17983 */ /* 0x000f280000300800 */
[----:B0-----:R-:W4:Y:S04]  /*198a0*/  LDL.LU R251, [R1+0x88c] ;  /* 0x00088c0001fb7983 */ /* 0x001f280000300800 */
[----:B------:R-:W4:Y:S01]  /*198b0*/  LDL.LU R246, [R1+0x8b0] ;  /* 0x0008b00001f67983 */ /* 0x000f220000300800 */
[----:B--2---:R-:W-:-:S05]  /*198c0*/  IADD3.X R239, R239, UR5, RZ, P6, !PT ;  /* 0x00000005efef7c10 */ /* 0x004fca000b7fe4ff */
[----:B------:R0:W-:Y:S01]  /*198d0*/  STL [R1+0x900], R239 ;  /* 0x000900ef01007387 */ /* 0x0001e20000100800 */
[----:B---3--:R-:W-:-:S03]  /*198e0*/  IADD3 R240, P6, R240, UR6, RZ ;  /* 0x00000006f0f07c10 */ /* 0x008fc6000ffde0ff */
[----:B0-----:R-:W2:Y:S04]  /*198f0*/  LDL.LU R239, [R1+0x884] ;  /* 0x0008840001ef7983 */ /* 0x001ea80000300800 */
[----:B------:R0:W-:Y:S04]  /*19900*/  STL [R1+0x8d4], R240 ;  /* 0x0008d4f001007387 */ /* 0x0001e80000100800 */
[----:B0-----:R-:W3:Y:S01]  /*19910*/  LDL.LU R240, [R1+0x8a8] ;  /* 0x0008a80001f07983 */ /* 0x001ee20000300800 */
[----:B----4-:R-:W-:-:S05]  /*19920*/  IADD3.X R243, R243, UR5, RZ, P1, !PT ;  /* 0x00000005f3f37c10 */ /* 0x010fca0008ffe4ff */
[----:B------:R0:W-:Y:S01]  /*19930*/  STL [R1+0x8f8], R243 ;  /* 0x0008f8f301007387 */ /* 0x0001e20000100800 */
[----:B------:R-:W-:-:S03]  /*19940*/  IADD3 R244, P1, R244, UR6, RZ ;  /* 0x00000006f4f47c10 */ /* 0x000fc6000ff3e0ff */
[----:B0-----:R-:W4:Y:S04]  /*19950*/  LDL.LU R243, [R1+0x87c] ;  /* 0x00087c0001f37983 */ /* 0x001f280000300800 */
[----:B------:R-:W4:Y:S04]  /*19960*/  LDL.LU R242, [R1+0x8a0] ;  /* 0x0008a00001f27983 */ /* 0x000f280000300800 */
[----:B------:R-:W4:Y:S04]  /*19970*/  LDL.LU R252, [R1+0x874] ;  /* 0x0008740001fc7983 */ /* 0x000f280000300800 */
[----:B------:R0:W-:Y:S01]  /*19980*/  STL [R1+0x8cc], R244 ;  /* 0x0008ccf401007387 */ /* 0x0001e20000100800 */
[----:B------:R-:W-:-:S02]  /*19990*/  IADD3.X R247, R247, UR5, RZ, P2, !PT ;  /* 0x00000005f7f77c10 */ /* 0x000fc400097fe4ff */
[----:B------:R-:W-:Y:S01]  /*199a0*/  IADD3 R228, P2, R228, UR6, RZ ;  /* 0x00000006e4e47c10 */ /* 0x000fe2000ff5e0ff */
[----:B0-----:R-:W4:Y:S01]  /*199b0*/  LDL.LU R244, [R1+0x898] ;  /* 0x0008980001f47983 */ /* 0x001f220000300800 */
[----:B------:R-:W-:-:S03]  /*199c0*/  IADD3.X R233, R233, UR5, RZ, P3, !PT ;  /* 0x00000005e9e97c10 */ /* 0x000fc60009ffe4ff */
[----:B------:R0:W-:Y:S01]  /*199d0*/  STL [R1+0x8f0], R247 ;  /* 0x0008f0f701007387 */ /* 0x0001e20000100800 */
[----:B------:R-:W-:Y:S02]  /*199e0*/  IADD3 R231, P3, R231, UR6, RZ ;  /* 0x00000006e7e77c10 */ /* 0x000fe4000ff7e0ff */
[----:B------:R-:W-:Y:S02]  /*199f0*/  IADD3.X R234, R234, UR5, RZ, P4, !PT ;  /* 0x00000005eaea7c10 */ /* 0x000fe4000a7fe4ff */
[----:B------:R-:W-:Y:S02]  /*19a00*/  IADD3 R232, P4, R232, UR6, RZ ;  /* 0x00000006e8e87c10 */ /* 0x000fe4000ff9e0ff */
[----:B------:R-:W-:Y:S01]  /*19a10*/  IADD3.X R250, R250, UR5, RZ, P5, !PT ;  /* 0x00000005fafa7c10 */ /* 0x000fe2000affe4ff */
[----:B0-----:R-:W4:Y:S04]  /*19a20*/  LDL.LU R247, [R1+0x86c] ;  /* 0x00086c0001f77983 */ /* 0x001f280000300800 */
[----:B------:R-:W-:Y:S04]  /*19a30*/  STL [R1+0x8c4], R228 ;  /* 0x0008c4e401007387 */ /* 0x000fe80000100800 */
[----:B------:R-:W-:Y:S04]  /*19a40*/  STL [R1+0x8e8], R233 ;  /* 0x0008e8e901007387 */ /* 0x000fe80000100800 */
[----:B------:R-:W-:Y:S01]  /*19a50*/  STL [R1+0x8bc], R231 ;  /* 0x0008bce701007387 */ /* 0x000fe20000100800 */
[----:B------:R-:W-:-:S03]  /*19a60*/  IADD3.X R249, R249, UR5, RZ, P6, !PT ;  /* 0x00000005f9f97c10 */ /* 0x000fc6000b7fe4ff */
[----:B------:R0:W-:Y:S01]  /*19a70*/  STL [R1+0x8d8], R250 ;  /* 0x0008d8fa01007387 */ /* 0x0001e20000100800 */
[----:B------:R-:W-:-:S03]  /*19a80*/  IADD3 R237, P5, R237, UR6, RZ ;  /* 0x00000006eded7c10 */ /* 0x000fc6000ffbe0ff */
[----:B------:R-:W-:Y:S01]  /*19a90*/  STL [R1+0x8e0], R234 ;  /* 0x0008e0ea01007387 */ /* 0x000fe20000100800 */
[----:B------:R-:W-:-:S03]  /*19aa0*/  IADD3 R248, P6, R248, UR6, RZ ;  /* 0x00000006f8f87c10 */ /* 0x000fc6000ffde0ff */
[----:B0-----:R-:W4:Y:S04]  /*19ab0*/  LDL.LU R250, [R1+0x890] ;  /* 0x0008900001fa7983 */ /* 0x001f280000300800 */
[----:B------:R-:W-:Y:S04]  /*19ac0*/  STL [R1+0x8b4], R232 ;  /* 0x0008b4e801007387 */ /* 0x000fe80000100800 */
[----:B------:R0:W-:Y:S04]  /*19ad0*/  STL [R1+0x8d0], R249 ;  /* 0x0008d0f901007387 */ /* 0x0001e80000100800 */
[----:B------:R-:W-:Y:S01]  /*19ae0*/  STL [R1+0x8ac], R237 ;  /* 0x0008aced01007387 */ /* 0x000fe20000100800 */
[----:B------:R-:W-:-:S02]  /*19af0*/  IADD3.X R235, R235, UR5, RZ, P1, !PT ;  /* 0x00000005ebeb7c10 */ /* 0x000fc40008ffe4ff */
[----:B------:R-:W-:Y:S01]  /*19b00*/  IADD3 R238, P1, R238, UR6, RZ ;  /* 0x00000006eeee7c10 */ /* 0x000fe2000ff3e0ff */
[----:B0-----:R-:W4:Y:S04]  /*19b10*/  LDL.LU R249, [R1+0x864] ;  /* 0x0008640001f97983 */ /* 0x001f280000300800 */
[----:B------:R0:W-:Y:S04]  /*19b20*/  STL [R1+0x8a4], R248 ;  /* 0x0008a4f801007387 */ /* 0x0001e80000100800 */
[----:B0-----:R-:W4:Y:S04]  /*19b30*/  LDL.LU R248, [R1+0x888] ;  /* 0x0008880001f87983 */ /* 0x001f280000300800 */
[----:B------:R-:W-:Y:S04]  /*19b40*/  STL [R1+0x8c8], R235 ;  /* 0x0008c8eb01007387 */ /* 0x000fe80000100800 */
[----:B------:R-:W-:Y:S01]  /*19b50*/  STL [R1+0x89c], R238 ;  /* 0x00089cee01007387 */ /* 0x000fe20000100800 */
[----:B------:R-:W-:-:S05]  /*19b60*/  IADD3.X R236, R236, UR5, RZ, P2, !PT ;  /* 0x00000005ecec7c10 */ /* 0x000fca00097fe4ff */
[----:B------:R-:W-:Y:S01]  /*19b70*/  STL [R1+0x8c0], R236 ;  /* 0x0008c0ec01007387 */ /* 0x000fe20000100800 */
[----:B------:R-:W-:Y:S02]  /*19b80*/  IADD3.X R241, R241, UR5, RZ, P3, !PT ;  /* 0x00000005f1f17c10 */ /* 0x000fe40009ffe4ff */
[----:B------:R-:W-:Y:S02]  /*19b90*/  IADD3 R245, P2, R245, UR6, RZ ;  /* 0x00000006f5f57c10 */ /* 0x000fe4000ff5e0ff */
[----:B------:R-:W-:Y:S02]  /*19ba0*/  IADD3 R251, P3, R251, UR6, RZ ;  /* 0x00000006fbfb7c10 */ /* 0x000fe4000ff7e0ff */
[----:B------:R-:W-:-:S03]  /*19bb0*/  IADD3.X R246, R246, UR5, RZ, P4, !PT ;  /* 0x00000005f6f67c10 */ /* 0x000fc6000a7fe4ff */
[----:B------:R0:W-:Y:S04]  /*19bc0*/  STL [R1+0x88c], R251 ;  /* 0x00088cfb01007387 */ /* 0x0001e80000100800 */
[----:B------:R-:W-:Y:S04]  /*19bd0*/  STL [R1+0x894], R245 ;  /* 0x000894f501007387 */ /* 0x000fe80000100800 */
[----:B0-----:R-:W4:Y:S04]  /*19be0*/  LDL.LU R251, [R1+0x85c] ;  /* 0x00085c0001fb7983 */ /* 0x001f280000300800 */
[----:B------:R-:W-:Y:S01]  /*19bf0*/  STL [R1+0x8b8], R241 ;  /* 0x0008b8f101007387 */ /* 0x000fe20000100800 */
[----:B--2---:R-:W-:-:S05]  /*19c00*/  IADD3 R239, P4, R239, UR6, RZ ;  /* 0x00000006efef7c10 */ /* 0x004fca000ff9e0ff */
[----:B------:R0:W-:Y:S01]  /*19c10*/  STL [R1+0x884], R239 ;  /* 0x000884ef01007387 */ /* 0x0001e20000100800 */
[----:B---3--:R-:W-:-:S03]  /*19c20*/  IADD3.X R240, R240, UR5, RZ, P5, !PT ;  /* 0x00000005f0f07c10 */ /* 0x008fc6000affe4ff */
[----:B0-----:R-:W2:Y:S04]  /*19c30*/  LDL.LU R239, [R1+0x880] ;  /* 0x0008800001ef7983 */ /* 0x001ea80000300800 */
[----:B------:R-:W-:Y:S04]  /*19c40*/  STL [R1+0x8b0], R246 ;  /* 0x0008b0f601007387 */ /* 0x000fe80000100800 */
[----:B------:R0:W-:Y:S04]  /*19c50*/  STL [R1+0x8a8], R240 ;  /* 0x0008a8f001007387 */ /* 0x0001e80000100800 */
[----:B0-----:R-:W3:Y:S01]  /*19c60*/  LDL.LU R240, [R1+0x854] ;  /* 0x0008540001f07983 */ /* 0x001ee20000300800 */
[----:B----4-:R-:W-:-:S02]  /*19c70*/  IADD3 R243, P5, R243, UR6, RZ ;  /* 0x00000006f3f37c10 */ /* 0x010fc4000ffbe0ff */
[----:B------:R-:W-:Y:S02]  /*19c80*/  IADD3.X R242, R242, UR5, RZ, P6, !PT ;  /* 0x00000005f2f27c10 */ /* 0x000fe4000b7fe4ff */
[----:B------:R-:W-:Y:S01]  /*19c90*/  IADD3 R252, P6, R252, UR6, RZ ;  /* 0x00000006fcfc7c10 */ /* 0x000fe2000ffde0ff */
[----:B------:R0:W-:Y:S01]  /*19ca0*/  STL [R1+0x87c], R243 ;  /* 0x00087cf301007387 */ /* 0x0001e20000100800 */
[----:B------:R-:W-:-:S03]  /*19cb0*/  IADD3.X R244, R244, UR5, RZ, P1, !PT ;  /* 0x00000005f4f47c10 */ /* 0x000fc60008ffe4ff */
[----:B0-----:R-:W4:Y:S04]  /*19cc0*/  LDL.LU R243, [R1+0x878] ;  /* 0x0008780001f37983 */ /* 0x001f280000300800 */
[----:B------:R0:W-:Y:S04]  /*19cd0*/  STL [R1+0x898], R244 ;  /* 0x000898f401007387 */ /* 0x0001e80000100800 */
[----:B------:R-:W-:Y:S01]  /*19ce0*/  STL [R1+0x8a0], R242 ;  /* 0x0008a0f201007387 */ /* 0x000fe20000100800 */
[----:B------:R-:W-:-:S03]  /*19cf0*/  IADD3 R247, P1, R247, UR6, RZ ;  /* 0x00000006f7f77c10 */ /* 0x000fc6000ff3e0ff */
        /* <DEDUP_REMOVED lines=8> */
[----:B------:R-:W-:-:S03]  /*19d80*/  IADD3.X R250, R250, UR5, RZ, P2, !PT ;  /* 0x00000005fafa7c10 */ /* 0x000fc600097fe4ff */
[----:B0-----:R-:W4:Y:S04]  /*19d90*/  LDL.LU R247, [R1+0x834] ;  /* 0x0008340001f77983 */ /* 0x001f280000300800 */
[----:B------:R-:W4:Y:S04]  /*19da0*/  LDL.LU R237, [R1+0x858] ;  /* 0x0008580001ed7983 */ /* 0x000f280000300800 */
[----:B------:R-:W4:Y:S04]  /*19db0*/  LDL.LU R252, [R1+0x82c] ;  /* 0x00082c0001fc7983 */ /* 0x000f280000300800 */
[----:B------:R0:W-:Y:S01]  /*19dc0*/  STL [R1+0x890], R250 ;  /* 0x000890fa01007387 */ /* 0x0001e20000100800 */
[----:B------:R-:W-:-:S03]  /*19dd0*/  IADD3 R249, P2, R249, UR6, RZ ;  /* 0x00000006f9f97c10 */ /* 0x000fc6000ff5e0ff */
[----:B0-----:R-:W4:Y:S04]  /*19de0*/  LDL.LU R250, [R1+0x850] ;  /* 0x0008500001fa7983 */ /* 0x001f280000300800 */
[----:B------:R-:W4:Y:S04]  /*19df0*/  LDL.LU R235, [R1+0x824] ;  /* 0x0008240001eb7983 */ /* 0x000f280000300800 */
[----:B------:R-:W4:Y:S04]  /*19e00*/  LDL.LU R238, [R1+0x848] ;  /* 0x0008480001ee7983 */ /* 0x000f280000300800 */
[----:B------:R-:W-:Y:S04]  /*19e10*/  STL [R1+0x864], R249 ;  /* 0x000864f901007387 */ /* 0x000fe80000100800 */
[----:B------:R-:W4:Y:S01]  /*19e20*/  LDL.LU R236, [R1+0x81c] ;  /* 0x00081c0001ec7983 */ /* 0x000f220000300800 */
[----:B------:R-:W-:-:S05]  /*19e30*/  IADD3.X R248, R248, UR5, RZ, P3, !PT ;  /* 0x00000005f8f87c10 */ /* 0x000fca0009ffe4ff */
[----:B------:R0:W-:Y:S04]  /*19e40*/  STL [R1+0x888], R248 ;  /* 0x000888f801007387 */ /* 0x0001e80000100800 */
[----:B------:R-:W4:Y:S04]  /*19e50*/  LDL.LU R245, [R1+0x840] ;  /* 0x0008400001f57983 */ /* 0x000f280000300800 */
[----:B------:R-:W4:Y:S04]  /*19e60*/  LDL.LU R241, [R1+0x814] ;  /* 0x0008140001f17983 */ /* 0x000f280000300800 */
[----:B0-----:R-:W4:Y:S04]  /*19e70*/  LDL.LU R248, [R1+0x838] ;  /* 0x0008380001f87983 */ /* 0x001f280000300800 */
[----:B------:R-:W4:Y:S01]  /*19e80*/  LDL.LU R246, [R1+0x80c] ;  /* 0x00080c0001f67983 */ /* 0x000f220000300800 */
[----:B------:R-:W-:-:S05]  /*19e90*/  IADD3 R251, P3, R251, UR6, RZ ;  /* 0x00000006fbfb7c10 */ /* 0x000fca000ff7e0ff */
[----:B------:R0:W-:Y:S04]  /*19ea0*/  STL [R1+0x85c], R251 ;  /* 0x00085cfb01007387 */ /* 0x0001e80000100800 */
[----:B0-----:R-:W4:Y:S01]  /*19eb0*/  LDL.LU R251, [R1+0x830] ;  /* 0x0008300001fb7983 */ /* 0x001f220000300800 */
[----:B--2---:R-:W-:-:S05]  /*19ec0*/  IADD3.X R239, R239, UR5, RZ, P4, !PT ;  /* 0x00000005efef7c10 */ /* 0x004fca000a7fe4ff */
[----:B------:R0:W-:Y:S01]  /*19ed0*/  STL [R1+0x880], R239 ;  /* 0x000880ef01007387 */ /* 0x0001e20000100800 */
[----:B---3--:R-:W-:-:S03]  /*19ee0*/  IADD3 R240, P4, R240, UR6, RZ ;  /* 0x00000006f0f07c10 */ /* 0x008fc6000ff9e0ff */
[----:B0-----:R-:W2:Y:S04]  /*19ef0*/  LDL.LU R239, [R1+0x804] ;  /* 0x0008040001ef7983 */ /* 0x001ea80000300800 */
[----:B------:R0:W-:Y:S04]  /*19f00*/  STL [R1+0x854], R240 ;  /* 0x000854f001007387 */ /* 0x0001e80000100800 */
[----:B0-----:R-:W3:Y:S04]  /*19f10*/  LDL.LU R240, [R1+0x828] ;  /* 0x0008280001f07983 */ /* 0x001ee80000300800 */
[----:B------:R-:W3:Y:S04]  /*19f20*/  LDL.LU R242, [R1+0x7fc] ;  /* 0x0007fc0001f27983 */ /* 0x000ee80000300800 */
[----:B------:R-:W3:Y:S01]  /*19f30*/  LDL.LU R249, [R1+0x820] ;  /* 0x0008200001f97983 */ /* 0x000ee20000300800 */
[----:B----4-:R-:W-:-:S05]  /*19f40*/  IADD3.X R243, R243, UR5, RZ, P5, !PT ;  /* 0x00000005f3f37c10 */ /* 0x010fca000affe4ff */
[----:B------:R0:W-:Y:S01]  /*19f50*/  STL [R1+0x878], R243 ;  /* 0x000878f301007387 */ /* 0x0001e20000100800 */
[----:B------:R-:W-:-:S03]  /*19f60*/  IADD3 R244, P5, R244, UR6, RZ ;  /* 0x00000006f4f47c10 */ /* 0x000fc6000ffbe0ff */
[----:B0-----:R-:W4:Y:S01]  /*19f70*/  LDL.LU R243, [R1+0x7f4] ;  /* 0x0007f40001f37983 */ /* 0x001f220000300800 */
[----:B------:R-:W-:Y:S02]  /*19f80*/  IADD3.X R228, R228, UR5, RZ, P6, !PT ;  /* 0x00000005e4e47c10 */ /* 0x000fe4000b7fe4ff */
[----:B------:R-:W-:Y:S01]  /*19f90*/  IADD3 R233, P6, R233, UR6, RZ ;  /* 0x00000006e9e97c10 */ /* 0x000fe2000ffde0ff */
[----:B------:R0:W-:Y:S01]  /*19fa0*/  STL [R1+0x84c], R244 ;  /* 0x00084cf401007387 */ /* 0x0001e20000100800 */
[----:B------:R-:W-:Y:S02]  /*19fb0*/  IADD3.X R231, R231, UR5, RZ, P1, !PT ;  /* 0x00000005e7e77c10 */ /* 0x000fe40008ffe4ff */
[----:B------:R-:W-:Y:S02]  /*19fc0*/  IADD3.X R232, R232, UR5, RZ, P2, !PT ;  /* 0x00000005e8e87c10 */ /* 0x000fe400097fe4ff */
[----:B------:R-:W-:Y:S02]  /*19fd0*/  IADD3 R234, P1, R234, UR6, RZ ;  /* 0x00000006eaea7c10 */ /* 0x000fe4000ff3e0ff */
[----:B------:R-:W-:Y:S01]  /*19fe0*/  IADD3 R247, P2, R247, UR6, RZ ;  /* 0x00000006f7f77c10 */ /* 0x000fe2000ff5e0ff */
[----:B0-----:R-:W4:Y:S04]  /*19ff0*/  LDL.LU R244, [R1+0x818] ;  /* 0x0008180001f47983 */ /* 0x001f280000300800 */
[----:B------:R-:W-:Y:S04]  /*1a000*/  STL [R1+0x870], R228 ;  /* 0x000870e401007387 */ /* 0x000fe80000100800 */
[----:B------:R-:W-:Y:S01]  /*1a010*/  STL [R1+0x844], R233 ;  /* 0x000844e901007387 */ /* 0x000fe20000100800 */
[----:B------:R-:W-:-:S03]  /*1a020*/  IADD3.X R237, R237, UR5, RZ, P3, !PT ;  /* 0x00000005eded7c10 */ /* 0x000fc60009ffe4ff */
[----:B------:R-:W-:Y:S01]  /*1a030*/  STL [R1+0x868], R231 ;  /* 0x000868e701007387 */ /* 0x000fe20000100800 */
[----:B------:R-:W-:-:S03]  /*1a040*/  IADD3 R252, P3, R252, UR6, RZ ;  /* 0x00000006fcfc7c10 */ /* 0x000fc6000ff7e0ff */
[----:B------:R0:W-:Y:S04]  /*1a050*/  STL [R1+0x834], R247 ;  /* 0x000834f701007387 */ /* 0x0001e80000100800 */
[----:B------:R-:W-:Y:S01]  /*1a060*/  STL [R1+0x83c], R234 ;  /* 0x00083cea01007387 */ /* 0x000fe20000100800 */
[----:B------:R-:W-:Y:S02]  /*1a070*/  IADD3.X R250, R250, UR5, RZ, P4, !PT ;  /* 0x00000005fafa7c10 */ /* 0x000fe4000a7fe4ff */
[----:B------:R-:W-:Y:S01]  /*1a080*/  IADD3 R235, P4, R235, UR6, RZ ;  /* 0x00000006ebeb7c10 */ /* 0x000fe2000ff9e0ff */
[----:B0-----:R-:W4:Y:S04]  /*1a090*/  LDL.LU R247, [R1+0x7ec] ;  /* 0x0007ec0001f77983 */ /* 0x001f280000300800 */
[----:B------:R-:W-:Y:S04]  /*1a0a0*/  STL [R1+0x860], R232 ;  /* 0x000860e801007387 */ /* 0x000fe80000100800 */
[----:B------:R0:W-:Y:S04]  /*1a0b0*/  STL [R1+0x82c], R252 ;  /* 0x00082cfc01007387 */ /* 0x0001e80000100800 */
[----:B------:R-:W-:Y:S01]  /*1a0c0*/  STL [R1+0x858], R237 ;  /* 0x000858ed01007387 */ /* 0x000fe20000100800 */
[----:B------:R-:W-:-:S02]  /*1a0d0*/  IADD3.X R238, R238, UR5, RZ, P5, !PT ;  /* 0x00000005eeee7c10 */ /* 0x000fc4000affe4ff */
[----:B------:R-:W-:Y:S01]  /*1a0e0*/  IADD3 R236, P5, R236, UR6, RZ ;  /* 0x00000006ecec7c10 */ /* 0x000fe2000ffbe0ff */
[----:B0-----:R-:W4:Y:S04]  /*1a0f0*/  LDL.LU R252, [R1+0x810] ;  /* 0x0008100001fc7983 */ /* 0x001f280000300800 */
[----:B------:R0:W-:Y:S01]  /*1a100*/  STL [R1+0x850], R250 ;  /* 0x000850fa01007387 */ /* 0x0001e20000100800 */
[----:B------:R-:W-:Y:S02]  /*1a110*/  IADD3.X R245, R245, UR5, RZ, P6, !PT ;  /* 0x00000005f5f57c10 */ /* 0x000fe4000b7fe4ff */
[----:B------:R-:W-:Y:S01]  /*1a120*/  IADD3.X R248, R248, UR5, RZ, P1, !PT ;  /* 0x00000005f8f87c10 */ /* 0x000fe20008ffe4ff */
[----:B0-----:R-:W4:Y:S04]  /*1a130*/  LDL.LU R250, [R1+0x7e4] ;  /* 0x0007e40001fa7983 */ /* 0x001f280000300800 */
[----:B------:R-:W-:Y:S04]  /*1a140*/  STL [R1+0x824], R235 ;  /* 0x000824eb01007387 */ /* 0x000fe80000100800 */
[----:B------:R-:W-:Y:S04]  /*1a150*/  STL [R1+0x848], R238 ;  /* 0x000848ee01007387 */ /* 0x000fe80000100800 */
[----:B------:R-:W-:Y:S04]  /*1a160*/  STL [R1+0x81c], R236 ;  /* 0x00081cec01007387 */ /* 0x000fe80000100800 */
[----:B------:R0:W-:Y:S01]  /*1a170*/  STL [R1+0x838], R248 ;  /* 0x000838f801007387 */ /* 0x0001e20000100800 */
[----:B------:R-:W-:-:S03]  /*1a180*/  IADD3 R241, P6, R241, UR6, RZ ;  /* 0x00000006f1f17c10 */ /* 0x000fc6000ffde0ff */
[----:B------:R-:W-:Y:S01]  /*1a190*/  STL [R1+0x840], R245 ;  /* 0x000840f501007387 */ /* 0x000fe20000100800 */
[----:B------:R-:W-:-:S03]  /*1a1a0*/  IADD3 R246, P1, R246, UR6, RZ ;  /* 0x00000006f6f67c10 */ /* 0x000fc6000ff3e0ff */
[----:B0-----:R-:W4:Y:S04]  /*1a1b0*/  LDL.LU R248, [R1+0x808] ;  /* 0x0008080001f87983 */ /* 0x001f280000300800 */
[----:B------:R-:W-:Y:S01]  /*1a1c0*/  STL [R1+0x814], R241 ;  /* 0x000814f101007387 */ /* 0x000fe20000100800 */
[----:B------:R-:W-:-:S05]  /*1a1d0*/  IADD3.X R251, R251, UR5, RZ, P2, !PT ;  /* 0x00000005fbfb7c10 */ /* 0x000fca00097fe4ff */
[----:B------:R0:W-:Y:S04]  /*1a1e0*/  STL [R1+0x830], R251 ;  /* 0x000830fb01007387 */ /* 0x0001e80000100800 */
[----:B0-----:R-:W4:Y:S04]  /*1a1f0*/  LDL.LU R251, [R1+0x7dc] ;  /* 0x0007dc0001fb7983 */ /* 0x001f280000300800 */
[----:B------:R-:W-:Y:S01]  /*1a200*/  STL [R1+0x80c], R246 ;  /* 0x00080cf601007387 */ /* 0x000fe20000100800 */
[----:B--2---:R-:W-:-:S05]  /*1a210*/  IADD3 R239, P2, R239, UR6, RZ ;  /* 0x00000006efef7c10 */ /* 0x004fca000ff5e0ff */
[----:B------:R0:W-:Y:S01]  /*1a220*/  STL [R1+0x804], R239 ;  /* 0x000804ef01007387 */ /* 0x0001e20000100800 */
[----:B---3--:R-:W-:-:S03]  /*1a230*/  IADD3.X R240, R240, UR5, RZ, P3, !PT ;  /* 0x00000005f0f07c10 */ /* 0x008fc60009ffe4ff */
[----:B0-----:R-:W2:Y:S04]  /*1a240*/  LDL.LU R239, [R1+0x800] ;  /* 0x0008000001ef7983 */ /* 0x001ea80000300800 */
[----:B------:R0:W-:Y:S04]  /*1a250*/  STL [R1+0x828], R240 ;  /* 0x000828f001007387 */ /* 0x0001e80000100800 */
[----:B0-----:R-:W3:Y:S01]  /*1a260*/  LDL.LU R240, [R1+0x7d4] ;  /* 0x0007d40001f07983 */ /* 0x001ee20000300800 */
[----:B------:R-:W-:Y:S02]  /*1a270*/  IADD3.X R249, R249, UR5, RZ, P4, !PT ;  /* 0x00000005f9f97c10 */ /* 0x000fe4000a7fe4ff */
[----:B------:R-:W-:-:S02]  /*1a280*/  IADD3 R242, P3, R242, UR6, RZ ;  /* 0x00000006f2f27c10 */ /* 0x000fc4000ff7e0ff */
[----:B----4-:R-:W-:-:S05]  /*1a290*/  IADD3 R243, P4, R243, UR6, RZ ;  /* 0x00000006f3f37c10 */ /* 0x010fca000ff9e0ff */
[----:B------:R0:W-:Y:S04]  /*1a2a0*/  STL [R1+0x7f4], R243 ;  /* 0x0007f4f301007387 */ /* 0x0001e80000100800 */
[----:B------:R-:W-:Y:S01]  /*1a2b0*/  STL [R1+0x7fc], R242 ;  /* 0x0007fcf201007387 */ /* 0x000fe20000100800 */
[----:B------:R-:W-:-:S03]  /*1a2c0*/  IADD3.X R244, R244, UR5, RZ, P5, !PT ;  /* 0x00000005f4f47c10 */ /* 0x000fc6000affe4ff */
        /* <DEDUP_REMOVED lines=12> */
[----:B------:R0:W-:Y:S01]  /*1a390*/  STL [R1+0x7ec], R247 ;  /* 0x0007ecf701007387 */ /* 0x0001e20000100800 */
[----:B------:R-:W-:-:S03]  /*1a3a0*/  IADD3.X R252, R252, UR5, RZ, P6, !PT ;  /* 0x00000005fcfc7c10 */ /* 0x000fc6000b7fe4ff */
[----:B0-----:R-:W4:Y:S04]  /*1a3b0*/  LDL.LU R247, [R1+0x7ac] ;  /* 0x0007ac0001f77983 */ /* 0x001f280000300800 */
[----:B------:R-:W4:Y:S04]  /*1a3c0*/  LDL.LU R235, [R1+0x7d0] ;  /* 0x0007d00001eb7983 */ /* 0x000f280000300800 */
[----:B------:R-:W4:Y:S04]  /*1a3d0*/  LDL.LU R238, [R1+0x7a4] ;  /* 0x0007a40001ee7983 */ /* 0x000f280000300800 */
[----:B------:R-:W-:Y:S04]  /*1a3e0*/  STL [R1+0x810], R252 ;  /* 0x000810fc01007387 */ /* 0x000fe80000100800 */
[----:B------:R-:W4:Y:S01]  /*1a3f0*/  LDL.LU R236, [R1+0x7c8] ;  /* 0x0007c80001ec7983 */ /* 0x000f220000300800 */
[----:B------:R-:W-:-:S05]  /*1a400*/  IADD3 R250, P6, R250, UR6, RZ ;  /* 0x00000006fafa7c10 */ /* 0x000fca000ffde0ff */
[----:B------:R0:W-:Y:S04]  /*1a410*/  STL [R1+0x7e4], R250 ;  /* 0x0007e4fa01007387 */ /* 0x0001e80000100800 */
[----:B------:R-:W4:Y:S04]  /*1a420*/  LDL.LU R245, [R1+0x79c] ;  /* 0x00079c0001f57983 */ /* 0x000f280000300800 */
[----:B------:R-:W4:Y:S01]  /*1a430*/  LDL.LU R241, [R1+0x7c0] ;  /* 0x0007c00001f17983 */ /* 0x000f220000300800 */
[----:B------:R-:W-:-:S03]  /*1a440*/  IADD3.X R248, R248, UR5, RZ, P1, !PT ;  /* 0x00000005f8f87c10 */ /* 0x000fc60008ffe4ff */
[----:B0-----:R-:W4:Y:S04]  /*1a450*/  LDL.LU R250, [R1+0x794] ;  /* 0x0007940001fa7983 */ /* 0x001f280000300800 */
[----:B------:R-:W4:Y:S04]  /*1a460*/  LDL.LU R246, [R1+0x7b8] ;  /* 0x0007b80001f67983 */ /* 0x000f280000300800 */
[----:B------:R0:W-:Y:S04]  /*1a470*/  STL [R1+0x808], R248 ;  /* 0x000808f801007387 */ /* 0x0001e80000100800 */
[----:B0-----:R-:W4:Y:S01]  /*1a480*/  LDL.LU R248, [R1+0x78c] ;  /* 0x00078c0001f87983 */ /* 0x001f220000300800 */
[----:B------:R-:W-:-:S05]  /*1a490*/  IADD3 R251, P1, R251, UR6, RZ ;  /* 0x00000006fbfb7c10 */ /* 0x000fca000ff3e0ff */
[----:B------:R0:W-:Y:S04]  /*1a4a0*/  STL [R1+0x7dc], R251 ;  /* 0x0007dcfb01007387 */ /* 0x0001e80000100800 */
[----:B0-----:R-:W4:Y:S01]  /*1a4b0*/  LDL.LU R251, [R1+0x7b0] ;  /* 0x0007b00001fb7983 */ /* 0x001f220000300800 */
[----:B--2---:R-:W-:-:S05]  /*1a4c0*/  IADD3.X R239, R239, UR5, RZ, P2, !PT ;  /* 0x00000005efef7c10 */ /* 0x004fca00097fe4ff */
[----:B------:R0:W-:Y:S01]  /*1a4d0*/  STL [R1+0x800], R239 ;  /* 0x000800ef01007387 */ /* 0x0001e20000100800 */
[----:B---3--:R-:W-:-:S03]  /*1a4e0*/  IADD3 R240, P2, R240, UR6, RZ ;  /* 0x00000006f0f07c10 */ /* 0x008fc6000ff5e0ff */
[----:B0-----:R-:W2:Y:S04]  /*1a4f0*/  LDL.LU R239, [R1+0x784] ;  /* 0x0007840001ef7983 */ /* 0x001ea80000300800 */
[----:B------:R-:W3:Y:S04]  /*1a500*/  LDL.LU R242, [R1+0x7a8] ;  /* 0x0007a80001f27983 */ /* 0x000ee80000300800 */
[----:B------:R-:W3:Y:S04]  /*1a510*/  LDL.LU R252, [R1+0x77c] ;  /* 0x00077c0001fc7983 */ /* 0x000ee80000300800 */
[----:B------:R0:W-:Y:S04]  /*1a520*/  STL [R1+0x7d4], R240 ;  /* 0x0007d4f001007387 */ /* 0x0001e80000100800 */
[----:B0-----:R-:W3:Y:S01]  /*1a530*/  LDL.LU R240, [R1+0x7a0] ;  /* 0x0007a00001f07983 */ /* 0x001ee20000300800 */
[----:B----4-:R-:W-:-:S02]  /*1a540*/  IADD3.X R243, R243, UR5, RZ, P3, !PT ;  /* 0x00000005f3f37c10 */ /* 0x010fc40009ffe4ff */
[----:B------:R-:W-:Y:S02]  /*1a550*/  IADD3 R228, P3, R228, UR6, RZ ;  /* 0x00000006e4e47c10 */ /* 0x000fe4000ff7e0ff */
[----:B------:R-:W-:Y:S02]  /*1a560*/  IADD3.X R233, R233, UR5, RZ, P4, !PT ;  /* 0x00000005e9e97c10 */ /* 0x000fe4000a7fe4ff */
[----:B------:R-:W-:Y:S01]  /*1a570*/  IADD3 R231, P4, R231, UR6, RZ ;  /* 0x00000006e7e77c10 */ /* 0x000fe2000ff9e0ff */
[----:B------:R0:W-:Y:S01]  /*1a580*/  STL [R1+0x7f8], R243 ;  /* 0x0007f8f301007387 */ /* 0x0001e20000100800 */
        /* <DEDUP_REMOVED lines=17> */
[----:B------:R-:W-:Y:S02]  /*1a6a0*/  IADD3 R238, P2, R238, UR6, RZ ;  /* 0x00000006eeee7c10 */ /* 0x000fe4000ff5e0ff */
[----:B------:R-:W-:Y:S01]  /*1a6b0*/  IADD3.X R236, R236, UR5, RZ, P3, !PT ;  /* 0x00000005ecec7c10 */ /* 0x000fe20009ffe4ff */
[----:B0-----:R-:W4:Y:S04]  /*1a6c0*/  LDL.LU R249, [R1+0x76c] ;  /* 0x00076c0001f97983 */ /* 0x001f280000300800 */
[----:B------:R0:W-:Y:S01]  /*1a6d0*/  STL [R1+0x7ac], R247 ;  /* 0x0007acf701007387 */ /* 0x0001e20000100800 */
[----:B------:R-:W-:Y:S02]  /*1a6e0*/  IADD3.X R241, R241, UR5, RZ, P4, !PT ;  /* 0x00000005f1f17c10 */ /* 0x000fe4000a7fe4ff */
[----:B------:R-:W-:-:S02]  /*1a6f0*/  IADD3 R245, P3, R245, UR6, RZ ;  /* 0x00000006f5f57c10 */ /* 0x000fc4000ff7e0ff */
[----:B------:R-:W-:Y:S01]  /*1a700*/  IADD3 R250, P4, R250, UR6, RZ ;  /* 0x00000006fafa7c10 */ /* 0x000fe2000ff9e0ff */
[----:B0-----:R-:W4:Y:S04]  /*1a710*/  LDL.LU R247, [R1+0x790] ;  /* 0x0007900001f77983 */ /* 0x001f280000300800 */
[----:B------:R-:W-:Y:S04]  /*1a720*/  STL [R1+0x7d0], R235 ;  /* 0x0007d0eb01007387 */ /* 0x000fe80000100800 */
[----:B------:R-:W-:Y:S04]  /*1a730*/  STL [R1+0x7a4], R238 ;  /* 0x0007a4ee01007387 */ /* 0x000fe80000100800 */
[----:B------:R-:W-:Y:S01]  /*1a740*/  STL [R1+0x7c8], R236 ;  /* 0x0007c8ec01007387 */ /* 0x000fe20000100800 */
[----:B------:R-:W-:-:S03]  /*1a750*/  IADD3.X R246, R246, UR5, RZ, P5, !PT ;  /* 0x00000005f6f67c10 */ /* 0x000fc6000affe4ff */
[----:B------:R0:W-:Y:S04]  /*1a760*/  STL [R1+0x794], R250 ;  /* 0x000794fa01007387 */ /* 0x0001e80000100800 */
[----:B------:R-:W-:Y:S01]  /*1a770*/  STL [R1+0x79c], R245 ;  /* 0x00079cf501007387 */ /* 0x000fe20000100800 */
[----:B------:R-:W-:-:S03]  /*1a780*/  IADD3 R248, P5, R248, UR6, RZ ;  /* 0x00000006f8f87c10 */ /* 0x000fc6000ffbe0ff */
[----:B0-----:R-:W4:Y:S04]  /*1a790*/  LDL.LU R250, [R1+0x764] ;  /* 0x0007640001fa7983 */ /* 0x001f280000300800 */
[----:B------:R-:W-:Y:S04]  /*1a7a0*/  STL [R1+0x7c0], R241 ;  /* 0x0007c0f101007387 */ /* 0x000fe80000100800 */
[----:B------:R0:W-:Y:S04]  /*1a7b0*/  STL [R1+0x78c], R248 ;  /* 0x00078cf801007387 */ /* 0x0001e80000100800 */
[----:B0-----:R-:W4:Y:S04]  /*1a7c0*/  LDL.LU R248, [R1+0x788] ;  /* 0x0007880001f87983 */ /* 0x001f280000300800 */
[----:B------:R-:W-:Y:S01]  /*1a7d0*/  STL [R1+0x7b8], R246 ;  /* 0x0007b8f601007387 */ /* 0x000fe20000100800 */
[----:B------:R-:W-:-:S05]  /*1a7e0*/  IADD3.X R251, R251, UR5, RZ, P6, !PT ;  /* 0x00000005fbfb7c10 */ /* 0x000fca000b7fe4ff */
[----:B------:R0:W-:Y:S04]  /*1a7f0*/  STL [R1+0x7b0], R251 ;  /* 0x0007b0fb01007387 */ /* 0x0001e80000100800 */
[----:B0-----:R-:W4:Y:S01]  /*1a800*/  LDL.LU R251, [R1+0x75c] ;  /* 0x00075c0001fb7983 */ /* 0x001f220000300800 */
[----:B--2---:R-:W-:Y:S02]  /*1a810*/  IADD3 R239, P6, R239, UR6, RZ ;  /* 0x00000006efef7c10 */ /* 0x004fe4000ffde0ff */
[----:B---3--:R-:W-:-:S03]  /*1a820*/  IADD3.X R242, R242, UR5, RZ, P1, !PT ;  /* 0x00000005f2f27c10 */ /* 0x008fc60008ffe4ff */
[----:B------:R0:W-:Y:S01]  /*1a830*/  STL [R1+0x784], R239 ;  /* 0x000784ef01007387 */ /* 0x0001e20000100800 */
[----:B------:R-:W-:-:S03]  /*1a840*/  IADD3.X R240, R240, UR5, RZ, P2, !PT ;  /* 0x00000005f0f07c10 */ /* 0x000fc600097fe4ff */
[----:B0-----:R-:W2:Y:S04]  /*1a850*/  LDL.LU R239, [R1+0x780] ;  /* 0x0007800001ef7983 */ /* 0x001ea80000300800 */
[----:B------:R0:W-:Y:S04]  /*1a860*/  STL [R1+0x7a0], R240 ;  /* 0x0007a0f001007387 */ /* 0x0001e80000100800 */
[----:B------:R-:W-:Y:S04]  /*1a870*/  STL [R1+0x7a8], R242 ;  /* 0x0007a8f201007387 */ /* 0x000fe80000100800 */
[----:B0-----:R-:W3:Y:S01]  /*1a880*/  LDL.LU R240, [R1+0x754] ;  /* 0x0007540001f07983 */ /* 0x001ee20000300800 */
[----:B------:R-:W-:-:S05]  /*1a890*/  IADD3 R252, P1, R252, UR6, RZ ;  /* 0x00000006fcfc7c10 */ /* 0x000fca000ff3e0ff */
[----:B------:R-:W-:Y:S04]  /*1a8a0*/  STL [R1+0x77c], R252 ;  /* 0x00077cfc01007387 */ /* 0x000fe80000100800 */
[----:B------:R-:W3:Y:S04]  /*1a8b0*/  LDL.LU R228, [R1+0x778] ;  /* 0x0007780001e47983 */ /* 0x000ee80000300800 */
[----:B------:R-:W3:Y:S04]  /*1a8c0*/  LDL.LU R233, [R1+0x74c] ;  /* 0x00074c0001e97983 */ /* 0x000ee80000300800 */
[----:B------:R-:W3:Y:S01]  /*1a8d0*/  LDL.LU R231, [R1+0x770] ;  /* 0x0007700001e77983 */ /* 0x000ee20000300800 */
[----:B----4-:R-:W-:-:S05]  /*1a8e0*/  IADD3 R243, P2, R243, UR6, RZ ;  /* 0x00000006f3f37c10 */ /* 0x010fca000ff5e0ff */
        /* <DEDUP_REMOVED lines=17> */
[----:B------:R-:W4:Y:S01]  /*1aa00*/  LDL.LU R241, [R1+0x71c] ;  /* 0x00071c0001f17983 */ /* 0x000f220000300800 */
[----:B------:R-:W-:-:S03]  /*1aa10*/  IADD3 R250, P4, R250, UR6, RZ ;  /* 0x00000006fafa7c10 */ /* 0x000fc6000ff9e0ff */
[----:B0-----:R-:W4:Y:S04]  /*1aa20*/  LDL.LU R247, [R1+0x740] ;  /* 0x0007400001f77983 */ /* 0x001f280000300800 */
[----:B------:R-:W4:Y:S04]  /*1aa30*/  LDL.LU R246, [R1+0x714] ;  /* 0x0007140001f67983 */ /* 0x000f280000300800 */
[----:B------:R0:W-:Y:S01]  /*1aa40*/  STL [R1+0x764], R250 ;  /* 0x000764fa01007387 */ /* 0x0001e20000100800 */
[----:B------:R-:W-:-:S03]  /*1aa50*/  IADD3.X R248, R248, UR5, RZ, P5, !PT ;  /* 0x00000005f8f87c10 */ /* 0x000fc6000affe4ff */
[----:B0-----:R-:W4:Y:S04]  /*1aa60*/  LDL.LU R250, [R1+0x738] ;  /* 0x0007380001fa7983 */ /* 0x001f280000300800 */
[----:B------:R0:W-:Y:S04]  /*1aa70*/  STL [R1+0x788], R248 ;  /* 0x000788f801007387 */ /* 0x0001e80000100800 */
[----:B0-----:R-:W4:Y:S01]  /*1aa80*/  LDL.LU R248, [R1+0x70c] ;  /* 0x00070c0001f87983 */ /* 0x001f220000300800 */
[----:B------:R-:W-:-:S05]  /*1aa90*/  IADD3 R251, P5, R251, UR6, RZ ;  /* 0x00000006fbfb7c10 */ /* 0x000fca000ffbe0ff */
[----:B------:R0:W-:Y:S04]  /*1aaa0*/  STL [R1+0x75c], R251 ;  /* 0x00075cfb01007387 */ /* 0x0001e80000100800 */
[----:B0-----:R-:W4:Y:S04]  /*1aab0*/  LDL.LU R251, [R1+0x730] ;  /* 0x0007300001fb7983 */ /* 0x001f280000300800 */
[----:B------:R-:W4:Y:S04]  /*1aac0*/  LDL.LU R242, [R1+0x704] ;  /* 0x0007040001f27983 */ /* 0x000f280000300800 */
[----:B------:R-:W4:Y:S01]  /*1aad0*/  LDL.LU R249, [R1+0x728] ;  /* 0x0007280001f97983 */ /* 0x000f220000300800 */
[----:B--2---:R-:W-:-:S05]  /*1aae0*/  IADD3.X R239, R239, UR5, RZ, P6, !PT ;  /* 0x00000005efef7c10 */ /* 0x004fca000b7fe4ff */
[----:B------:R0:W-:Y:S01]  /*1aaf0*/  STL [R1+0x780], R239 ;  /* 0x000780ef01007387 */ /* 0x0001e20000100800 */
[----:B---3--:R-:W-:-:S03]  /*1ab00*/  IADD3 R240, P6, R240, UR6, RZ ;  /* 0x00000006f0f07c10 */ /* 0x008fc6000ffde0ff */
[----:B0-----:R-:W2:Y:S04]  /*1ab10*/  LDL.LU R239, [R1+0x6fc] ;  /* 0x0006fc0001ef7983 */ /* 0x001ea80000300800 */
[----:B------:R0:W-:Y:S04]  /*1ab20*/  STL [R1+0x754], R240 ;  /* 0x000754f001007387 */ /* 0x0001e80000100800 */
[----:B0-----:R-:W3:Y:S01]  /*1ab30*/  LDL.LU R240, [R1+0x720] ;  /* 0x0007200001f07983 */ /* 0x001ee20000300800 */
[----:B------:R-:W-:Y:S02]  /*1ab40*/  IADD3.X R228, R228, UR5, RZ, P1, !PT ;  /* 0x00000005e4e47c10 */ /* 0x000fe40008ffe4ff */
[----:B------:R-:W-:-:S02]  /*1ab50*/  IADD3 R233, P1, R233, UR6, RZ ;  /* 0x00000006e9e97c10 */ /* 0x000fc4000ff3e0ff */
[----:B------:R-:W-:Y:S01]  /*1ab60*/  IADD3.X R231, R231, UR5, RZ, P2, !PT ;  /* 0x00000005e7e77c10 */ /* 0x000fe200097fe4ff */
[----:B------:R-:W-:Y:S04]  /*1ab70*/  STL [R1+0x778], R228 ;  /* 0x000778e401007387 */ /* 0x000fe80000100800 */
[----:B------:R-:W-:Y:S04]  /*1ab80*/  STL [R1+0x74c], R233 ;  /* 0x00074ce901007387 */ /* 0x000fe80000100800 */
[----:B------:R-:W-:Y:S01]  /*1ab90*/  STL [R1+0x770], R231 ;  /* 0x000770e701007387 */ /* 0x000fe20000100800 */
[----:B----4-:R-:W-:-:S02]  /*1aba0*/  IADD3.X R232, R232, UR5, RZ, P3, !PT ;  /* 0x00000005e8e87c10 */ /* 0x010fc40009ffe4ff */
[----:B------:R-:W-:Y:S02]  /*1abb0*/  IADD3 R234, P2, R234, UR6, RZ ;  /* 0x00000006eaea7c10 */ /* 0x000fe4000ff5e0ff */
[----:B------:R-:W-:Y:S02]  /*1abc0*/  IADD3 R243, P3, R243, UR6, RZ ;  /* 0x00000006f3f37c10 */ /* 0x000fe4000ff7e0ff */
[----:B------:R-:W-:Y:S02]  /*1abd0*/  IADD3.X R237, R237, UR5, RZ, P4, !PT ;  /* 0x00000005eded7c10 */ /* 0x000fe4000a7fe4ff */
[----:B------:R-:W-:Y:S01]  /*1abe0*/  IADD3 R252, P4, R252, UR6, RZ ;  /* 0x00000006fcfc7c10 */ /* 0x000fe2000ff9e0ff */
[----:B------:R0:W-:Y:S04]  /*1abf0*/  STL [R1+0x73c], R243 ;  /* 0x00073cf301007387 */ /* 0x0001e80000100800 */
[----:B------:R-:W-:Y:S01]  /*1ac00*/  STL [R1+0x744], R234 ;  /* 0x000744ea01007387 */ /* 0x000fe20000100800 */
[----:B------:R-:W-:-:S03]  /*1ac10*/  IADD3.X R244, R244, UR5, RZ, P5, !PT ;  /* 0x00000005f4f47c10 */ /* 0x000fc6000affe4ff */
[----:B0-----:R-:W4:Y:S04]  /*1ac20*/  LDL.LU R243, [R1+0x6f4] ;  /* 0x0006f40001f37983 */ /* 0x001f280000300800 */
[----:B------:R-:W-:Y:S04]  /*1ac30*/  STL [R1+0x768], R232 ;  /* 0x000768e801007387 */ /* 0x000fe80000100800 */
[----:B------:R0:W-:Y:S01]  /*1ac40*/  STL [R1+0x734], R252 ;  /* 0x000734fc01007387 */ /* 0x0001e20000100800 */
[----:B------:R-:W-:-:S03]  /*1ac50*/  IADD3 R235, P5, R235, UR6, RZ ;  /* 0x00000006ebeb7c10 */ /* 0x000fc6000ffbe0ff */
[----:B------:R-:W-:Y:S01]  /*1ac60*/  STL [R1+0x760], R237 ;  /* 0x000760ed01007387 */ /* 0x000fe20000100800 */
[----:B------:R-:W-:Y:S02]  /*1ac70*/  IADD3.X R238, R238, UR5, RZ, P6, !PT ;  /* 0x00000005eeee7c10 */ /* 0x000fe4000b7fe4ff */
[----:B------:R-:W-:Y:S01]  /*1ac80*/  IADD3 R236, P6, R236, UR6, RZ ;  /* 0x00000006ecec7c10 */ /* 0x000fe2000ffde0ff */
[----:B0-----:R-:W4:Y:S04]  /*1ac90*/  LDL.LU R252, [R1+0x718] ;  /* 0x0007180001fc7983 */ /* 0x001f280000300800 */
[----:B------:R0:W-:Y:S01]  /*1aca0*/  STL [R1+0x758], R244 ;  /* 0x000758f401007387 */ /* 0x0001e20000100800 */
[----:B------:R-:W-:Y:S02]  /*1acb0*/  IADD3.X R245, R245, UR5, RZ, P1, !PT ;  /* 0x00000005f5f57c10 */ /* 0x000fe40008ffe4ff */
[----:B------:R-:W-:-:S02]  /*1acc0*/  IADD3 R241, P1, R241, UR6, RZ ;  /* 0x00000006f1f17c10 */ /* 0x000fc4000ff3e0ff */
[----:B------:R-:W-:Y:S01]  /*1acd0*/  IADD3.X R247, R247, UR5, RZ, P2, !PT ;  /* 0x00000005f7f77c10 */ /* 0x000fe200097fe4ff */
[----:B0-----:R-:W4:Y:S04]  /*1ace0*/  LDL.LU R244, [R1+0x6ec] ;  /* 0x0006ec0001f47983 */ /* 0x001f280000300800 */
[----:B------:R-:W-:Y:S04]  /*1acf0*/  STL [R1+0x72c], R235 ;  /* 0x00072ceb01007387 */ /* 0x000fe80000100800 */
[----:B------:R-:W-:Y:S04]  /*1ad00*/  STL [R1+0x750], R238 ;  /* 0x000750ee01007387 */ /* 0x000fe80000100800 */
[----:B------:R-:W-:Y:S04]  /*1ad10*/  STL [R1+0x724], R236 ;  /* 0x000724ec01007387 */ /* 0x000fe80000100800 */
[----:B------:R0:W-:Y:S04]  /*1ad20*/  STL [R1+0x740], R247 ;  /* 0x000740f701007387 */ /* 0x0001e80000100800 */
[----:B------:R-:W-:Y:S01]  /*1ad30*/  STL [R1+0x748], R245 ;  /* 0x000748f501007387 */ /* 0x000fe20000100800 */
[----:B------:R-:W-:-:S02]  /*1ad40*/  IADD3 R246, P2, R246, UR6, RZ ;  /* 0x00000006f6f67c10 */ /* 0x000fc4000ff5e0ff */
[----:B------:R-:W-:Y:S01]  /*1ad50*/  IADD3.X R250, R250, UR5, RZ, P3, !PT ;  /* 0x00000005fafa7c10 */ /* 0x000fe20009ffe4ff */
[----:B0-----:R-:W4:Y:S04]  /*1ad60*/  LDL.LU R247, [R1+0x710] ;  /* 0x0007100001f77983 */ /* 0x001f280000300800 */
[----:B------:R-:W-:Y:S04]  /*1ad70*/  STL [R1+0x71c], R241 ;  /* 0x00071cf101007387 */ /* 0x000fe80000100800 */
[----:B------:R0:W-:Y:S01]  /*1ad80*/  STL [R1+0x738], R250 ;  /* 0x000738fa01007387 */ /* 0x0001e20000100800 */
[----:B------:R-:W-:-:S03]  /*1ad90*/  IADD3 R248, P3, R248, UR6, RZ ;  /* 0x00000006f8f87c10 */ /* 0x000fc6000ff7e0ff */
[----:B0-----:R-:W4:Y:S04]  /*1ada0*/  LDL.LU R250, [R1+0x6e4] ;  /* 0x0006e40001fa7983 */ /* 0x001f280000300800 */
[----:B------:R-:W-:Y:S04]  /*1adb0*/  STL [R1+0x714], R246 ;  /* 0x000714f601007387 */ /* 0x000fe80000100800 */
[----:B------:R0:W-:Y:S04]  /*1adc0*/  STL [R1+0x70c], R248 ;  /* 0x00070cf801007387 */ /* 0x0001e80000100800 */
[----:B0-----:R-:W4:Y:S01]  /*1add0*/  LDL.LU R248, [R1+0x708] ;  /* 0x0007080001f87983 */ /* 0x001f220000300800 */
[----:B------:R-:W-:-:S02]  /*1ade0*/  IADD3.X R251, R251, UR5, RZ, P4, !PT ;  /* 0x00000005fbfb7c10 */ /* 0x000fc4000a7fe4ff */
[----:B------:R-:W-:Y:S02]  /*1adf0*/  IADD3.X R249, R249, UR5, RZ, P5, !PT ;  /* 0x00000005f9f97c10 */ /* 0x000fe4000affe4ff */
[----:B------:R-:W-:Y:S01]  /*1ae00*/  IADD3 R242, P4, R242, UR6, RZ ;  /* 0x00000006f2f27c10 */ /* 0x000fe2000ff9e0ff */
[----:B------:R0:W-:Y:S04]  /*1ae10*/  STL [R1+0x730], R251 ;  /* 0x000730fb01007387 */ /* 0x0001e80000100800 */
[----:B0-----:R-:W4:Y:S01]  /*1ae20*/  LDL.LU R251, [R1+0x6dc] ;  /* 0x0006dc0001fb7983 */ /* 0x001f220000300800 */
[----:B--2---:R-:W-:-:S05]  /*1ae30*/  IADD3 R239, P5, R239, UR6, RZ ;  /* 0x00000006efef7c10 */ /* 0x004fca000ffbe0ff */
[----:B------:R0:W-:Y:S04]  /*1ae40*/  STL [R1+0x6fc], R239 ;  /* 0x0006fcef01007387 */ /* 0x0001e80000100800 */
[----:B------:R-:W-:Y:S01]  /*1ae50*/  STL [R1+0x704], R242 ;  /* 0x000704f201007387 */ /* 0x000fe20000100800 */
[----:B---3--:R-:W-:-:S03]  /*1ae60*/  IADD3.X R240, R240, UR5, RZ, P6, !PT ;  /* 0x00000005f0f07c10 */ /* 0x008fc6000b7fe4ff */
[----:B0-----:R-:W2:Y:S04]  /*1ae70*/  LDL.LU R239, [R1+0x700] ;  /* 0x0007000001ef7983 */ /* 0x001ea80000300800 */
[----:B------:R-:W-:Y:S04]  /*1ae80*/  STL [R1+0x728], R249 ;  /* 0x000728f901007387 */ /* 0x000fe80000100800 */
[----:B------:R-:W3:Y:S04]  /*1ae90*/  LDL.LU R228, [R1+0x6d4] ;  /* 0x0006d40001e47983 */ /* 0x000ee80000300800 */
[----:B------:R-:W3:Y:S04]  /*1aea0*/  LDL.LU R233, [R1+0x6f8] ;  /* 0x0006f80001e97983 */ /* 0x000ee80000300800 */
[----:B------:R-:W3:Y:S04]  /*1aeb0*/  LDL.LU R231, [R1+0x6cc] ;  /* 0x0006cc0001e77983 */ /* 0x000ee80000300800 */
[----:B------:R0:W-:Y:S04]  /*1aec0*/  STL [R1+0x720], R240 ;  /* 0x000720f001007387 */ /* 0x0001e80000100800 */
[----:B------:R-:W3:Y:S04]  /*1aed0*/  LDL.LU R234, [R1+0x6f0] ;  /* 0x0006f00001ea7983 */ /* 0x000ee80000300800 */
[----:B------:R-:W3:Y:S04]  /*1aee0*/  LDL.LU R232, [R1+0x6c4] ;  /* 0x0006c40001e87983 */ /* 0x000ee80000300800 */
[----:B0-----:R-:W3:Y:S04]  /*1aef0*/  LDL.LU R240, [R1+0x6e8] ;  /* 0x0006e80001f07983 */ /* 0x001ee80000300800 */
[----:B------:R-:W3:Y:S04]  /*1af00*/  LDL.LU R237, [R1+0x6bc] ;  /* 0x0006bc0001ed7983 */ /* 0x000ee80000300800 */
[----:B------:R-:W3:Y:S01]  /*1af10*/  LDL.LU R249, [R1+0x6e0] ;  /* 0x0006e00001f97983 */ /* 0x000ee20000300800 */
[----:B----4-:R-:W-:-:S05]  /*1af20*/  IADD3 R243, P6, R243, UR6, RZ ;  /* 0x00000006f3f37c10 */ /* 0x010fca000ffde0ff */
        /* <DEDUP_REMOVED lines=14> */
[----:B------:R0:W-:Y:S01]  /*1b010*/  STL [R1+0x710], R247 ;  /* 0x000710f701007387 */ /* 0x0001e20000100800 */
[----:B------:R-:W-:-:S03]  /*1b020*/  IADD3 R250, P2, R250, UR6, RZ ;  /* 0x00000006fafa7c10 */ /* 0x000fc6000ff5e0ff */
[----:B0-----:R-:W4:Y:S04]  /*1b030*/  LDL.LU R247, [R1+0x694] ;  /* 0x0006940001f77983 */ /* 0x001f280000300800 */
[----:B------:R0:W-:Y:S01]  /*1b040*/  STL [R1+0x6e4], R250 ;  /* 0x0006e4fa01007387 */ /* 0x0001e20000100800 */
[----:B------:R-:W-:-:S03]  /*1b050*/  IADD3.X R248, R248, UR5, RZ, P3, !PT ;  /* 0x00000005f8f87c10 */ /* 0x000fc60009ffe4ff */
[----:B0-----:R-:W4:Y:S04]  /*1b060*/  LDL.LU R250, [R1+0x6b8] ;  /* 0x0006b80001fa7983 */ /* 0x001f280000300800 */
[----:B------:R0:W-:Y:S04]  /*1b070*/  STL [R1+0x708], R248 ;  /* 0x000708f801007387 */ /* 0x0001e80000100800 */
[----:B0-----:R-:W4:Y:S04]  /*1b080*/  LDL.LU R248, [R1+0x68c] ;  /* 0x00068c0001f87983 */ /* 0x001f280000300800 */
[----:B------:R-:W4:Y:S04]  /*1b090*/  LDL.LU R242, [R1+0x6b0] ;  /* 0x0006b00001f27983 */ /* 0x000f280000300800 */
[----:B------:R-:W4:Y:S01]  /*1b0a0*/  LDL.LU R252, [R1+0x684] ;  /* 0x0006840001fc7983 */ /* 0x000f220000300800 */
[----:B------:R-:W-:-:S05]  /*1b0b0*/  IADD3 R251, P3, R251, UR6, RZ ;  /* 0x00000006fbfb7c10 */ /* 0x000fca000ff7e0ff */
[----:B------:R0:W-:Y:S04]  /*1b0c0*/  STL [R1+0x6dc], R251 ;  /* 0x0006dcfb01007387 */ /* 0x0001e80000100800 */
[----:B0-----:R-:W4:Y:S01]  /*1b0d0*/  LDL.LU R251, [R1+0x6a8] ;  /* 0x0006a80001fb7983 */ /* 0x001f220000300800 */
[----:B--2---:R-:W-:Y:S02]  /*1b0e0*/  IADD3.X R239, R239, UR5, RZ, P4, !PT ;  /* 0x00000005efef7c10 */ /* 0x004fe4000a7fe4ff */
[----:B---3--:R-:W-:Y:S02]  /*1b0f0*/  IADD3 R228, P4, R228, UR6, RZ ;  /* 0x00000006e4e47c10 */ /* 0x008fe4000ff9e0ff */
[----:B------:R-:W-:Y:S01]  /*1b100*/  IADD3.X R233, R233, UR5, RZ, P5, !PT ;  /* 0x00000005e9e97c10 */ /* 0x000fe2000affe4ff */
[----:B------:R0:W-:Y:S01]  /*1b110*/  STL [R1+0x700], R239 ;  /* 0x000700ef01007387 */ /* 0x0001e20000100800 */
[----:B------:R-:W-:-:S02]  /*1b120*/  IADD3 R231, P5, R231, UR6, RZ ;  /* 0x00000006e7e77c10 */ /* 0x000fc4000ffbe0ff */
[----:B------:R-:W-:Y:S01]  /*1b130*/  IADD3.X R234, R234, UR5, RZ, P6, !PT ;  /* 0x00000005eaea7c10 */ /* 0x000fe2000b7fe4ff */
[----:B0-----:R-:W2:Y:S01]  /*1b140*/  LDL.LU R239, [R1+0x67c] ;  /* 0x00067c0001ef7983 */ /* 0x001ea20000300800 */
[----:B------:R-:W-:-:S03]  /*1b150*/  IADD3.X R240, R240, UR5, RZ, P1, !PT ;  /* 0x00000005f0f07c10 */ /* 0x000fc60008ffe4ff */
[----:B------:R-:W-:Y:S04]  /*1b160*/  STL [R1+0x6d4], R228 ;  /* 0x0006d4e401007387 */ /* 0x000fe80000100800 */
[----:B------:R-:W-:Y:S04]  /*1b170*/  STL [R1+0x6f8], R233 ;  /* 0x0006f8e901007387 */ /* 0x000fe80000100800 */
[----:B------:R-:W-:Y:S04]  /*1b180*/  STL [R1+0x6cc], R231 ;  /* 0x0006cce701007387 */ /* 0x000fe80000100800 */
[----:B------:R0:W-:Y:S04]  /*1b190*/  STL [R1+0x6e8], R240 ;  /* 0x0006e8f001007387 */ /* 0x0001e80000100800 */
[----:B------:R-:W-:Y:S04]  /*1b1a0*/  STL [R1+0x6f0], R234 ;  /* 0x0006f0ea01007387 */ /* 0x000fe80000100800 */
[----:B0-----:R-:W3:Y:S01]  /*1b1b0*/  LDL.LU R240, [R1+0x6a0] ;  /* 0x0006a00001f07983 */ /* 0x001ee20000300800 */
[----:B------:R-:W-:-:S02]  /*1b1c0*/  IADD3 R232, P6, R232, UR6, RZ ;  /* 0x00000006e8e87c10 */ /* 0x000fc4000ffde0ff */
[----:B------:R-:W-:Y:S02]  /*1b1d0*/  IADD3.X R249, R249, UR5, RZ, P2, !PT ;  /* 0x00000005f9f97c10 */ /* 0x000fe400097fe4ff */
[----:B------:R-:W-:Y:S01]  /*1b1e0*/  IADD3 R237, P1, R237, UR6, RZ ;  /* 0x00000006eded7c10 */ /* 0x000fe2000ff3e0ff */
[----:B------:R-:W-:Y:S04]  /*1b1f0*/  STL [R1+0x6c4], R232 ;  /* 0x0006c4e801007387 */ /* 0x000fe80000100800 */
[----:B------:R0:W-:Y:S04]  /*1b200*/  STL [R1+0x6e0], R249 ;  /* 0x0006e0f901007387 */ /* 0x0001e80000100800 */
[----:B------:R-:W-:Y:S04]  /*1b210*/  STL [R1+0x6bc], R237 ;  /* 0x0006bced01007387 */ /* 0x000fe80000100800 */
[----:B0-----:R-:W3:Y:S01]  /*1b220*/  LDL.LU R249, [R1+0x674] ;  /* 0x0006740001f97983 */ /* 0x001ee20000300800 */
[----:B----4-:R-:W-:-:S02]  /*1b230*/  IADD3 R243, P2, R243, UR6, RZ ;  /* 0x00000006f3f37c10 */ /* 0x010fc4000ff5e0ff */
[----:B------:R-:W-:Y:S02]  /*1b240*/  IADD3.X R235, R235, UR5, RZ, P3, !PT ;  /* 0x00000005ebeb7c10 */ /* 0x000fe40009ffe4ff */
[----:B------:R-:W-:Y:S02]  /*1b250*/  IADD3 R238, P3, R238, UR6, RZ ;  /* 0x00000006eeee7c10 */ /* 0x000fe4000ff7e0ff */
[----:B------:R-:W-:Y:S01]  /*1b260*/  IADD3.X R236, R236, UR5, RZ, P4, !PT ;  /* 0x00000005ecec7c10 */ /* 0x000fe2000a7fe4ff */
[----:B------:R0:W-:Y:S04]  /*1b270*/  STL [R1+0x6b4], R243 ;  /* 0x0006b4f301007387 */ /* 0x0001e80000100800 */
[----:B0-----:R-:W4:Y:S01]  /*1b280*/  LDL.LU R243, [R1+0x698] ;  /* 0x0006980001f37983 */ /* 0x001f220000300800 */
[----:B------:R-:W-:-:S02]  /*1b290*/  IADD3.X R241, R241, UR5, RZ, P5, !PT ;  /* 0x00000005f1f17c10 */ /* 0x000fc4000affe4ff */
[----:B------:R-:W-:Y:S01]  /*1b2a0*/  IADD3 R245, P4, R245, UR6, RZ ;  /* 0x00000006f5f57c10 */ /* 0x000fe2000ff9e0ff */
[----:B------:R-:W-:Y:S04]  /*1b2b0*/  STL [R1+0x6d8], R235 ;  /* 0x0006d8eb01007387 */ /* 0x000fe80000100800 */
[----:B------:R-:W-:Y:S04]  /*1b2c0*/  STL [R1+0x6ac], R238 ;  /* 0x0006acee01007387 */ /* 0x000fe80000100800 */
[----:B------:R-:W-:Y:S01]  /*1b2d0*/  STL [R1+0x6d0], R236 ;  /* 0x0006d0ec01007387 */ /* 0x000fe20000100800 */
[----:B------:R-:W-:-:S02]  /*1b2e0*/  IADD3 R244, P5, R244, UR6, RZ ;  /* 0x00000006f4f47c10 */ /* 0x000fc4000ffbe0ff */
[----:B------:R-:W-:-:S03]  /*1b2f0*/  IADD3.X R246, R246, UR5, RZ, P6, !PT ;  /* 0x00000005f6f67c10 */ /* 0x000fc6000b7fe4ff */
[----:B------:R0:W-:Y:S04]  /*1b300*/  STL [R1+0x69c], R244 ;  /* 0x00069cf401007387 */ /* 0x0001e80000100800 */
[----:B------:R-:W-:Y:S01]  /*1b310*/  STL [R1+0x6a4], R245 ;  /* 0x0006a4f501007387 */ /* 0x000fe20000100800 */
[----:B------:R-:W-:-:S03]  /*1b320*/  IADD3 R247, P6, R247, UR6, RZ ;  /* 0x00000006f7f77c10 */ /* 0x000fc6000ffde0ff */
[----:B0-----:R-:W4:Y:S04]  /*1b330*/  LDL.LU R244, [R1+0x66c] ;  /* 0x00066c0001f47983 */ /* 0x001f280000300800 */
[----:B------:R-:W-:Y:S04]  /*1b340*/  STL [R1+0x6c8], R241 ;  /* 0x0006c8f101007387 */ /* 0x000fe80000100800 */
[----:B------:R0:W-:Y:S01]  /*1b350*/  STL [R1+0x694], R247 ;  /* 0x000694f701007387 */ /* 0x0001e20000100800 */
[----:B------:R-:W-:-:S03]  /*1b360*/  IADD3.X R250, R250, UR5, RZ, P1, !PT ;  /* 0x00000005fafa7c10 */ /* 0x000fc60008ffe4ff */
[----:B0-----:R-:W4:Y:S04]  /*1b370*/  LDL.LU R247, [R1+0x690] ;  /* 0x0006900001f77983 */ /* 0x001f280000300800 */
[----:B------:R-:W-:Y:S04]  /*1b380*/  STL [R1+0x6c0], R246 ;  /* 0x0006c0f601007387 */ /* 0x000fe80000100800 */
[----:B------:R0:W-:Y:S01]  /*1b390*/  STL [R1+0x6b8], R250 ;  /* 0x0006b8fa01007387 */ /* 0x0001e20000100800 */
[----:B------:R-:W-:-:S03]  /*1b3a0*/  IADD3 R248, P1, R248, UR6, RZ ;  /* 0x00000006f8f87c10 */ /* 0x000fc6000ff3e0ff */
[----:B0-----:R-:W4:Y:S04]  /*1b3b0*/  LDL.LU R250, [R1+0x664] ;  /* 0x0006640001fa7983 */ /* 0x001f280000300800 */
[----:B------:R0:W-:Y:S01]  /*1b3c0*/  STL [R1+0x68c], R248 ;  /* 0x00068cf801007387 */ /* 0x0001e20000100800 */
[----:B------:R-:W-:Y:S02]  /*1b3d0*/  IADD3.X R242, R242, UR5, RZ, P2, !PT ;  /* 0x00000005f2f27c10 */ /* 0x000fe400097fe4ff */
[----:B------:R-:W-:Y:S01]  /*1b3e0*/  IADD3 R252, P2, R252, UR6, RZ ;  /* 0x00000006fcfc7c10 */ /* 0x000fe2000ff5e0ff */
[----:B0-----:R-:W4:Y:S01]  /*1b3f0*/  LDL.LU R248, [R1+0x688] ;  /* 0x0006880001f87983 */ /* 0x001f220000300800 */
[----:B------:R-:W-:-:S05]  /*1b400*/  IADD3.X R251, R251, UR5, RZ, P3, !PT ;  /* 0x00000005fbfb7c10 */ /* 0x000fca0009ffe4ff */
[----:B------:R0:W-:Y:S04]  /*1b410*/  STL [R1+0x6a8], R251 ;  /* 0x0006a8fb01007387 */ /* 0x0001e80000100800 */
[----:B------:R-:W-:Y:S04]  /*1b420*/  STL [R1+0x6b0], R242 ;  /* 0x0006b0f201007387 */ /* 0x000fe80000100800 */
[----:B0-----:R-:W4:Y:S04]  /*1b430*/  LDL.LU R251, [R1+0x65c] ;  /* 0x00065c0001fb7983 */ /* 0x001f280000300800 */
[----:B------:R-:W-:Y:S04]  /*1b440*/  STL [R1+0x684], R252 ;  /* 0x000684fc01007387 */ /* 0x000fe80000100800 */
[----:B------:R-:W4:Y:S04]  /*1b450*/  LDL.LU R228, [R1+0x680] ;  /* 0x0006800001e47983 */ /* 0x000f280000300800 */
[----:B------:R-:W4:Y:S04]  /*1b460*/  LDL.LU R233, [R1+0x654] ;  /* 0x0006540001e97983 */ /* 0x000f280000300800 */
[----:B------:R-:W4:Y:S01]  /*1b470*/  LDL.LU R231, [R1+0x678] ;  /* 0x0006780001e77983 */ /* 0x000f220000300800 */
[----:B--2---:R-:W-:-:S05]  /*1b480*/  IADD3 R239, P3, R239, UR6, RZ ;  /* 0x00000006efef7c10 */ /* 0x004fca000ff7e0ff */
[----:B------:R0:W-:Y:S04]  /*1b490*/  STL [R1+0x67c], R239 ;  /* 0x00067cef01007387 */ /* 0x0001e80000100800 */
[----:B------:R-:W2:Y:S04]  /*1b4a0*/  LDL.LU R234, [R1+0x64c] ;  /* 0x00064c0001ea7983 */ /* 0x000ea80000300800 */
[----:B------:R-:W2:Y:S04]  /*1b4b0*/  LDL.LU R232, [R1+0x670] ;  /* 0x0006700001e87983 */ /* 0x000ea80000300800 */
[----:B0-----:R-:W2:Y:S01]  /*1b4c0*/  LDL.LU R239, [R1+0x644] ;  /* 0x0006440001ef7983 */ /* 0x001ea20000300800 */
[----:B---3--:R-:W-:-:S03]  /*1b4d0*/  IADD3.X R240, R240, UR5, RZ, P4, !PT ;  /* 0x00000005f0f07c10 */ /* 0x008fc6000a7fe4ff */
[----:B------:R-:W3:Y:S04]  /*1b4e0*/  LDL.LU R237, [R1+0x668] ;  /* 0x0006680001ed7983 */ /* 0x000ee80000300800 */
[----:B------:R-:W3:Y:S04]  /*1b4f0*/  LDL.LU R252, [R1+0x63c] ;  /* 0x00063c0001fc7983 */ /* 0x000ee80000300800 */
[----:B------:R0:W-:Y:S04]  /*1b500*/  STL [R1+0x6a0], R240 ;  /* 0x0006a0f001007387 */ /* 0x0001e80000100800 */
[----:B0-----:R-:W3:Y:S01]  /*1b510*/  LDL.LU R240, [R1+0x660] ;  /* 0x0006600001f07983 */ /* 0x001ee20000300800 */
[----:B------:R-:W-:-:S03]  /*1b520*/  IADD3 R249, P4, R249, UR6, RZ ;  /* 0x00000006f9f97c10 */ /* 0x000fc6000ff9e0ff */
[----:B------:R-:W3:Y:S04]  /*1b530*/  LDL.LU R235, [R1+0x634] ;  /* 0x0006340001eb7983 */ /* 0x000ee80000300800 */
[----:B------:R-:W3:Y:S04]  /*1b540*/  LDL.LU R238, [R1+0x658] ;  /* 0x0006580001ee7983 */ /* 0x000ee80000300800 */
[----:B------:R-:W-:Y:S04]  /*1b550*/  STL [R1+0x674], R249 ;  /* 0x000674f901007387 */ /* 0x000fe80000100800 */
[----:B------:R-:W3:Y:S01]  /*1b560*/  LDL.LU R236, [R1+0x62c] ;  /* 0x00062c0001ec7983 */ /* 0x000ee20000300800 */
[----:B----4-:R-:W-:-:S05]  /*1b570*/  IADD3.X R243, R243, UR5, RZ, P5, !PT ;  /* 0x00000005f3f37c10 */ /* 0x010fca000affe4ff */
[----:B------:R0:W-:Y:S04]  /*1b580*/  STL [R1+0x698], R243 ;  /* 0x000698f301007387 */ /* 0x0001e80000100800 */
[----:B------:R-:W4:Y:S04]  /*1b590*/  LDL.LU R245, [R1+0x650] ;  /* 0x0006500001f57983 */ /* 0x000f280000300800 */
[----:B------:R-:W4:Y:S04]  /*1b5a0*/  LDL.LU R241, [R1+0x624] ;  /* 0x0006240001f17983 */ /* 0x000f280000300800 */
[----:B0-----:R-:W4:Y:S04]  /*1b5b0*/  LDL.LU R243, [R1+0x648] ;  /* 0x0006480001f37983 */ /* 0x001f280000300800 */
[----:B------:R-:W4:Y:S01]  /*1b5c0*/  LDL.LU R246, [R1+0x61c] ;  /* 0x00061c0001f67983 */ /* 0x000f220000300800 */
[----:B------:R-:W-:-:S05]  /*1b5d0*/  IADD3 R244, P5, R244, UR6, RZ ;  /* 0x00000006f4f47c10 */ /* 0x000fca000ffbe0ff */
[----:B------:R0:W-:Y:S01]  /*1b5e0*/  STL [R1+0x66c], R244 ;  /* 0x00066cf401007387 */ /* 0x0001e20000100800 */
[----:B------:R-:W-:-:S03]  /*1b5f0*/  IADD3.X R247, R247, UR5, RZ, P6, !PT ;  /* 0x00000005f7f77c10 */ /* 0x000fc6000b7fe4ff */
[----:B0-----:R-:W4:Y:S04]  /*1b600*/  LDL.LU R244, [R1+0x640] ;  /* 0x0006400001f47983 */ /* 0x001f280000300800 */
[----:B------:R0:W-:Y:S01]  /*1b610*/  STL [R1+0x690], R247 ;  /* 0x000690f701007387 */ /* 0x0001e20000100800 */
[----:B------:R-:W-:-:S03]  /*1b620*/  IADD3 R250, P6, R250, UR6, RZ ;  /* 0x00000006fafa7c10 */ /* 0x000fc6000ffde0ff */
[----:B0-----:R-:W4:Y:S04]  /*1b630*/  LDL.LU R247, [R1+0xc28] ;  /* 0x000c280001f77983 */ /* 0x001f280000300800 */
[----:B------:R0:W-:Y:S01]  /*1b640*/  STL [R1+0x664], R250 ;  /* 0x000664fa01007387 */ /* 0x0001e20000100800 */
[----:B------:R-:W-:-:S03]  /*1b650*/  IADD3.X R248, R248, UR5, RZ, P1, !PT ;  /* 0x00000005f8f87c10 */ /* 0x000fc60008ffe4ff */
[----:B0-----:R-:W4:Y:S04]  /*1b660*/  LDL.LU R250, [R1+0x638] ;  /* 0x0006380001fa7983 */ /* 0x001f280000300800 */
[----:B------:R-:W4:Y:S04]  /*1b670*/  LDL.LU R242, [R1+0xc24] ;  /* 0x000c240001f27983 */ /* 0x000f280000300800 */
[----:B------:R-:W4:Y:S04]  /*1b680*/  LDL.LU R249, [R1+0x630] ;  /* 0x0006300001f97983 */ /* 0x000f280000300800 */
[----:B------:R0:W-:Y:S04]  /*1b690*/  STL [R1+0x688], R248 ;  /* 0x000688f801007387 */ /* 0x0001e80000100800 */
[----:B0-----:R-:W4:Y:S01]  /*1b6a0*/  LDL.LU R248, [R1+0xc20] ;  /* 0x000c200001f87983 */ /* 0x001f220000300800 */
[----:B------:R-:W-:-:S02]  /*1b6b0*/  IADD3 R251, P1, R251, UR6, RZ ;  /* 0x00000006fbfb7c10 */ /* 0x000fc4000ff3e0ff */
[----:B------:R-:W-:Y:S02]  /*1b6c0*/  IADD3.X R228, R228, UR5, RZ, P2, !PT ;  /* 0x00000005e4e47c10 */ /* 0x000fe400097fe4ff */
[----:B------:R-:W-:Y:S01]  /*1b6d0*/  IADD3 R233, P2, R233, UR6, RZ ;  /* 0x00000006e9e97c10 */ /* 0x000fe2000ff5e0ff */
[----:B------:R0:W-:Y:S01]  /*1b6e0*/  STL [R1+0x65c], R251 ;  /* 0x00065cfb01007387 */ /* 0x0001e20000100800 */
[----:B------:R-:W-:-:S03]  /*1b6f0*/  IADD3.X R231, R231, UR5, RZ, P3, !PT ;  /* 0x00000005e7e77c10 */ /* 0x000fc60009ffe4ff */
[----:B0-----:R-:W4:Y:S04]  /*1b700*/  LDL.LU R251, [R1+0x628] ;  /* 0x0006280001fb7983 */ /* 0x001f280000300800 */
[----:B------:R-:W-:Y:S04]  /*1b710*/  STL [R1+0x680], R228 ;  /* 0x000680e401007387 */ /* 0x000fe80000100800 */
[----:B------:R-:W-:Y:S04]  /*1b720*/  STL [R1+0x654], R233 ;  /* 0x000654e901007387 */ /* 0x000fe80000100800 */
[----:B------:R-:W-:Y:S01]  /*1b730*/  STL [R1+0x678], R231 ;  /* 0x000678e701007387 */ /* 0x000fe20000100800 */
[----:B--2---:R-:W-:-:S02]  /*1b740*/  IADD3.X R232, R232, UR5, RZ, P4, !PT ;  /* 0x00000005e8e87c10 */ /* 0x004fc4000a7fe4ff */
[----:B------:R-:W-:Y:S02]  /*1b750*/  IADD3 R234, P3, R234, UR6, RZ ;  /* 0x00000006eaea7c10 */ /* 0x000fe4000ff7e0ff */
[----:B------:R-:W-:Y:S02]  /*1b760*/  IADD3 R239, P4, R239, UR6, RZ ;  /* 0x00000006efef7c10 */ /* 0x000fe4000ff9e0ff */
[----:B---3--:R-:W-:Y:S02]  /*1b770*/  IADD3.X R237, R237, UR5, RZ, P5, !PT ;  /* 0x00000005eded7c10 */ /* 0x008fe4000affe4ff */
[----:B------:R-:W-:Y:S01]  /*1b780*/  IADD3 R252, P5, R252, UR6, RZ ;  /* 0x00000006fcfc7c10 */ /* 0x000fe2000ffbe0ff */
[----:B------:R0:W-:Y:S04]  /*1b790*/  STL [R1+0x644], R239 ;  /* 0x000644ef01007387 */ /* 0x0001e80000100800 */
[----:B------:R-:W-:Y:S04]  /*1b7a0*/  STL [R1+0x64c], R234 ;  /* 0x00064cea01007387 */ /* 0x000fe80000100800 */
[----:B0-----:R-:W2:Y:S01]  /*1b7b0*/  LDL.LU R239, [R1+0xc18] ;  /* 0x000c180001ef7983 */ /* 0x001ea20000300800 */
[----:B------:R-:W-:-:S03]  /*1b7c0*/  IADD3.X R240, R240, UR5, RZ, P6, !PT ;  /* 0x00000005f0f07c10 */ /* 0x000fc6000b7fe4ff */
[----:B------:R-:W-:Y:S04]  /*1b7d0*/  STL [R1+0x670], R232 ;  /* 0x000670e801007387 */ /* 0x000fe80000100800 */
[----:B------:R0:W-:Y:S04]  /*1b7e0*/  STL [R1+0x63c], R252 ;  /* 0x00063cfc01007387 */ /* 0x0001e80000100800 */
[----:B------:R-:W-:Y:S04]  /*1b7f0*/  STL [R1+0x668], R237 ;  /* 0x000668ed01007387 */ /* 0x000fe80000100800 */
[----:B0-----:R-:W3:Y:S04]  /*1b800*/  LDL.LU R252, [R1+0x620] ;  /* 0x0006200001fc7983 */ /* 0x001ee80000300800 */
[----:B------:R0:W-:Y:S04]  /*1b810*/  STL [R1+0x660], R240 ;  /* 0x000660f001007387 */ /* 0x0001e80000100800 */
[----:B0-----:R-:W3:Y:S01]  /*1b820*/  LDL.LU R240, [R1+0xc10] ;  /* 0x000c100001f07983 */ /* 0x001ee20000300800 */
[----:B------:R-:W-:-:S02]  /*1b830*/  IADD3 R235, P6, R235, UR6, RZ ;  /* 0x00000006ebeb7c10 */ /* 0x000fc4000ffde0ff */
[----:B------:R-:W-:Y:S02]  /*1b840*/  IADD3.X R238, R238, UR5, RZ, P1, !PT ;  /* 0x00000005eeee7c10 */ /* 0x000fe40008ffe4ff */
[----:B------:R-:W-:Y:S01]  /*1b850*/  IADD3 R236, P1, R236, UR6, RZ ;  /* 0x00000006ecec7c10 */ /* 0x000fe2000ff3e0ff */
[----:B------:R-:W-:Y:S04]  /*1b860*/  STL [R1+0x634], R235 ;  /* 0x000634eb01007387 */ /* 0x000fe80000100800 */
[----:B------:R-:W-:Y:S04]  /*1b870*/  STL [R1+0x658], R238 ;  /* 0x000658ee01007387 */ /* 0x000fe80000100800 */
[----:B------:R-:W-:Y:S01]  /*1b880*/  STL [R1+0x62c], R236 ;  /* 0x00062cec01007387 */ /* 0x000fe20000100800 */
[----:B----4-:R-:W-:-:S02]  /*1b890*/  IADD3.X R245, R245, UR5, RZ, P2, !PT ;  /* 0x00000005f5f57c10 */ /* 0x010fc400097fe4ff */
[----:B------:R-:W-:Y:S02]  /*1b8a0*/  IADD3 R241, P2, R241, UR6, RZ ;  /* 0x00000006f1f17c10 */ /* 0x000fe4000ff5e0ff */
[----:B------:R-:W-:Y:S02]  /*1b8b0*/  IADD3.X R243, R243, UR5, RZ, P3, !PT ;  /* 0x00000005f3f37c10 */ /* 0x000fe40009ffe4ff */
[----:B------:R-:W-:-:S03]  /*1b8c0*/  IADD3 R246, P3, R246, UR6, RZ ;  /* 0x00000006f6f67c10 */ /* 0x000fc6000ff7e0ff */
[----:B------:R0:W-:Y:S04]  /*1b8d0*/  STL [R1+0x648], R243 ;  /* 0x000648f301007387 */ /* 0x0001e80000100800 */
[----:B------:R-:W-:Y:S04]  /*1b8e0*/  STL [R1+0x650], R245 ;  /* 0x000650f501007387 */ /* 0x000fe80000100800 */
[----:B0-----:R-:W4:Y:S04]  /*1b8f0*/  LDL.LU R243, [R1+0x618] ;  /* 0x0006180001f37983 */ /* 0x001f280000300800 */
[----:B------:R-:W-:Y:S01]  /*1b900*/  STL [R1+0x624], R241 ;  /* 0x000624f101007387 */ /* 0x000fe20000100800 */
[----:B------:R-:W-:-:S05]  /*1b910*/  IADD3.X R244, R244, UR5, RZ, P4, !PT ;  /* 0x00000005f4f47c10 */ /* 0x000fca000a7fe4ff */
[----:B------:R0:W-:Y:S01]  /*1b920*/  STL [R1+0x640], R244 ;  /* 0x000640f401007387 */ /* 0x0001e20000100800 */
[----:B------:R-:W-:-:S03]  /*1b930*/  IADD3 R247, P4, R247, UR6, RZ ;  /* 0x00000006f7f77c10 */ /* 0x000fc6000ff9e0ff */
[----:B0-----:R-:W4:Y:S04]  /*1b940*/  LDL.LU R244, [R1+0xc08] ;  /* 0x000c080001f47983 */ /* 0x001f280000300800 */
[----:B------:R-:W-:Y:S04]  /*1b950*/  STL [R1+0x61c], R246 ;  /* 0x00061cf601007387 */ /* 0x000fe80000100800 */
[----:B------:R0:W-:Y:S01]  /*1b960*/  STL [R1+0xc28], R247 ;  /* 0x000c28f701007387 */ /* 0x0001e20000100800 */
[----:B------:R-:W-:-:S03]  /*1b970*/  IADD3.X R250, R250, UR5, RZ, P5, !PT ;  /* 0x00000005fafa7c10 */ /* 0x000fc6000affe4ff */
[----:B0-----:R-:W4:Y:S01]  /*1b980*/  LDL.LU R247, [R1+0x614] ;  /* 0x0006140001f77983 */ /* 0x001f220000300800 */
[----:B------:R-:W-:Y:S02]  /*1b990*/  IADD3.X R249, R249, UR5, RZ, P6, !PT ;  /* 0x00000005f9f97c10 */ /* 0x000fe4000b7fe4ff */
[----:B------:R-:W-:Y:S01]  /*1b9a0*/  IADD3 R242, P5, R242, UR6, RZ ;  /* 0x00000006f2f27c10 */ /* 0x000fe2000ffbe0ff */
[----:B------:R0:W-:Y:S01]  /*1b9b0*/  STL [R1+0x638], R250 ;  /* 0x000638fa01007387 */ /* 0x0001e20000100800 */
[----:B------:R-:W-:-:S03]  /*1b9c0*/  IADD3 R248, P6, R248, UR6, RZ ;  /* 0x00000006f8f87c10 */ /* 0x000fc6000ffde0ff */
[----:B0-----:R-:W4:Y:S04]  /*1b9d0*/  LDL.LU R250, [R1+0xc00] ;  /* 0x000c000001fa7983 */ /* 0x001f280000300800 */
[----:B------:R0:W-:Y:S04]  /*1b9e0*/  STL [R1+0xc20], R248 ;  /* 0x000c20f801007387 */ /* 0x0001e80000100800 */
[----:B------:R-:W-:Y:S04]  /*1b9f0*/  STL [R1+0xc24], R242 ;  /* 0x000c24f201007387 */ /* 0x000fe80000100800 */
[----:B0-----:R-:W4:Y:S04]  /*1ba00*/  LDL.LU R248, [R1+0x610] ;  /* 0x0006100001f87983 */ /* 0x001f280000300800 */
[----:B------:R-:W-:Y:S04]  /*1ba10*/  STL [R1+0x630], R249 ;  /* 0x000630f901007387 */ /* 0x000fe80000100800 */
[----:B------:R-:W4:Y:S04]  /*1ba20*/  LDL.LU R228, [R1+0xbf8] ;  /* 0x000bf80001e47983 */ /* 0x000f280000300800 */
[----:B------:R-:W4:Y:S04]  /*1ba30*/  LDL.LU R233, [R1+0xc1c] ;  /* 0x000c1c0001e97983 */ /* 0x000f280000300800 */
[----:B------:R-:W4:Y:S01]  /*1ba40*/  LDL.LU R231, [R1+0xbf0] ;  /* 0x000bf00001e77983 */ /* 0x000f220000300800 */
[----:B------:R-:W-:-:S05]  /*1ba50*/  IADD3.X R251, R251, UR5, RZ, P1, !PT ;  /* 0x00000005fbfb7c10 */ /* 0x000fca0008ffe4ff */
[----:B------:R0:W-:Y:S04]  /*1ba60*/  STL [R1+0x628], R251 ;  /* 0x000628fb01007387 */ /* 0x0001e80000100800 */
[----:B------:R-:W4:Y:S04]  /*1ba70*/  LDL.LU R234, [R1+0xc14] ;  /* 0x000c140001ea7983 */ /* 0x000f280000300800 */
[----:B------:R-:W4:Y:S04]  /*1ba80*/  LDL.LU R232, [R1+0xbe8] ;  /* 0x000be80001e87983 */ /* 0x000f280000300800 */
[----:B0-----:R-:W4:Y:S04]  /*1ba90*/  LDL.LU R251, [R1+0xc0c] ;  /* 0x000c0c0001fb7983 */ /* 0x001f280000300800 */
[----:B------:R-:W4:Y:S04]  /*1baa0*/  LDL.LU R237, [R1+0xbe0] ;  /* 0x000be00001ed7983 */ /* 0x000f280000300800 */
[----:B------:R-:W4:Y:S01]  /*1bab0*/  LDL.LU R249, [R1+0xc04] ;  /* 0x000c040001f97983 */ /* 0x000f220000300800 */
[----:B--2---:R-:W-:-:S05]  /*1bac0*/  IADD3 R239, P1, R239, UR6, RZ ;  /* 0x00000006efef7c10 */ /* 0x004fca000ff3e0ff */
[----:B------:R0:W-:Y:S01]  /*1bad0*/  STL [R1+0xc18], R239 ;  /* 0x000c18ef01007387 */ /* 0x0001e20000100800 */
[----:B---3--:R-:W-:-:S03]  /*1bae0*/  IADD3.X R252, R252, UR5, RZ, P2, !PT ;  /* 0x00000005fcfc7c10 */ /* 0x008fc600097fe4ff */
[----:B0-----:R-:W2:Y:S04]  /*1baf0*/  LDL.LU R239, [R1+0xbd8] ;  /* 0x000bd80001ef7983 */ /* 0x001ea80000300800 */
[----:B------:R-:W3:Y:S04]  /*1bb00*/  LDL.LU R235, [R1+0xbfc] ;  /* 0x000bfc0001eb7983 */ /* 0x000ee80000300800 */
[----:B------:R-:W3:Y:S04]  /*1bb10*/  LDL.LU R238, [R1+0xbd0] ;  /* 0x000bd00001ee7983 */ /* 0x000ee80000300800 */
[----:B------:R-:W-:Y:S04]  /*1bb20*/  STL [R1+0x620], R252 ;  /* 0x000620fc01007387 */ /* 0x000fe80000100800 */
[----:B------:R-:W3:Y:S01]  /*1bb30*/  LDL.LU R236, [R1+0xbf4] ;  /* 0x000bf40001ec7983 */ /* 0x000ee20000300800 */
[----:B------:R-:W-:-:S05]  /*1bb40*/  IADD3 R240, P2, R240, UR6, RZ ;  /* 0x00000006f0f07c10 */ /* 0x000fca000ff5e0ff */
[----:B------:R0:W-:Y:S04]  /*1bb50*/  STL [R1+0xc10], R240 ;  /* 0x000c10f001007387 */ /* 0x0001e80000100800 */
[----:B------:R-:W3:Y:S04]  /*1bb60*/  LDL.LU R245, [R1+0xbc8] ;  /* 0x000bc80001f57983 */ /* 0x000ee80000300800 */
[----:B------:R-:W3:Y:S04]  /*1bb70*/  LDL.LU R241, [R1+0xbec] ;  /* 0x000bec0001f17983 */ /* 0x000ee80000300800 */
[----:B0-----:R-:W3:Y:S04]  /*1bb80*/  LDL.LU R240, [R1+0xbc0] ;  /* 0x000bc00001f07983 */ /* 0x001ee80000300800 */
[----:B------:R-:W3:Y:S01]  /*1bb90*/  LDL.LU R246, [R1+0xbe4] ;  /* 0x000be40001f67983 */ /* 0x000ee20000300800 */
[----:B----4-:R-:W-:-:S05]  /*1bba0*/  IADD3.X R243, R243, UR5, RZ, P3, !PT ;  /* 0x00000005f3f37c10 */ /* 0x010fca0009ffe4ff */
[----:B------:R0:W-:Y:S04]  /*1bbb0*/  STL [R1+0x618], R243 ;  /* 0x000618f301007387 */ /* 0x0001e80000100800 */
[----:B0-----:R-:W4:Y:S01]  /*1bbc0*/  LDL.LU R243, [R1+0xbb8] ;  /* 0x000bb80001f37983 */ /* 0x001f220000300800 */
[----:B------:R-:W-:-:S05]  /*1bbd0*/  IADD3 R244, P3, R244, UR6, RZ ;  /* 0x00000006f4f47c10 */ /* 0x000fca000ff7e0ff */
[----:B------:R0:W-:Y:S01]  /*1bbe0*/  STL [R1+0xc08], R244 ;  /* 0x000c08f401007387 */ /* 0x0001e20000100800 */
[----:B------:R-:W-:-:S03]  /*1bbf0*/  IADD3.X R247, R247, UR5, RZ, P4, !PT ;  /* 0x00000005f7f77c10 */ /* 0x000fc6000a7fe4ff */
[----:B0-----:R-:W4:Y:S04]  /*1bc00*/  LDL.LU R244, [R1+0xbdc] ;  /* 0x000bdc0001f47983 */ /* 0x001f280000300800 */
[----:B------:R0:W-:Y:S01]  /*1bc10*/  STL [R1+0x614], R247 ;  /* 0x000614f701007387 */ /* 0x0001e20000100800 */
[----:B------:R-:W-:-:S03]  /*1bc20*/  IADD3 R250, P4, R250, UR6, RZ ;  /* 0x00000006fafa7c10 */ /* 0x000fc6000ff9e0ff */
[----:B0-----:R-:W4:Y:S04]  /*1bc30*/  LDL.LU R247, [R1+0xbb0] ;  /* 0x000bb00001f77983 */ /* 0x001f280000300800 */
[----:B------:R-:W4:Y:S04]  /*1bc40*/  LDL.LU R242, [R1+0xbd4] ;  /* 0x000bd40001f27983 */ /* 0x000f280000300800 */
[----:B------:R-:W4:Y:S04]  /*1bc50*/  LDL.LU R252, [R1+0xba8] ;  /* 0x000ba80001fc7983 */ /* 0x000f280000300800 */
[----:B------:R0:W-:Y:S01]  /*1bc60*/  STL [R1+0xc00], R250 ;  /* 0x000c00fa01007387 */ /* 0x0001e20000100800 */
[----:B------:R-:W-:-:S03]  /*1bc70*/  IADD3.X R248, R248, UR5, RZ, P5, !PT ;  /* 0x00000005f8f87c10 */ /* 0x000fc6000affe4ff */
[----:B0-----:R-:W4:Y:S01]  /*1bc80*/  LDL.LU R250, [R1+0xbcc] ;  /* 0x000bcc0001fa7983 */ /* 0x001f220000300800 */
[----:B------:R-:W-:Y:S02]  /*1bc90*/  IADD3 R228, P5, R228, UR6, RZ ;  /* 0x00000006e4e47c10 */ /* 0x000fe4000ffbe0ff */
[----:B------:R-:W-:Y:S01]  /*1bca0*/  IADD3.X R233, R233, UR5, RZ, P6, !PT ;  /* 0x00000005e9e97c10 */ /* 0x000fe2000b7fe4ff */
[----:B------:R0:W-:Y:S01]  /*1bcb0*/  STL [R1+0x610], R248 ;  /* 0x000610f801007387 */ /* 0x0001e20000100800 */
[----:B------:R-:W-:-:S03]  /*1bcc0*/  IADD3 R231, P6, R231, UR6, RZ ;  /* 0x00000006e7e77c10 */ /* 0x000fc6000ffde0ff */
[----:B0-----:R-:W4:Y:S04]  /*1bcd0*/  LDL.LU R248, [R1+0xba0] ;  /* 0x000ba00001f87983 */ /* 0x001f280000300800 */
[----:B------:R-:W-:Y:S04]  /*1bce0*/  STL [R1+0xbf8], R228 ;  /* 0x000bf8e401007387 */ /* 0x000fe80000100800 */
[----:B------:R-:W-:Y:S04]  /*1bcf0*/  STL [R1+0xc1c], R233 ;  /* 0x000c1ce901007387 */ /* 0x000fe80000100800 */
[----:B------:R-:W-:Y:S01]  /*1bd00*/  STL [R1+0xbf0], R231 ;  /* 0x000bf0e701007387 */ /* 0x000fe20000100800 */
[----:B------:R-:W-:-:S02]  /*1bd10*/  IADD3.X R234, R234, UR5, RZ, P1, !PT ;  /* 0x00000005eaea7c10 */ /* 0x000fc40008ffe4ff */
[----:B------:R-:W-:Y:S02]  /*1bd20*/  IADD3 R232, P1, R232, UR6, RZ ;  /* 0x00000006e8e87c10 */ /* 0x000fe4000ff3e0ff */
[----:B------:R-:W-:Y:S02]  /*1bd30*/  IADD3.X R251, R251, UR5, RZ, P2, !PT ;  /* 0x00000005fbfb7c10 */ /* 0x000fe400097fe4ff */
[----:B------:R-:W-:Y:S02]  /*1bd40*/  IADD3 R237, P2, R237, UR6, RZ ;  /* 0x00000006eded7c10 */ /* 0x000fe4000ff5e0ff */
[----:B------:R-:W-:Y:S01]  /*1bd50*/  IADD3.X R249, R249, UR5, RZ, P3, !PT ;  /* 0x00000005f9f97c10 */ /* 0x000fe20009ffe4ff */
[----:B------:R0:W-:Y:S04]  /*1bd60*/  STL [R1+0xc0c], R251 ;  /* 0x000c0cfb01007387 */ /* 0x0001e80000100800 */
[----:B------:R-:W-:Y:S04]  /*1bd70*/  STL [R1+0xc14], R234 ;  /* 0x000c14ea01007387 */ /* 0x000fe80000100800 */
[----:B0-----:R-:W4:Y:S04]  /*1bd80*/  LDL.LU R251, [R1+0xbc4] ;  /* 0x000bc40001fb7983 */ /* 0x001f280000300800 */
[----:B------:R-:W-:Y:S04]  /*1bd90*/  STL [R1+0xbe8], R232 ;  /* 0x000be8e801007387 */ /* 0x000fe80000100800 */
[----:B------:R0:W-:Y:S04]  /*1bda0*/  STL [R1+0xc04], R249 ;  /* 0x000c04f901007387 */ /* 0x0001e80000100800 */
[----:B------:R-:W-:Y:S04]  /*1bdb0*/  STL [R1+0xbe0], R237 ;  /* 0x000be0ed01007387 */ /* 0x000fe80000100800 */
[----:B0-----:R-:W4:Y:S01]  /*1bdc0*/  LDL.LU R249, [R1+0xb98] ;  /* 0x000b980001f97983 */ /* 0x001f220000300800 */
[----:B--2---:R-:W-:-:S02]  /*1bdd0*/  IADD3 R239, P3, R239, UR6, RZ ;  /* 0x00000006efef7c10 */ /* 0x004fc4000ff7e0ff */
[----:B---3--:R-:W-:Y:S02]  /*1bde0*/  IADD3.X R235, R235, UR5, RZ, P4, !PT ;  /* 0x00000005ebeb7c10 */ /* 0x008fe4000a7fe4ff */
[----:B------:R-:W-:Y:S01]  /*1bdf0*/  IADD3 R238, P4, R238, UR6, RZ ;  /* 0x00000006eeee7c10 */ /* 0x000fe2000ff9e0ff */
[----:B------:R0:W-:Y:S01]  /*1be00*/  STL [R1+0xbd8], R239 ;  /* 0x000bd8ef01007387 */ /* 0x0001e20000100800 */
[----:B------:R-:W-:-:S03]  /*1be10*/  IADD3.X R236, R236, UR5, RZ, P5, !PT ;  /* 0x00000005ecec7c10 */ /* 0x000fc6000affe4ff */
[----:B0-----:R-:W2:Y:S01]  /*1be20*/  LDL.LU R239, [R1+0xbbc] ;  /* 0x000bbc0001ef7983 */ /* 0x001ea20000300800 */
[----:B------:R-:W-:Y:S02]  /*1be30*/  IADD3.X R241, R241, UR5, RZ, P6, !PT ;  /* 0x00000005f1f17c10 */ /* 0x000fe4000b7fe4ff */
[----:B------:R-:W-:Y:S01]  /*1be40*/  IADD3 R245, P5, R245, UR6, RZ ;  /* 0x00000006f5f57c10 */ /* 0x000fe2000ffbe0ff */
[----:B------:R-:W-:Y:S04]  /*1be50*/  STL [R1+0xbfc], R235 ;  /* 0x000bfceb01007387 */ /* 0x000fe80000100800 */
[----:B------:R-:W-:Y:S04]  /*1be60*/  STL [R1+0xbd0], R238 ;  /* 0x000bd0ee01007387 */ /* 0x000fe80000100800 */
[----:B------:R-:W-:Y:S01]  /*1be70*/  STL [R1+0xbf4], R236 ;  /* 0x000bf4ec01007387 */ /* 0x000fe20000100800 */
[----:B------:R-:W-:-:S05]  /*1be80*/  IADD3 R240, P6, R240, UR6, RZ ;  /* 0x00000006f0f07c10 */ /* 0x000fca000ffde0ff */
[----:B------:R0:W-:Y:S04]  /*1be90*/  STL [R1+0xbc0], R240 ;  /* 0x000bc0f001007387 */ /* 0x0001e80000100800 */
[----:B------:R-:W-:Y:S04]  /*1bea0*/  STL [R1+0xbc8], R245 ;  /* 0x000bc8f501007387 */ /* 0x000fe80000100800 */
[----:B0-----:R-:W3:Y:S01]  /*1beb0*/  LDL.LU R240, [R1+0xb90] ;  /* 0x000b900001f07983 */ /* 0x001ee20000300800 */
[----:B------:R-:W-:-:S03]  /*1bec0*/  IADD3.X R246, R246, UR5, RZ, P1, !PT ;  /* 0x00000005f6f67c10 */ /* 0x000fc60008ffe4ff */
[----:B------:R-:W-:Y:S01]  /*1bed0*/  STL [R1+0xbec], R241 ;  /* 0x000becf101007387 */ /* 0x000fe20000100800 */
[----:B----4-:R-:W-:-:S05]  /*1bee0*/  IADD3 R243, P1, R243, UR6, RZ ;  /* 0x00000006f3f37c10 */ /* 0x010fca000ff3e0ff */
[----:B------:R0:W-:Y:S04]  /*1bef0*/  STL [R1+0xbb8], R243 ;  /* 0x000bb8f301007387 */ /* 0x0001e80000100800 */
[----:B0-----:R-:W4:Y:S04]  /*1bf00*/  LDL.LU R243, [R1+0xbb4] ;  /* 0x000bb40001f37983 */ /* 0x001f280000300800 */
[----:B------:R-:W-:Y:S01]  /*1bf10*/  STL [R1+0xbe4], R246 ;  /* 0x000be4f601007387 */ /* 0x000fe20000100800 */
[----:B------:R-:W-:-:S05]  /*1bf20*/  IADD3.X R244, R244, UR5, RZ, P2, !PT ;  /* 0x00000005f4f47c10 */ /* 0x000fca00097fe4ff */
[----:B------:R0:W-:Y:S01]  /*1bf30*/  STL [R1+0xbdc], R244 ;  /* 0x000bdcf401007387 */ /* 0x0001e20000100800 */
[----:B------:R-:W-:-:S03]  /*1bf40*/  IADD3 R247, P2, R247, UR6, RZ ;  /* 0x00000006f7f77c10 */ /* 0x000fc6000ff5e0ff */
[----:B0-----:R-:W4:Y:S01]  /*1bf50*/  LDL.LU R244, [R1+0xb88] ;  /* 0x000b880001f47983 */ /* 0x001f220000300800 */
        /* <DEDUP_REMOVED lines=15> */
[----:B------:R-:W4:Y:S04]  /*1c050*/  LDL.LU R232, [R1+0xb94] ;  /* 0x000b940001e87983 */ /* 0x000f280000300800 */
[----:B0-----:R-:W4:Y:S04]  /*1c060*/  LDL.LU R248, [R1+0xb68] ;  /* 0x000b680001f87983 */ /* 0x001f280000300800 */
[----:B------:R-:W4:Y:S04]  /*1c070*/  LDL.LU R237, [R1+0xb8c] ;  /* 0x000b8c0001ed7983 */ /* 0x000f280000300800 */
[----:B------:R-:W4:Y:S01]  /*1c080*/  LDL.LU R252, [R1+0xb60] ;  /* 0x000b600001fc7983 */ /* 0x000f220000300800 */
[----:B------:R-:W-:-:S05]  /*1c090*/  IADD3.X R251, R251, UR5, RZ, P5, !PT ;  /* 0x00000005fbfb7c10 */ /* 0x000fca000affe4ff */
[----:B------:R0:W-:Y:S01]  /*1c0a0*/  STL [R1+0xbc4], R251 ;  /* 0x000bc4fb01007387 */ /* 0x0001e20000100800 */
[----:B------:R-:W-:-:S03]  /*1c0b0*/  IADD3 R249, P5, R249, UR6, RZ ;  /* 0x00000006f9f97c10 */ /* 0x000fc6000ffbe0ff */
[----:B0-----:R-:W4:Y:S04]  /*1c0c0*/  LDL.LU R251, [R1+0xb84] ;  /* 0x000b840001fb7983 */ /* 0x001f280000300800 */
[----:B------:R-:W4:Y:S04]  /*1c0d0*/  LDL.LU R235, [R1+0xb58] ;  /* 0x000b580001eb7983 */ /* 0x000f280000300800 */
[----:B------:R-:W4:Y:S04]  /*1c0e0*/  LDL.LU R238, [R1+0xb7c] ;  /* 0x000b7c0001ee7983 */ /* 0x000f280000300800 */
[----:B------:R-:W-:Y:S04]  /*1c0f0*/  STL [R1+0xb98], R249 ;  /* 0x000b98f901007387 */ /* 0x000fe80000100800 */
[----:B------:R-:W4:Y:S01]  /*1c100*/  LDL.LU R236, [R1+0xb50] ;  /* 0x000b500001ec7983 */ /* 0x000f220000300800 */
[----:B--2---:R-:W-:-:S05]  /*1c110*/  IADD3.X R239, R239, UR5, RZ, P6, !PT ;  /* 0x00000005efef7c10 */ /* 0x004fca000b7fe4ff */
[----:B------:R0:W-:Y:S04]  /*1c120*/  STL [R1+0xbbc], R239 ;  /* 0x000bbcef01007387 */ /* 0x0001e80000100800 */
[----:B------:R-:W2:Y:S04]  /*1c130*/  LDL.LU R245, [R1+0xb74] ;  /* 0x000b740001f57983 */ /* 0x000ea80000300800 */
[----:B------:R-:W2:Y:S04]  /*1c140*/  LDL.LU R241, [R1+0xb48] ;  /* 0x000b480001f17983 */ /* 0x000ea80000300800 */
[----:B0-----:R-:W2:Y:S04]  /*1c150*/  LDL.LU R239, [R1+0xb6c] ;  /* 0x000b6c0001ef7983 */ /* 0x001ea80000300800 */
[----:B------:R-:W2:Y:S01]  /*1c160*/  LDL.LU R246, [R1+0xb40] ;  /* 0x000b400001f67983 */ /* 0x000ea20000300800 */
[----:B---3--:R-:W-:-:S05]  /*1c170*/  IADD3 R240, P6, R240, UR6, RZ ;  /* 0x00000006f0f07c10 */ /* 0x008fca000ffde0ff */
[----:B------:R0:W-:Y:S04]  /*1c180*/  STL [R1+0xb90], R240 ;  /* 0x000b90f001007387 */ /* 0x0001e80000100800 */
[----:B0-----:R-:W3:Y:S01]  /*1c190*/  LDL.LU R240, [R1+0xb64] ;  /* 0x000b640001f07983 */ /* 0x001ee20000300800 */
[----:B----4-:R-:W-:-:S05]  /*1c1a0*/  IADD3.X R243, R243, UR5, RZ, P1, !PT ;  /* 0x00000005f3f37c10 */ /* 0x010fca0008ffe4ff */
[----:B------:R0:W-:Y:S04]  /*1c1b0*/  STL [R1+0xbb4], R243 ;  /* 0x000bb4f301007387 */ /* 0x0001e80000100800 */
[----:B0-----:R-:W4:Y:S01]  /*1c1c0*/  LDL.LU R243, [R1+0xb38] ;  /* 0x000b380001f37983 */ /* 0x001f220000300800 */
[----:B------:R-:W-:-:S05]  /*1c1d0*/  IADD3 R244, P1, R244, UR6, RZ ;  /* 0x00000006f4f47c10 */ /* 0x000fca000ff3e0ff */
[----:B------:R0:W-:Y:S01]  /*1c1e0*/  STL [R1+0xb88], R244 ;  /* 0x000b88f401007387 */ /* 0x0001e20000100800 */
[----:B------:R-:W-:-:S03]  /*1c1f0*/  IADD3.X R247, R247, UR5, RZ, P2, !PT ;  /* 0x00000005f7f77c10 */ /* 0x000fc600097fe4ff */
[----:B0-----:R-:W4:Y:S04]  /*1c200*/  LDL.LU R244, [R1+0xb5c] ;  /* 0x000b5c0001f47983 */ /* 0x001f280000300800 */
[----:B------:R-:W4:Y:S04]  /*1c210*/  LDL.LU R242, [R1+0xb30] ;  /* 0x000b300001f27983 */ /* 0x000f280000300800 */
[----:B------:R-:W4:Y:S04]  /*1c220*/  LDL.LU R249, [R1+0xb54] ;  /* 0x000b540001f97983 */ /* 0x000f280000300800 */
[----:B------:R0:W-:Y:S01]  /*1c230*/  STL [R1+0xbac], R247 ;  /* 0x000bacf701007387 */ /* 0x0001e20000100800 */
[----:B------:R-:W-:-:S03]  /*1c240*/  IADD3 R250, P2, R250, UR6, RZ ;  /* 0x00000006fafa7c10 */ /* 0x000fc6000ff5e0ff */
[----:B0-----:R-:W4:Y:S01]  /*1c250*/  LDL.LU R247, [R1+0xb28] ;  /* 0x000b280001f77983 */ /* 0x001f220000300800 */
[----:B------:R-:W-:Y:S02]  /*1c260*/  IADD3.X R228, R228, UR5, RZ, P3, !PT ;  /* 0x00000005e4e47c10 */ /* 0x000fe40009ffe4ff */
[----:B------:R-:W-:Y:S02]  /*1c270*/  IADD3 R233, P3, R233, UR6, RZ ;  /* 0x00000006e9e97c10 */ /* 0x000fe4000ff7e0ff */
[----:B------:R-:W-:Y:S01]  /*1c280*/  IADD3.X R231, R231, UR5, RZ, P4, !PT ;  /* 0x00000005e7e77c10 */ /* 0x000fe2000a7fe4ff */
[----:B------:R0:W-:Y:S01]  /*1c290*/  STL [R1+0xb80], R250 ;  /* 0x000b80fa01007387 */ /* 0x0001e20000100800 */
        /* <DEDUP_REMOVED lines=10> */
[----:B------:R-:W-:Y:S04]  /*1c340*/  STL [R1+0xb70], R234 ;  /* 0x000b70ea01007387 */ /* 0x000fe80000100800 */
[----:B0-----:R-:W4:Y:S04]  /*1c350*/  LDL.LU R248, [R1+0xb20] ;  /* 0x000b200001f87983 */ /* 0x001f280000300800 */
[----:B------:R-:W-:Y:S04]  /*1c360*/  STL [R1+0xb94], R232 ;  /* 0x000b94e801007387 */ /* 0x000fe80000100800 */
[----:B------:R0:W-:Y:S04]  /*1c370*/  STL [R1+0xb60], R252 ;  /* 0x000b60fc01007387 */ /* 0x0001e80000100800 */
[----:B------:R-:W-:Y:S04]  /*1c380*/  STL [R1+0xb8c], R237 ;  /* 0x000b8ced01007387 */ /* 0x000fe80000100800 */
[----:B0-----:R-:W4:Y:S01]  /*1c390*/  LDL.LU R252, [R1+0xb44] ;  /* 0x000b440001fc7983 */ /* 0x001f220000300800 */
[----:B------:R-:W-:-:S02]  /*1c3a0*/  IADD3.X R251, R251, UR5, RZ, P1, !PT ;  /* 0x00000005fbfb7c10 */ /* 0x000fc40008ffe4ff */
[----:B------:R-:W-:Y:S02]  /*1c3b0*/  IADD3 R235, P1, R235, UR6, RZ ;  /* 0x00000006ebeb7c10 */ /* 0x000fe4000ff3e0ff */
[----:B------:R-:W-:Y:S02]  /*1c3c0*/  IADD3.X R238, R238, UR5, RZ, P2, !PT ;  /* 0x00000005eeee7c10 */ /* 0x000fe400097fe4ff */
[----:B------:R-:W-:Y:S01]  /*1c3d0*/  IADD3 R236, P2, R236, UR6, RZ ;  /* 0x00000006ecec7c10 */ /* 0x000fe2000ff5e0ff */
[----:B------:R0:W-:Y:S04]  /*1c3e0*/  STL [R1+0xb84], R251 ;  /* 0x000b84fb01007387 */ /* 0x0001e80000100800 */
[----:B0-----:R-:W4:Y:S04]  /*1c3f0*/  LDL.LU R251, [R1+0xb18] ;  /* 0x000b180001fb7983 */ /* 0x001f280000300800 */
[----:B------:R-:W-:Y:S04]  /*1c400*/  STL [R1+0xb58], R235 ;  /* 0x000b58eb01007387 */ /* 0x000fe80000100800 */
[----:B------:R-:W-:Y:S04]  /*1c410*/  STL [R1+0xb7c], R238 ;  /* 0x000b7cee01007387 */ /* 0x000fe80000100800 */
[----:B------:R-:W-:Y:S01]  /*1c420*/  STL [R1+0xb50], R236 ;  /* 0x000b50ec01007387 */ /* 0x000fe20000100800 */
[----:B--2---:R-:W-:-:S02]  /*1c430*/  IADD3.X R245, R245, UR5, RZ, P3, !PT ;  /* 0x00000005f5f57c10 */ /* 0x004fc40009ffe4ff */
[----:B------:R-:W-:Y:S02]  /*1c440*/  IADD3 R241, P3, R241, UR6, RZ ;  /* 0x00000006f1f17c10 */ /* 0x000fe4000ff7e0ff */
[----:B------:R-:W-:-:S05]  /*1c450*/  IADD3.X R239, R239, UR5, RZ, P4, !PT ;  /* 0x00000005efef7c10 */ /* 0x000fca000a7fe4ff */
[----:B------:R0:W-:Y:S04]  /*1c460*/  STL [R1+0xb6c], R239 ;  /* 0x000b6cef01007387 */ /* 0x0001e80000100800 */
[----:B------:R-:W-:Y:S04]  /*1c470*/  STL [R1+0xb74], R245 ;  /* 0x000b74f501007387 */ /* 0x000fe80000100800 */
[----:B0-----:R-:W2:Y:S04]  /*1c480*/  LDL.LU R239, [R1+0xb3c] ;  /* 0x000b3c0001ef7983 */ /* 0x001ea80000300800 */
[----:B------:R-:W-:Y:S01]  /*1c490*/  STL [R1+0xb48], R241 ;  /* 0x000b48f101007387 */ /* 0x000fe20000100800 */
[----:B---3--:R-:W-:-:S05]  /*1c4a0*/  IADD3.X R240, R240, UR5, RZ, P5, !PT ;  /* 0x00000005f0f07c10 */ /* 0x008fca000affe4ff */
[----:B------:R0:W-:Y:S04]  /*1c4b0*/  STL [R1+0xb64], R240 ;  /* 0x000b64f001007387 */ /* 0x0001e80000100800 */
[----:B0-----:R-:W3:Y:S01]  /*1c4c0*/  LDL.LU R240, [R1+0xb10] ;  /* 0x000b100001f07983 */ /* 0x001ee20000300800 */
[----:B------:R-:W-:-:S05]  /*1c4d0*/  IADD3 R246, P4, R246, UR6, RZ ;  /* 0x00000006f6f67c10 */ /* 0x000fca000ff9e0ff */
[----:B------:R-:W-:Y:S01]  /*1c4e0*/  STL [R1+0xb40], R246 ;  /* 0x000b40f601007387 */ /* 0x000fe20000100800 */
[----:B----4-:R-:W-:-:S05]  /*1c4f0*/  IADD3 R243, P5, R243, UR6, RZ ;  /* 0x00000006f3f37c10 */ /* 0x010fca000ffbe0ff */
[----:B------:R0:W-:Y:S04]  /*1c500*/  STL [R1+0xb38], R243 ;  /* 0x000b38f301007387 */ /* 0x0001e80000100800 */
[----:B0-----:R-:W4:Y:S01]  /*1c510*/  LDL.LU R243, [R1+0xb34] ;  /* 0x000b340001f37983 */ /* 0x001f220000300800 */
[----:B------:R-:W-:Y:S02]  /*1c520*/  IADD3.X R244, R244, UR5, RZ, P6, !PT ;  /* 0x00000005f4f47c10 */ /* 0x000fe4000b7fe4ff */
[----:B------:R-:W-:Y:S02]  /*1c530*/  IADD3.X R249, R249, UR5, RZ, P1, !PT ;  /* 0x00000005f9f97c10 */ /* 0x000fe40008ffe4ff */
[----:B------:R-:W-:Y:S01]  /*1c540*/  IADD3 R242, P6, R242, UR6, RZ ;  /* 0x00000006f2f27c10 */ /* 0x000fe2000ffde0ff */
[----:B------:R0:W-:Y:S01]  /*1c550*/  STL [R1+0xb5c], R244 ;  /* 0x000b5cf401007387 */ /* 0x0001e20000100800 */
[----:B------:R-:W-:-:S03]  /*1c560*/  IADD3 R247, P1, R247, UR6, RZ ;  /* 0x00000006f7f77c10 */ /* 0x000fc6000ff3e0ff */
[----:B0-----:R-:W4:Y:S04]  /*1c570*/  LDL.LU R244, [R1+0xb08] ;  /* 0x000b080001f47983 */ /* 0x001f280000300800 */
[----:B------:R0:W-:Y:S04]  /*1c580*/  STL [R1+0xb28], R247 ;  /* 0x000b28f701007387 */ /* 0x0001e80000100800 */
[----:B------:R-:W-:Y:S04]  /*1c590*/  STL [R1+0xb30], R242 ;  /* 0x000b30f201007387 */ /* 0x000fe80000100800 */
[----:B0-----:R-:W4:Y:S01]  /*1c5a0*/  LDL.LU R247, [R1+0xb2c] ;  /* 0x000b2c0001f77983 */ /* 0x001f220000300800 */
[----:B------:R-:W-:-:S03]  /*1c5b0*/  IADD3.X R250, R250, UR5, RZ, P2, !PT ;  /* 0x00000005fafa7c10 */ /* 0x000fc600097fe4ff */
[----:B------:R0:W-:Y:S04]  /*1c5c0*/  STL [R1+0xb54], R249 ;  /* 0x000b54f901007387 */ /* 0x0001e80000100800 */
[----:B------:R-:W4:Y:S04]  /*1c5d0*/  LDL.LU R233, [R1+0xb00] ;  /* 0x000b000001e97983 */ /* 0x000f280000300800 */
[----:B------:R-:W4:Y:S04]  /*1c5e0*/  LDL.LU R231, [R1+0xb24] ;  /* 0x000b240001e77983 */ /* 0x000f280000300800 */
[----:B------:R-:W4:Y:S04]  /*1c5f0*/  LDL.LU R234, [R1+0xaf8] ;  /* 0x000af80001ea7983 */ /* 0x000f280000300800 */
[----:B------:R1:W-:Y:S04]  /*1c600*/  STL [R1+0xb4c], R250 ;  /* 0x000b4cfa01007387 */ /* 0x0003e80000100800 */
[----:B0-----:R-:W4:Y:S01]  /*1c610*/  LDL.LU R249, [R1+0xb1c] ;  /* 0x000b1c0001f97983 */ /* 0x001f220000300800 */
[----:B------:R-:W-:-:S03]  /*1c620*/  IADD3 R248, P2, R248, UR6, RZ ;  /* 0x00000006f8f87c10 */ /* 0x000fc6000ff5e0ff */
[----:B-1----:R-:W4:Y:S04]  /*1c630*/  LDL.LU R250, [R1+0xaf0] ;  /* 0x000af00001fa7983 */ /* 0x002f280000300800 */
        /* <DEDUP_REMOVED lines=16> */
[----:B------:R0:W-:Y:S04]  /*1c740*/  STL [R1+0xb3c], R239 ;  /* 0x000b3cef01007387 */ /* 0x0001e80000100800 */
[----:B0-----:R-:W2:Y:S01]  /*1c750*/  LDL.LU R239, [R1+0xaec] ;  /* 0x000aec0001ef7983 */ /* 0x001ea20000300800 */
[----:B---3--:R-:W-:-:S05]  /*1c760*/  IADD3 R240, P4, R240, UR6, RZ ;  /* 0x00000006f0f07c10 */ /* 0x008fca000ff9e0ff */
[----:B------:R0:W-:Y:S04]  /*1c770*/  STL [R1+0xb10], R240 ;  /* 0x000b10f001007387 */ /* 0x0001e80000100800 */
[----:B0-----:R-:W3:Y:S01]  /*1c780*/  LDL.LU R240, [R1+0xac0] ;  /* 0x000ac00001f07983 */ /* 0x001ee20000300800 */
[----:B----4-:R-:W-:-:S05]  /*1c790*/  IADD3.X R243, R243, UR5, RZ, P5, !PT ;  /* 0x00000005f3f37c10 */ /* 0x010fca000affe4ff */
[----:B------:R0:W-:Y:S04]  /*1c7a0*/  STL [R1+0xb34], R243 ;  /* 0x000b34f301007387 */ /* 0x0001e80000100800 */
[----:B0-----:R-:W4:Y:S04]  /*1c7b0*/  LDL.LU R243, [R1+0xae4] ;  /* 0x000ae40001f37983 */ /* 0x001f280000300800 */
[----:B------:R-:W4:Y:S04]  /*1c7c0*/  LDL.LU R246, [R1+0xab8] ;  /* 0x000ab80001f67983 */ /* 0x000f280000300800 */
[----:B------:R-:W4:Y:S01]  /*1c7d0*/  LDL.LU R252, [R1+0xadc] ;  /* 0x000adc0001fc7983 */ /* 0x000f220000300800 */
[----:B------:R-:W-:-:S05]  /*1c7e0*/  IADD3 R244, P5, R244, UR6, RZ ;  /* 0x00000006f4f47c10 */ /* 0x000fca000ffbe0ff */
[----:B------:R0:W-:Y:S01]  /*1c7f0*/  STL [R1+0xb08], R244 ;  /* 0x000b08f401007387 */ /* 0x0001e20000100800 */
[----:B------:R-:W-:-:S03]  /*1c800*/  IADD3.X R247, R247, UR5, RZ, P6, !PT ;  /* 0x00000005f7f77c10 */ /* 0x000fc6000b7fe4ff */
[----:B0-----:R-:W4:Y:S01]  /*1c810*/  LDL.LU R244, [R1+0xab0] ;  /* 0x000ab00001f47983 */ /* 0x001f220000300800 */
[----:B------:R-:W-:Y:S02]  /*1c820*/  IADD3 R233, P6, R233, UR6, RZ ;  /* 0x00000006e9e97c10 */ /* 0x000fe4000ffde0ff */
[----:B------:R-:W-:Y:S01]  /*1c830*/  IADD3.X R231, R231, UR5, RZ, P1, !PT ;  /* 0x00000005e7e77c10 */ /* 0x000fe20008ffe4ff */
[----:B------:R0:W-:Y:S01]  /*1c840*/  STL [R1+0xb2c], R247 ;  /* 0x000b2cf701007387 */ /* 0x0001e20000100800 */
[----:B------:R-:W-:Y:S02]  /*1c850*/  IADD3 R234, P1, R234, UR6, RZ ;  /* 0x00000006eaea7c10 */ /* 0x000fe4000ff3e0ff */
[----:B------:R-:W-:Y:S01]  /*1c860*/  IADD3.X R249, R249, UR5, RZ, P2, !PT ;  /* 0x00000005f9f97c10 */ /* 0x000fe200097fe4ff */
[----:B0-----:R-:W4:Y:S04]  /*1c870*/  LDL.LU R247, [R1+0xad4] ;  /* 0x000ad40001f77983 */ /* 0x001f280000300800 */
[----:B------:R-:W-:Y:S01]  /*1c880*/  STL [R1+0xb00], R233 ;  /* 0x000b00e901007387 */ /* 0x000fe20000100800 */
[----:B------:R-:W-:-:S03]  /*1c890*/  IADD3 R250, P2, R250, UR6, RZ ;  /* 0x00000006fafa7c10 */ /* 0x000fc6000ff5e0ff */
[----:B------:R-:W-:Y:S04]  /*1c8a0*/  STL [R1+0xb24], R231 ;  /* 0x000b24e701007387 */ /* 0x000fe80000100800 */
[----:B------:R0:W-:Y:S01]  /*1c8b0*/  STL [R1+0xb1c], R249 ;  /* 0x000b1cf901007387 */ /* 0x0001e20000100800 */
[----:B------:R-:W-:-:S03]  /*1c8c0*/  IADD3.X R232, R232, UR5, RZ, P3, !PT ;  /* 0x00000005e8e87c10 */ /* 0x000fc60009ffe4ff */
[----:B------:R-:W-:Y:S01]  /*1c8d0*/  STL [R1+0xaf8], R234 ;  /* 0x000af8ea01007387 */ /* 0x000fe20000100800 */
[----:B------:R-:W-:-:S03]  /*1c8e0*/  IADD3 R242, P3, R242, UR6, RZ ;  /* 0x00000006f2f27c10 */ /* 0x000fc6000ff7e0ff */
[----:B0-----:R-:W4:Y:S04]  /*1c8f0*/  LDL.LU R249, [R1+0xaa8] ;  /* 0x000aa80001f97983 */ /* 0x001f280000300800 */
[----:B------:R0:W-:Y:S01]  /*1c900*/  STL [R1+0xaf0], R250 ;  /* 0x000af0fa01007387 */ /* 0x0001e20000100800 */
[----:B------:R-:W-:Y:S02]  /*1c910*/  IADD3.X R248, R248, UR5, RZ, P4, !PT ;  /* 0x00000005f8f87c10 */ /* 0x000fe4000a7fe4ff */
[----:B------:R-:W-:Y:S02]  /*1c920*/  IADD3 R237, P4, R237, UR6, RZ ;  /* 0x00000006eded7c10 */ /* 0x000fe4000ff9e0ff */
[----:B------:R-:W-:Y:S02]  /*1c930*/  IADD3.X R235, R235, UR5, RZ, P5, !PT ;  /* 0x00000005ebeb7c10 */ /* 0x000fe4000affe4ff */
[----:B------:R-:W-:Y:S01]  /*1c940*/  IADD3 R238, P5, R238, UR6, RZ ;  /* 0x00000006eeee7c10 */ /* 0x000fe2000ffbe0ff */
[----:B0-----:R-:W4:Y:S04]  /*1c950*/  LDL.LU R250, [R1+0xacc] ;  /* 0x000acc0001fa7983 */ /* 0x001f280000300800 */
[----:B------:R0:W-:Y:S04]  /*1c960*/  STL [R1+0xae8], R242 ;  /* 0x000ae8f201007387 */ /* 0x0001e80000100800 */
[----:B------:R-:W-:Y:S04]  /*1c970*/  STL [R1+0xb14], R232 ;  /* 0x000b14e801007387 */ /* 0x000fe80000100800 */
[----:B0-----:R-:W4:Y:S04]  /*1c980*/  LDL.LU R242, [R1+0xaa0] ;  /* 0x000aa00001f27983 */ /* 0x001f280000300800 */
[----:B------:R0:W-:Y:S04]  /*1c990*/  STL [R1+0xb0c], R248 ;  /* 0x000b0cf801007387 */ /* 0x0001e80000100800 */
[----:B0-----:R-:W4:Y:S04]  /*1c9a0*/  LDL.LU R248, [R1+0xac4] ;  /* 0x000ac40001f87983 */ /* 0x001f280000300800 */
[----:B------:R-:W-:Y:S04]  /*1c9b0*/  STL [R1+0xae0], R237 ;  /* 0x000ae0ed01007387 */ /* 0x000fe80000100800 */
[----:B------:R-:W-:Y:S04]  /*1c9c0*/  STL [R1+0xb04], R235 ;  /* 0x000b04eb01007387 */ /* 0x000fe80000100800 */
[----:B------:R-:W-:Y:S01]  /*1c9d0*/  STL [R1+0xad8], R238 ;  /* 0x000ad8ee01007387 */ /* 0x000fe20000100800 */
[----:B------:R-:W-:-:S02]  /*1c9e0*/  IADD3.X R236, R236, UR5, RZ, P6, !PT ;  /* 0x00000005ecec7c10 */ /* 0x000fc4000b7fe4ff */
[----:B------:R-:W-:Y:S02]  /*1c9f0*/  IADD3 R245, P6, R245, UR6, RZ ;  /* 0x00000006f5f57c10 */ /* 0x000fe4000ffde0ff */
[----:B------:R-:W-:-:S05]  /*1ca00*/  IADD3.X R251, R251, UR5, RZ, P1, !PT ;  /* 0x00000005fbfb7c10 */ /* 0x000fca0008ffe4ff */
[----:B------:R0:W-:Y:S04]  /*1ca10*/  STL [R1+0xaf4], R251 ;  /* 0x000af4fb01007387 */ /* 0x0001e80000100800 */
[----:B------:R-:W-:Y:S01]  /*1ca20*/  STL [R1+0xafc], R236 ;  /* 0x000afcec01007387 */ /* 0x000fe20000100800 */
[----:B------:R-:W-:-:S03]  /*1ca30*/  IADD3 R241, P1, R241, UR6, RZ ;  /* 0x00000006f1f17c10 */ /* 0x000fc6000ff3e0ff */
[----:B0-----:R-:W4:Y:S04]  /*1ca40*/  LDL.LU R251, [R1+0xa98] ;  /* 0x000a980001fb7983 */ /* 0x001f280000300800 */
[----:B------:R-:W-:Y:S01]  /*1ca50*/  STL [R1+0xad0], R245 ;  /* 0x000ad0f501007387 */ /* 0x000fe20000100800 */
[----:B--2---:R-:W-:-:S05]  /*1ca60*/  IADD3.X R239, R239, UR5, RZ, P2, !PT ;  /* 0x00000005efef7c10 */ /* 0x004fca00097fe4ff */
[----:B------:R0:W-:Y:S04]  /*1ca70*/  STL [R1+0xaec], R239 ;  /* 0x000aecef01007387 */ /* 0x0001e80000100800 */
[----:B0-----:R-:W2:Y:S04]  /*1ca80*/  LDL.LU R239, [R1+0xabc] ;  /* 0x000abc0001ef7983 */ /* 0x001ea80000300800 */
[----:B------:R-:W-:Y:S01]  /*1ca90*/  STL [R1+0xac8], R241 ;  /* 0x000ac8f101007387 */ /* 0x000fe20000100800 */
[----:B---3--:R-:W-:-:S05]  /*1caa0*/  IADD3 R240, P2, R240, UR6, RZ ;  /* 0x00000006f0f07c10 */ /* 0x008fca000ff5e0ff */
[----:B------:R0:W-:Y:S04]  /*1cab0*/  STL [R1+0xac0], R240 ;  /* 0x000ac0f001007387 */ /* 0x0001e80000100800 */
[----:B0-----:R-:W3:Y:S01]  /*1cac0*/  LDL.LU R240, [R1+0xa90] ;  /* 0x000a900001f07983 */ /* 0x001ee20000300800 */
[----:B----4-:R-:W-:Y:S02]  /*1cad0*/  IADD3.X R243, R243, UR5, RZ, P3, !PT ;  /* 0x00000005f3f37c10 */ /* 0x010fe40009ffe4ff */
[----:B------:R-:W-:Y:S02]  /*1cae0*/  IADD3.X R252, R252, UR5, RZ, P4, !PT ;  /* 0x00000005fcfc7c10 */ /* 0x000fe4000a7fe4ff */
[----:B------:R-:W-:Y:S01]  /*1caf0*/  IADD3 R246, P3, R246, UR6, RZ ;  /* 0x00000006f6f67c10 */ /* 0x000fe2000ff7e0ff */
[----:B------:R0:W-:Y:S04]  /*1cb00*/  STL [R1+0xae4], R243 ;  /* 0x000ae4f301007387 */ /* 0x0001e80000100800 */
[----:B0-----:R-:W4:Y:S01]  /*1cb10*/  LDL.LU R243, [R1+0xab4] ;  /* 0x000ab40001f37983 */ /* 0x001f220000300800 */
[----:B------:R-:W-:-:S05]  /*1cb20*/  IADD3 R244, P4, R244, UR6, RZ ;  /* 0x00000006f4f47c10 */ /* 0x000fca000ff9e0ff */
[----:B------:R0:W-:Y:S04]  /*1cb30*/  STL [R1+0xab0], R244 ;  /* 0x000ab0f401007387 */ /* 0x0001e80000100800 */
[----:B------:R-:W-:Y:S01]  /*1cb40*/  STL [R1+0xab8], R246 ;  /* 0x000ab8f601007387 */ /* 0x000fe20000100800 */
[----:B------:R-:W-:-:S03]  /*1cb50*/  IADD3.X R247, R247, UR5, RZ, P5, !PT ;  /* 0x00000005f7f77c10 */ /* 0x000fc6000affe4ff */
[----:B0-----:R-:W4:Y:S04]  /*1cb60*/  LDL.LU R244, [R1+0xa88] ;  /* 0x000a880001f47983 */ /* 0x001f280000300800 */
        /* <DEDUP_REMOVED lines=29> */
[----:B------:R0:W-:Y:S04]  /*1cd40*/  STL [R1+0xabc], R239 ;  /* 0x000abcef01007387 */ /* 0x0001e80000100800 */
[----:B0-----:R-:W2:Y:S01]  /*1cd50*/  LDL.LU R239, [R1+0xa6c] ;  /* 0x000a6c0001ef7983 */ /* 0x001ea20000300800 */
[----:B---3--:R-:W-:-:S05]  /*1cd60*/  IADD3 R240, P2, R240, UR6, RZ ;  /* 0x00000006f0f07c10 */ /* 0x008fca000ff5e0ff */
[----:B------:R0:W-:Y:S04]  /*1cd70*/  STL [R1+0xa90], R240 ;  /* 0x000a90f001007387 */ /* 0x0001e80000100800 */
[----:B0-----:R-:W3:Y:S04]  /*1cd80*/  LDL.LU R240, [R1+0xa40] ;  /* 0x000a400001f07983 */ /* 0x001ee80000300800 */
[----:B------:R-:W3:Y:S04]  /*1cd90*/  LDL.LU R246, [R1+0xa64] ;  /* 0x000a640001f67983 */ /* 0x000ee80000300800 */
[----:B------:R-:W3:Y:S01]  /*1cda0*/  LDL.LU R242, [R1+0xa38] ;  /* 0x000a380001f27983 */ /* 0x000ee20000300800 */
[----:B----4-:R-:W-:-:S05]  /*1cdb0*/  IADD3.X R243, R243, UR5, RZ, P3, !PT ;  /* 0x00000005f3f37c10 */ /* 0x010fca0009ffe4ff */
[----:B------:R0:W-:Y:S04]  /*1cdc0*/  STL [R1+0xab4], R243 ;  /* 0x000ab4f301007387 */ /* 0x0001e80000100800 */
[----:B0-----:R-:W4:Y:S01]  /*1cdd0*/  LDL.LU R243, [R1+0xa5c] ;  /* 0x000a5c0001f37983 */ /* 0x001f220000300800 */
[----:B------:R-:W-:Y:S02]  /*1cde0*/  IADD3 R244, P3, R244, UR6, RZ ;  /* 0x00000006f4f47c10 */ /* 0x000fe4000ff7e0ff */
[----:B------:R-:W-:Y:S02]  /*1cdf0*/  IADD3.X R233, R233, UR5, RZ, P4, !PT ;  /* 0x00000005e9e97c10 */ /* 0x000fe4000a7fe4ff */
[----:B------:R-:W-:Y:S02]  /*1ce00*/  IADD3 R231, P4, R231, UR6, RZ ;  /* 0x00000006e7e77c10 */ /* 0x000fe4000ff9e0ff */
[----:B------:R-:W-:Y:S01]  /*1ce10*/  IADD3.X R234, R234, UR5, RZ, P5, !PT ;  /* 0x00000005eaea7c10 */ /* 0x000fe2000affe4ff */
[----:B------:R0:W-:Y:S01]  /*1ce20*/  STL [R1+0xa88], R244 ;  /* 0x000a88f401007387 */ /* 0x0001e20000100800 */
[----:B------:R-:W-:-:S03]  /*1ce30*/  IADD3 R252, P5, R252, UR6, RZ ;  /* 0x00000006fcfc7c10 */ /* 0x000fc6000ffbe0ff */
[----:B0-----:R-:W4:Y:S04]  /*1ce40*/  LDL.LU R244, [R1+0xa30] ;  /* 0x000a300001f47983 */ /* 0x001f280000300800 */
[----:B------:R-:W-:Y:S01]  /*1ce50*/  STL [R1+0xaac], R233 ;  /* 0x000aace901007387 */ /* 0x000fe20000100800 */
[----:B------:R-:W-:-:S03]  /*1ce60*/  IADD3.X R247, R247, UR5, RZ, P6, !PT ;  /* 0x00000005f7f77c10 */ /* 0x000fc6000b7fe4ff */
[----:B------:R-:W-:Y:S04]  /*1ce70*/  STL [R1+0xa80], R231 ;  /* 0x000a80e701007387 */ /* 0x000fe80000100800 */
[----:B------:R0:W-:Y:S04]  /*1ce80*/  STL [R1+0xa78], R252 ;  /* 0x000a78fc01007387 */ /* 0x0001e80000100800 */
[----:B------:R-:W-:Y:S01]  /*1ce90*/  STL [R1+0xaa4], R234 ;  /* 0x000aa4ea01007387 */ /* 0x000fe20000100800 */
[----:B------:R-:W-:Y:S02]  /*1cea0*/  IADD3 R232, P6, R232, UR6, RZ ;  /* 0x00000006e8e87c10 */ /* 0x000fe4000ffde0ff */
[----:B------:R-:W-:Y:S01]  /*1ceb0*/  IADD3.X R249, R249, UR5, RZ, P1, !PT ;  /* 0x00000005f9f97c10 */ /* 0x000fe20008ffe4ff */
[----:B0-----:R-:W4:Y:S04]  /*1cec0*/  LDL.LU R252, [R1+0xa54] ;  /* 0x000a540001fc7983 */ /* 0x001f280000300800 */
[----:B------:R0:W-:Y:S01]  /*1ced0*/  STL [R1+0xa9c], R247 ;  /* 0x000a9cf701007387 */ /* 0x0001e20000100800 */
[----:B------:R-:W-:-:S03]  /*1cee0*/  IADD3 R250, P1, R250, UR6, RZ ;  /* 0x00000006fafa7c10 */ /* 0x000fc6000ff3e0ff */
[----:B0-----:R-:W4:Y:S04]  /*1cef0*/  LDL.LU R247, [R1+0xa28] ;  /* 0x000a280001f77983 */ /* 0x001f280000300800 */
[----:B------:R0:W-:Y:S01]  /*1cf00*/  STL [R1+0xa94], R249 ;  /* 0x000a94f901007387 */ /* 0x0001e20000100800 */
[----:B------:R-:W-:-:S03]  /*1cf10*/  IADD3.X R237, R237, UR5, RZ, P2, !PT ;  /* 0x00000005eded7c10 */ /* 0x000fc600097fe4ff */
[----:B------:R-:W-:Y:S01]  /*1cf20*/  STL [R1+0xa70], R232 ;  /* 0x000a70e801007387 */ /* 0x000fe20000100800 */
        /* <DEDUP_REMOVED lines=9> */
[----:B------:R-:W-:Y:S01]  /*1cfc0*/  STL [R1+0xa60], R235 ;  /* 0x000a60eb01007387 */ /* 0x000fe20000100800 */
[----:B------:R-:W-:-:S03]  /*1cfd0*/  IADD3.X R241, R241, UR5, RZ, P5, !PT ;  /* 0x00000005f1f17c10 */ /* 0x000fc6000affe4ff */
[----:B------:R-:W-:Y:S04]  /*1cfe0*/  STL [R1+0xa84], R238 ;  /* 0x000a84ee01007387 */ /* 0x000fe80000100800 */
[----:B------:R0:W-:Y:S04]  /*1cff0*/  STL [R1+0xa50], R248 ;  /* 0x000a50f801007387 */ /* 0x0001e80000100800 */
[----:B------:R-:W-:Y:S04]  /*1d000*/  STL [R1+0xa58], R236 ;  /* 0x000a58ec01007387 */ /* 0x000fe80000100800 */
[----:B0-----:R-:W4:Y:S04]  /*1d010*/  LDL.LU R248, [R1+0xa44] ;  /* 0x000a440001f87983 */ /* 0x001f280000300800 */
[----:B------:R-:W-:Y:S01]  /*1d020*/  STL [R1+0xa7c], R245 ;  /* 0x000a7cf501007387 */ /* 0x000fe20000100800 */
[----:B------:R-:W-:-:S05]  /*1d030*/  IADD3 R251, P5, R251, UR6, RZ ;  /* 0x00000006fbfb7c10 */ /* 0x000fca000ffbe0ff */
[----:B------:R0:W-:Y:S04]  /*1d040*/  STL [R1+0xa48], R251 ;  /* 0x000a48fb01007387 */ /* 0x0001e80000100800 */
[----:B0-----:R-:W4:Y:S04]  /*1d050*/  LDL.LU R251, [R1+0xa18] ;  /* 0x000a180001fb7983 */ /* 0x001f280000300800 */
[----:B------:R-:W-:Y:S01]  /*1d060*/  STL [R1+0xa74], R241 ;  /* 0x000a74f101007387 */ /* 0x000fe20000100800 */
[----:B--2---:R-:W-:-:S05]  /*1d070*/  IADD3.X R239, R239, UR5, RZ, P6, !PT ;  /* 0x00000005efef7c10 */ /* 0x004fca000b7fe4ff */
[----:B------:R0:W-:Y:S04]  /*1d080*/  STL [R1+0xa6c], R239 ;  /* 0x000a6cef01007387 */ /* 0x0001e80000100800 */
[----:B0-----:R-:W2:Y:S01]  /*1d090*/  LDL.LU R239, [R1+0xa3c] ;  /* 0x000a3c0001ef7983 */ /* 0x001ea20000300800 */
[----:B---3--:R-:W-:-:S05]  /*1d0a0*/  IADD3 R240, P6, R240, UR6, RZ ;  /* 0x00000006f0f07c10 */ /* 0x008fca000ffde0ff */
[----:B------:R0:W-:Y:S04]  /*1d0b0*/  STL [R1+0xa40], R240 ;  /* 0x000a40f001007387 */ /* 0x0001e80000100800 */
[----:B0-----:R-:W3:Y:S01]  /*1d0c0*/  LDL.LU R240, [R1+0xa10] ;  /* 0x000a100001f07983 */ /* 0x001ee20000300800 */
[----:B------:R-:W-:Y:S02]  /*1d0d0*/  IADD3.X R246, R246, UR5, RZ, P1, !PT ;  /* 0x00000005f6f67c10 */ /* 0x000fe40008ffe4ff */
[----:B------:R-:W-:Y:S02]  /*1d0e0*/  IADD3 R242, P1, R242, UR6, RZ ;  /* 0x00000006f2f27c10 */ /* 0x000fe4000ff3e0ff */
[----:B----4-:R-:W-:-:S05]  /*1d0f0*/  IADD3.X R243, R243, UR5, RZ, P2, !PT ;  /* 0x00000005f3f37c10 */ /* 0x010fca00097fe4ff */
[----:B------:R0:W-:Y:S04]  /*1d100*/  STL [R1+0xa5c], R243 ;  /* 0x000a5cf301007387 */ /* 0x0001e80000100800 */
[----:B------:R-:W-:Y:S04]  /*1d110*/  STL [R1+0xa64], R246 ;  /* 0x000a64f601007387 */ /* 0x000fe80000100800 */
[----:B0-----:R-:W4:Y:S04]  /*1d120*/  LDL.LU R243, [R1+0xa34] ;  /* 0x000a340001f37983 */ /* 0x001f280000300800 */
[----:B------:R-:W-:Y:S04]  /*1d130*/  STL [R1+0xa38], R242 ;  /* 0x000a38f201007387 */ /* 0x000fe80000100800 */
[----:B------:R-:W4:Y:S04]  /*1d140*/  LDL.LU R233, [R1+0xa08] ;  /* 0x000a080001e97983 */ /* 0x000f280000300800 */
[----:B------:R-:W4:Y:S04]  /*1d150*/  LDL.LU R231, [R1+0xa2c] ;  /* 0x000a2c0001e77983 */ /* 0x000f280000300800 */
[----:B------:R-:W4:Y:S01]  /*1d160*/  LDL.LU R234, [R1+0xa00] ;  /* 0x000a000001ea7983 */ /* 0x000f220000300800 */
[----:B------:R-:W-:-:S05]  /*1d170*/  IADD3 R244, P2, R244, UR6, RZ ;  /* 0x00000006f4f47c10 */ /* 0x000fca000ff5e0ff */
[----:B------:R0:W-:Y:S04]  /*1d180*/  STL [R1+0xa30], R244 ;  /* 0x000a30f401007387 */ /* 0x0001e80000100800 */
[----:B------:R-:W4:Y:S01]  /*1d190*/  LDL.LU R232, [R1+0xa24] ;  /* 0x000a240001e87983 */ /* 0x000f220000300800 */
[----:B------:R-:W-:-:S03]  /*1d1a0*/  IADD3.X R252, R252, UR5, RZ, P3, !PT ;  /* 0x00000005fcfc7c10 */ /* 0x000fc60009ffe4ff */
[----:B0-----:R-:W4:Y:S04]  /*1d1b0*/  LDL.LU R244, [R1+0x9f8] ;  /* 0x0009f80001f47983 */ /* 0x001f280000300800 */
[----:B------:R-:W4:Y:S04]  /*1d1c0*/  LDL.LU R237, [R1+0xa1c] ;  /* 0x000a1c0001ed7983 */ /* 0x000f280000300800 */
[----:B------:R-:W4:Y:S04]  /*1d1d0*/  LDL.LU R235, [R1+0x9f0] ;  /* 0x0009f00001eb7983 */ /* 0x000f280000300800 */
[----:B------:R-:W-:Y:S01]  /*1d1e0*/  STL [R1+0xa54], R252 ;  /* 0x000a54fc01007387 */ /* 0x000fe20000100800 */
[----:B------:R-:W-:-:S05]  /*1d1f0*/  IADD3 R247, P3, R247, UR6, RZ ;  /* 0x00000006f7f77c10 */ /* 0x000fca000ff7e0ff */
        /* <DEDUP_REMOVED lines=20> */
[----:B------:R0:W-:Y:S04]  /*1d340*/  STL [R1+0xa3c], R239 ;  /* 0x000a3cef01007387 */ /* 0x0001e80000100800 */
[----:B0-----:R-:W2:Y:S04]  /*1d350*/  LDL.LU R239, [R1+0x9ec] ;  /* 0x0009ec0001ef7983 */ /* 0x001ea80000300800 */
[----:B------:R-:W2:Y:S04]  /*1d360*/  LDL.LU R252, [R1+0x9c0] ;  /* 0x0009c00001fc7983 */ /* 0x000ea80000300800 */
[----:B------:R-:W2:Y:S01]  /*1d370*/  LDL.LU R249, [R1+0x9e4] ;  /* 0x0009e40001f97983 */ /* 0x000ea20000300800 */
[----:B---3--:R-:W-:-:S05]  /*1d380*/  IADD3 R240, P6, R240, UR6, RZ ;  /* 0x00000006f0f07c10 */ /* 0x008fca000ffde0ff */
[----:B------:R0:W-:Y:S04]  /*1d390*/  STL [R1+0xa10], R240 ;  /* 0x000a10f001007387 */ /* 0x0001e80000100800 */
[----:B0-----:R-:W3:Y:S01]  /*1d3a0*/  LDL.LU R240, [R1+0x9b8] ;  /* 0x0009b80001f07983 */ /* 0x001ee20000300800 */
[----:B----4-:R-:W-:Y:S02]  /*1d3b0*/  IADD3.X R243, R243, UR5, RZ, P1, !PT ;  /* 0x00000005f3f37c10 */ /* 0x010fe40008ffe4ff */
[----:B------:R-:W-:Y:S02]  /*1d3c0*/  IADD3 R233, P1, R233, UR6, RZ ;  /* 0x00000006e9e97c10 */ /* 0x000fe4000ff3e0ff */
[----:B------:R-:W-:Y:S01]  /*1d3d0*/  IADD3.X R231, R231, UR5, RZ, P2, !PT ;  /* 0x00000005e7e77c10 */ /* 0x000fe200097fe4ff */
[----:B------:R0:W-:Y:S01]  /*1d3e0*/  STL [R1+0xa34], R243 ;  /* 0x000a34f301007387 */ /* 0x0001e20000100800 */
[----:B------:R-:W-:-:S02]  /*1d3f0*/  IADD3 R234, P2, R234, UR6, RZ ;  /* 0x00000006eaea7c10 */ /* 0x000fc4000ff5e0ff */
[----:B------:R-:W-:Y:S01]  /*1d400*/  IADD3.X R232, R232, UR5, RZ, P3, !PT ;  /* 0x00000005e8e87c10 */ /* 0x000fe20009ffe4ff */
[----:B0-----:R-:W4:Y:S04]  /*1d410*/  LDL.LU R243, [R1+0x9dc] ;  /* 0x0009dc0001f37983 */ /* 0x001f280000300800 */
[----:B------:R-:W-:Y:S04]  /*1d420*/  STL [R1+0xa08], R233 ;  /* 0x000a08e901007387 */ /* 0x000fe80000100800 */
[----:B------:R-:W-:Y:S01]  /*1d430*/  STL [R1+0xa2c], R231 ;  /* 0x000a2ce701007387 */ /* 0x000fe20000100800 */
[----:B------:R-:W-:-:S02]  /*1d440*/  IADD3 R244, P3, R244, UR6, RZ ;  /* 0x00000006f4f47c10 */ /* 0x000fc4000ff7e0ff */
[----:B------:R-:W-:Y:S02]  /*1d450*/  IADD3.X R237, R237, UR5, RZ, P4, !PT ;  /* 0x00000005eded7c10 */ /* 0x000fe4000a7fe4ff */
[----:B------:R-:W-:Y:S01]  /*1d460*/  IADD3 R235, P4, R235, UR6, RZ ;  /* 0x00000006ebeb7c10 */ /* 0x000fe2000ff9e0ff */
[----:B------:R0:W-:Y:S04]  /*1d470*/  STL [R1+0x9f8], R244 ;  /* 0x0009f8f401007387 */ /* 0x0001e80000100800 */
[----:B------:R-:W-:Y:S04]  /*1d480*/  STL [R1+0xa00], R234 ;  /* 0x000a00ea01007387 */ /* 0x000fe80000100800 */
[----:B0-----:R-:W4:Y:S04]  /*1d490*/  LDL.LU R244, [R1+0x9b0] ;  /* 0x0009b00001f47983 */ /* 0x001f280000300800 */
[----:B------:R-:W-:Y:S01]  /*1d4a0*/  STL [R1+0xa24], R232 ;  /* 0x000a24e801007387 */ /* 0x000fe20000100800 */
[----:B------:R-:W-:-:S02]  /*1d4b0*/  IADD3.X R247, R247, UR5, RZ, P5, !PT ;  /* 0x00000005f7f77c10 */ /* 0x000fc4000affe4ff */
        /* <DEDUP_REMOVED lines=8> */
[----:B------:R-:W-:Y:S01]  /*1d540*/  STL [R1+0x9e8], R238 ;  /* 0x0009e8ee01007387 */ /* 0x000fe20000100800 */
[----:B------:R-:W-:-:S03]  /*1d550*/  IADD3 R246, P1, R246, UR6, RZ ;  /* 0x00000006f6f67c10 */ /* 0x000fc6000ff3e0ff */
[----:B------:R-:W-:Y:S01]  /*1d560*/  STL [R1+0xa0c], R236 ;  /* 0x000a0cec01007387 */ /* 0x000fe20000100800 */
[----:B------:R-:W-:-:S03]  /*1d570*/  IADD3.X R250, R250, UR5, RZ, P2, !PT ;  /* 0x00000005fafa7c10 */ /* 0x000fc600097fe4ff */
[----:B------:R-:W-:Y:S01]  /*1d580*/  STL [R1+0x9e0], R245 ;  /* 0x0009e0f501007387 */ /* 0x000fe20000100800 */
[----:B------:R-:W-:-:S03]  /*1d590*/  IADD3 R242, P2, R242, UR6, RZ ;  /* 0x00000006f2f27c10 */ /* 0x000fc6000ff5e0ff */
[----:B------:R0:W-:Y:S04]  /*1d5a0*/  STL [R1+0x9fc], R250 ;  /* 0x0009fcfa01007387 */ /* 0x0001e80000100800 */
[----:B------:R-:W-:Y:S01]  /*1d5b0*/  STL [R1+0xa04], R241 ;  /* 0x000a04f101007387 */ /* 0x000fe20000100800 */
[----:B------:R-:W-:-:S03]  /*1d5c0*/  IADD3.X R248, R248, UR5, RZ, P3, !PT ;  /* 0x00000005f8f87c10 */ /* 0x000fc60009ffe4ff */
[----:B0-----:R-:W4:Y:S04]  /*1d5d0*/  LDL.LU R250, [R1+0x9a8] ;  /* 0x0009a80001fa7983 */ /* 0x001f280000300800 */
[----:B------:R-:W-:Y:S04]  /*1d5e0*/  STL [R1+0x9d8], R246 ;  /* 0x0009d8f601007387 */ /* 0x000fe80000100800 */
[----:B------:R0:W-:Y:S04]  /*1d5f0*/  STL [R1+0x9f4], R248 ;  /* 0x0009f4f801007387 */ /* 0x0001e80000100800 */
[----:B0-----:R-:W4:Y:S04]  /*1d600*/  LDL.LU R248, [R1+0x9cc] ;  /* 0x0009cc0001f87983 */ /* 0x001f280000300800 */
[----:B------:R-:W-:Y:S01]  /*1d610*/  STL [R1+0x9d0], R242 ;  /* 0x0009d0f201007387 */ /* 0x000fe20000100800 */
[----:B------:R-:W-:-:S05]  /*1d620*/  IADD3 R251, P3, R251, UR6, RZ ;  /* 0x00000006fbfb7c10 */ /* 0x000fca000ff7e0ff */
[----:B------:R0:W-:Y:S04]  /*1d630*/  STL [R1+0x9c8], R251 ;  /* 0x0009c8fb01007387 */ /* 0x0001e80000100800 */
[----:B0-----:R-:W4:Y:S01]  /*1d640*/  LDL.LU R251, [R1+0x9a0] ;  /* 0x0009a00001fb7983 */ /* 0x001f220000300800 */
[----:B--2---:R-:W-:Y:S02]  /*1d650*/  IADD3.X R239, R239, UR5, RZ, P4, !PT ;  /* 0x00000005efef7c10 */ /* 0x004fe4000a7fe4ff */
[----:B------:R-:W-:Y:S02]  /*1d660*/  IADD3.X R249, R249, UR5, RZ, P5, !PT ;  /* 0x00000005f9f97c10 */ /* 0x000fe4000affe4ff */
[----:B------:R-:W-:Y:S01]  /*1d670*/  IADD3 R252, P4, R252, UR6, RZ ;  /* 0x00000006fcfc7c10 */ /* 0x000fe2000ff9e0ff */
[----:B------:R0:W-:Y:S04]  /*1d680*/  STL [R1+0x9ec], R239 ;  /* 0x0009ecef01007387 */ /* 0x0001e80000100800 */
[----:B0-----:R-:W2:Y:S01]  /*1d690*/  LDL.LU R239, [R1+0x9c4] ;  /* 0x0009c40001ef7983 */ /* 0x001ea20000300800 */
[----:B---3--:R-:W-:-:S05]  /*1d6a0*/  IADD3 R240, P5, R240, UR6, RZ ;  /* 0x00000006f0f07c10 */ /* 0x008fca000ffbe0ff */
[----:B------:R0:W-:Y:S04]  /*1d6b0*/  STL [R1+0x9b8], R240 ;  /* 0x0009b8f001007387 */ /* 0x0001e80000100800 */
[----:B------:R-:W-:Y:S04]  /*1d6c0*/  STL [R1+0x9c0], R252 ;  /* 0x0009c0fc01007387 */ /* 0x000fe80000100800 */
[----:B0-----:R-:W3:Y:S04]  /*1d6d0*/  LDL.LU R240, [R1+0x998] ;  /* 0x0009980001f07983 */ /* 0x001ee80000300800 */
[----:B------:R-:W-:Y:S04]  /*1d6e0*/  STL [R1+0x9e4], R249 ;  /* 0x0009e4f901007387 */ /* 0x000fe80000100800 */
[----:B------:R-:W3:Y:S04]  /*1d6f0*/  LDL.LU R230, [R1+0x9bc] ;  /* 0x0009bc0001e67983 */ /* 0x000ee80000300800 */
[----:B------:R-:W3:Y:S04]  /*1d700*/  LDL.LU R228, [R1+0x990] ;  /* 0x0009900001e47983 */ /* 0x000ee80000300800 */
[----:B------:R-:W3:Y:S01]  /*1d710*/  LDL.LU R233, [R1+0x9b4] ;  /* 0x0009b40001e97983 */ /* 0x000ee20000300800 */
[----:B----4-:R-:W-:-:S05]  /*1d720*/  IADD3.X R243, R243, UR5, RZ, P6, !PT ;  /* 0x00000005f3f37c10 */ /* 0x010fca000b7fe4ff */
[----:B------:R0:W-:Y:S04]  /*1d730*/  STL [R1+0x9dc], R243 ;  /* 0x0009dcf301007387 */ /* 0x0001e80000100800 */
[----:B------:R-:W4:Y:S04]  /*1d740*/  LDL.LU R231, [R1+0x988] ;  /* 0x0009880001e77983 */ /* 0x000f280000300800 */
[----:B------:R-:W4:Y:S04]  /*1d750*/  LDL.LU R234, [R1+0x9ac] ;  /* 0x0009ac0001ea7983 */ /* 0x000f280000300800 */
[----:B0-----:R-:W4:Y:S04]  /*1d760*/  LDL.LU R243, [R1+0x980] ;  /* 0x0009800001f37983 */ /* 0x001f280000300800 */
[----:B------:R-:W4:Y:S04]  /*1d770*/  LDL.LU R232, [R1+0x9a4] ;  /* 0x0009a40001e87983 */ /* 0x000f280000300800 */
[----:B------:R-:W4:Y:S01]  /*1d780*/  LDL.LU R237, [R1+0x978] ;  /* 0x0009780001ed7983 */ /* 0x000f220000300800 */
[----:B------:R-:W-:-:S05]  /*1d790*/  IADD3 R244, P6, R244, UR6, RZ ;  /* 0x00000006f4f47c10 */ /* 0x000fca000ffde0ff */
[----:B------:R0:W-:Y:S04]  /*1d7a0*/  STL [R1+0x9b0], R244 ;  /* 0x0009b0f401007387 */ /* 0x0001e80000100800 */
[----:B0-----:R-:W4:Y:S04]  /*1d7b0*/  LDL.LU R244, [R1+0x99c] ;  /* 0x00099c0001f47983 */ /* 0x001f280000300800 */
[----:B------:R-:W4:Y:S04]  /*1d7c0*/  LDL.LU R235, [R1+0x970] ;  /* 0x0009700001eb7983 */ /* 0x000f280000300800 */
[----:B------:R-:W4:Y:S04]  /*1d7d0*/  LDL.LU R238, [R1+0x994] ;  /* 0x0009940001ee7983 */ /* 0x000f280000300800 */
[----:B------:R-:W4:Y:S01]  /*1d7e0*/  LDL.LU R236, [R1+0x968] ;  /* 0x0009680001ec7983 */ /* 0x000f220000300800 */
[----:B------:R-:W-:-:S05]  /*1d7f0*/  IADD3.X R247, R247, UR5, RZ, P1, !PT ;  /* 0x00000005f7f77c10 */ /* 0x000fca0008ffe4ff */
[----:B------:R0:W-:Y:S04]  /*1d800*/  STL [R1+0x9d4], R247 ;  /* 0x0009d4f701007387 */ /* 0x0001e80000100800 */
[----:B------:R-:W4:Y:S04]  /*1d810*/  LDL.LU R245, [R1+0x98c] ;  /* 0x00098c0001f57983 */ /* 0x000f280000300800 */
        /* <DEDUP_REMOVED lines=41> */
[----:B------:R-:W-:Y:S04]  /*1dab0*/  STL [R1+0x9a4], R232 ;  /* 0x0009a4e801007387 */ /* 0x000fe80000100800 */
[----:B0-----:R-:W4:Y:S01]  /*1dac0*/  LDL.LU R244, [R1+0x930] ;  /* 0x0009300001f47983 */ /* 0x001f220000300800 */
[----:B------:R-:W-:-:S03]  /*1dad0*/  IADD3.X R245, R245, UR5, RZ, P4, !PT ;  /* 0x00000005f5f57c10 */ /* 0x000fc6000a7fe4ff */
[----:B------:R-:W-:Y:S01]  /*1dae0*/  STL [R1+0x978], R237 ;  /* 0x000978ed01007387 */ /* 0x000fe20000100800 */
[----:B------:R-:W-:-:S03]  /*1daf0*/  IADD3.X R246, R246, UR5, RZ, P5, !PT ;  /* 0x00000005f6f67c10 */ /* 0x000fc6000affe4ff */
[----:B------:R-:W-:Y:S01]  /*1db00*/  STL [R1+0x970], R235 ;  /* 0x000970eb01007387 */ /* 0x000fe20000100800 */
[----:B------:R-:W-:-:S03]  /*1db10*/  IADD3 R241, P4, R241, UR6, RZ ;  /* 0x00000006f1f17c10 */ /* 0x000fc6000ff9e0ff */
[----:B------:R-:W-:Y:S04]  /*1db20*/  STL [R1+0x994], R238 ;  /* 0x000994ee01007387 */ /* 0x000fe80000100800 */
[----:B------:R-:W-:Y:S01]  /*1db30*/  STL [R1+0x968], R236 ;  /* 0x000968ec01007387 */ /* 0x000fe20000100800 */
[----:B------:R-:W-:Y:S02]  /*1db40*/  IADD3 R247, P5, R247, UR6, RZ ;  /* 0x00000006f7f77c10 */ /* 0x000fe4000ffbe0ff */
[----:B------:R-:W-:Y:S01]  /*1db50*/  IADD3.X R242, R242, UR5, RZ, P6, !PT ;  /* 0x00000005f2f27c10 */ /* 0x000fe2000b7fe4ff */
[----:B------:R-:W-:Y:S04]  /*1db60*/  STL [R1+0x98c], R245 ;  /* 0x00098cf501007387 */ /* 0x000fe80000100800 */
[----:B------:R0:W-:Y:S04]  /*1db70*/  STL [R1+0x958], R247 ;  /* 0x000958f701007387 */ /* 0x0001e80000100800 */
[----:B------:R-:W-:Y:S04]  /*1db80*/  STL [R1+0x960], R241 ;  /* 0x000960f101007387 */ /* 0x000fe80000100800 */
[----:B0-----:R-:W4:Y:S04]  /*1db90*/  LDL.LU R247, [R1+0x954] ;  /* 0x0009540001f77983 */ /* 0x001f280000300800 */
[----:B------:R-:W-:Y:S01]  /*1dba0*/  STL [R1+0x984], R246 ;  /* 0x000984f601007387 */ /* 0x000fe20000100800 */
[----:B------:R-:W-:-:S05]  /*1dbb0*/  IADD3 R250, P6, R250, UR6, RZ ;  /* 0x00000006fafa7c10 */ /* 0x000fca000ffde0ff */
[----:B------:R0:W-:Y:S01]  /*1dbc0*/  STL [R1+0x950], R250 ;  /* 0x000950fa01007387 */ /* 0x0001e20000100800 */
[----:B------:R-:W-:-:S03]  /*1dbd0*/  IADD3.X R248, R248, UR5, RZ, P1, !PT ;  /* 0x00000005f8f87c10 */ /* 0x000fc60008ffe4ff */
[----:B0-----:R-:W4:Y:S04]  /*1dbe0*/  LDL.LU R250, [R1+0x928] ;  /* 0x0009280001fa7983 */ /* 0x001f280000300800 */
[----:B------:R-:W-:Y:S04]  /*1dbf0*/  STL [R1+0x97c], R242 ;  /* 0x00097cf201007387 */ /* 0x000fe80000100800 */
[----:B------:R0:W-:Y:S04]  /*1dc00*/  STL [R1+0x974], R248 ;  /* 0x000974f801007387 */ /* 0x0001e80000100800 */
[----:B0-----:R-:W4:Y:S01]  /*1dc10*/  LDL.LU R248, [R1+0x94c] ;  /* 0x00094c0001f87983 */ /* 0x001f220000300800 */
[----:B------:R-:W-:-:S02]  /*1dc20*/  IADD3 R251, P1, R251, UR6, RZ ;  /* 0x00000006fbfb7c10 */ /* 0x000fc4000ff3e0ff */
[----:B------:R-:W-:Y:S02]  /*1dc30*/  IADD3.X R252, R252, UR5, RZ, P2, !PT ;  /* 0x00000005fcfc7c10 */ /* 0x000fe400097fe4ff */
[----:B------:R-:W-:Y:S01]  /*1dc40*/  IADD3 R249, P2, R249, UR6, RZ ;  /* 0x00000006f9f97c10 */ /* 0x000fe2000ff5e0ff */
[----:B------:R0:W-:Y:S04]  /*1dc50*/  STL [R1+0x948], R251 ;  /* 0x000948fb01007387 */ /* 0x0001e80000100800 */
[----:B0-----:R-:W4:Y:S01]  /*1dc60*/  LDL.LU R251, [R1+0x608] ;  /* 0x0006080001fb7983 */ /* 0x001f220000300800 */
[----:B--2---:R-:W-:-:S05]  /*1dc70*/  IADD3.X R239, R239, UR5, RZ, P3, !PT ;  /* 0x00000005efef7c10 */ /* 0x004fca0009ffe4ff */
[----:B------:R0:W-:Y:S04]  /*1dc80*/  STL [R1+0x964], R239 ;  /* 0x000964ef01007387 */ /* 0x0001e80000100800 */
[----:B------:R-:W-:Y:S04]  /*1dc90*/  STL [R1+0x96c], R252 ;  /* 0x00096cfc01007387 */ /* 0x000fe80000100800 */
[----:B0-----:R-:W2:Y:S04]  /*1dca0*/  LDL.LU R239, [R1+0x944] ;  /* 0x0009440001ef7983 */ /* 0x001ea80000300800 */
[----:B------:R-:W-:Y:S04]  /*1dcb0*/  STL [R1+0x940], R249 ;  /* 0x000940f901007387 */ /* 0x000fe80000100800 */
[----:B------:R-:W2:Y:S04]  /*1dcc0*/  LDL.LU R230, [R1+0x600] ;  /* 0x0006000001e67983 */ /* 0x000ea80000300800 */
[----:B------:R-:W2:Y:S04]  /*1dcd0*/  LDL.LU R228, [R1+0x93c] ;  /* 0x00093c0001e47983 */ /* 0x000ea80000300800 */
[----:B------:R-:W2:Y:S01]  /*1dce0*/  LDL.LU R233, [R1+0x5f8] ;  /* 0x0005f80001e97983 */ /* 0x000ea20000300800 */
[----:B---3--:R-:W-:-:S05]  /*1dcf0*/  IADD3 R240, P3, R240, UR6, RZ ;  /* 0x00000006f0f07c10 */ /* 0x008fca000ff7e0ff */
[----:B------:R0:W-:Y:S04]  /*1dd00*/  STL [R1+0x938], R240 ;  /* 0x000938f001007387 */ /* 0x0001e80000100800 */
[----:B------:R-:W3:Y:S04]  /*1dd10*/  LDL.LU R231, [R1+0x934] ;  /* 0x0009340001e77983 */ /* 0x000ee80000300800 */
[----:B------:R-:W3:Y:S04]  /*1dd20*/  LDL.LU R234, [R1+0x5f0] ;  /* 0x0005f00001ea7983 */ /* 0x000ee80000300800 */
[----:B0-----:R-:W3:Y:S04]  /*1dd30*/  LDL.LU R240, [R1+0x92c] ;  /* 0x00092c0001f07983 */ /* 0x001ee80000300800 */
[----:B------:R-:W3:Y:S04]  /*1dd40*/  LDL.LU R232, [R1+0x5e8] ;  /* 0x0005e80001e87983 */ /* 0x000ee80000300800 */
[----:B------:R-:W3:Y:S01]  /*1dd50*/  LDL.LU R237, [R1+0x60c] ;  /* 0x00060c0001ed7983 */ /* 0x000ee20000300800 */
[----:B----4-:R-:W-:-:S05]  /*1dd60*/  IADD3.X R243, R243, UR5, RZ, P4, !PT ;  /* 0x00000005f3f37c10 */ /* 0x010fca000a7fe4ff */
[----:B------:R0:W-:Y:S04]  /*1dd70*/  STL [R1+0x95c], R243 ;  /* 0x00095cf301007387 */ /* 0x0001e80000100800 */
[----:B0-----:R-:W4:Y:S04]  /*1dd80*/  LDL.LU R243, [R1+0x5e0] ;  /* 0x0005e00001f37983 */ /* 0x001f280000300800 */
[----:B------:R-:W4:Y:S04]  /*1dd90*/  LDL.LU R235, [R1+0x604] ;  /* 0x0006040001eb7983 */ /* 0x000f280000300800 */
[----:B------:R-:W4:Y:S04]  /*1dda0*/  LDL.LU R238, [R1+0x5d8] ;  /* 0x0005d80001ee7983 */ /* 0x000f280000300800 */
[----:B------:R-:W4:Y:S01]  /*1ddb0*/  LDL.LU R236, [R1+0x5fc] ;  /* 0x0005fc0001ec7983 */ /* 0x000f220000300800 */
[----:B------:R-:W-:-:S05]  /*1ddc0*/  IADD3 R244, P4, R244, UR6, RZ ;  /* 0x00000006f4f47c10 */ /* 0x000fca000ff9e0ff */
[----:B------:R0:W-:Y:S04]  /*1ddd0*/  STL [R1+0x930], R244 ;  /* 0x000930f401007387 */ /* 0x0001e80000100800 */
[----:B------:R-:W4:Y:S04]  /*1dde0*/  LDL.LU R245, [R1+0x5d0] ;  /* 0x0005d00001f57983 */ /* 0x000f280000300800 */
[----:B------:R-:W4:Y:S04]  /*1ddf0*/  LDL.LU R241, [R1+0x5f4] ;  /* 0x0005f40001f17983 */ /* 0x000f280000300800 */
[----:B------:R-:W4:Y:S04]  /*1de00*/  LDL.LU R246, [R1+0x5c8] ;  /* 0x0005c80001f67983 */ /* 0x000f280000300800 */
[----:B0-----:R-:W4:Y:S04]  /*1de10*/  LDL.LU R244, [R1+0x5ec] ;  /* 0x0005ec0001f47983 */ /* 0x001f280000300800 */
[----:B------:R-:W4:Y:S01]  /*1de20*/  LDL.LU R242, [R1+0x5c0] ;  /* 0x0005c00001f27983 */ /* 0x000f220000300800 */
[----:B------:R-:W-:-:S05]  /*1de30*/  IADD3.X R247, R247, UR5, RZ, P5, !PT ;  /* 0x00000005f7f77c10 */ /* 0x000fca000affe4ff */
[----:B------:R0:W-:Y:S04]  /*1de40*/  STL [R1+0x954], R247 ;  /* 0x000954f701007387 */ /* 0x0001e80000100800 */
[----:B0-----:R-:W4:Y:S01]  /*1de50*/  LDL.LU R247, [R1+0x5e4] ;  /* 0x0005e40001f77983 */ /* 0x001f220000300800 */
[----:B------:R-:W-:-:S05]  /*1de60*/  IADD3 R250, P5, R250, UR6, RZ ;  /* 0x00000006fafa7c10 */ /* 0x000fca000ffbe0ff */
        /* <DEDUP_REMOVED lines=11> */
[----:B------:R-:W-:Y:S02]  /*1df20*/  IADD3 R230, P1, R230, UR6, RZ ;  /* 0x00000006e6e67c10 */ /* 0x000fe4000ff3e0ff */
[----:B------:R-:W-:Y:S02]  /*1df30*/  IADD3.X R228, R228, UR5, RZ, P2, !PT ;  /* 0x00000005e4e47c10 */ /* 0x000fe400097fe4ff */
[----:B------:R-:W-:Y:S01]  /*1df40*/  IADD3 R233, P2, R233, UR6, RZ ;  /* 0x00000006e9e97c10 */ /* 0x000fe2000ff5e0ff */
[----:B------:R0:W-:Y:S04]  /*1df50*/  STL [R1+0x944], R239 ;  /* 0x000944ef01007387 */ /* 0x0001e80000100800 */
[----:B0-----:R-:W2:Y:S01]  /*1df60*/  LDL.LU R239, [R1+0x5cc] ;  /* 0x0005cc0001ef7983 */ /* 0x001ea20000300800 */
[----:B---3--:R-:W-:-:S03]  /*1df70*/  IADD3.X R231, R231, UR5, RZ, P3, !PT ;  /* 0x00000005e7e77c10 */ /* 0x008fc60009ffe4ff */
[----:B------:R-:W-:Y:S04]  /*1df80*/  STL [R1+0x600], R230 ;  /* 0x000600e601007387 */ /* 0x000fe80000100800 */
[----:B------:R-:W-:Y:S04]  /*1df90*/  STL [R1+0x93c], R228 ;  /* 0x00093ce401007387 */ /* 0x000fe80000100800 */
[----:B------:R-:W-:Y:S01]  /*1dfa0*/  STL [R1+0x5f8], R233 ;  /* 0x0005f8e901007387 */ /* 0x000fe20000100800 */
[----:B------:R-:W-:-:S05]  /*1dfb0*/  IADD3.X R240, R240, UR5, RZ, P4, !PT ;  /* 0x00000005f0f07c10 */ /* 0x000fca000a7fe4ff */
[----:B------:R0:W-:Y:S04]  /*1dfc0*/  STL [R1+0x92c], R240 ;  /* 0x00092cf001007387 */ /* 0x0001e80000100800 */
[----:B------:R-:W-:Y:S04]  /*1dfd0*/  STL [R1+0x934], R231 ;  /* 0x000934e701007387 */ /* 0x000fe80000100800 */
[----:B0-----:R-:W3:Y:S01]  /*1dfe0*/  LDL.LU R240, [R1+0x5a0] ;  /* 0x0005a00001f07983 */ /* 0x001ee20000300800 */
[----:B------:R-:W-:Y:S02]  /*1dff0*/  IADD3 R234, P3, R234, UR6, RZ ;  /* 0x00000006eaea7c10 */ /* 0x000fe4000ff7e0ff */
[----:B------:R-:W-:-:S02]  /*1e000*/  IADD3.X R237, R237, UR5, RZ, P5, !PT ;  /* 0x00000005eded7c10 */ /* 0x000fc4000affe4ff */
[----:B------:R-:W-:Y:S01]  /*1e010*/  IADD3 R232, P4, R232, UR6, RZ ;  /* 0x00000006e8e87c10 */ /* 0x000fe2000ff9e0ff */
[----:B------:R-:W-:Y:S01]  /*1e020*/  STL [R1+0x5f0], R234 ;  /* 0x0005f0ea01007387 */ /* 0x000fe20000100800 */
[----:B----4-:R-:W-:Y:S02]  /*1e030*/  IADD3 R243, P5, R243, UR6, RZ ;  /* 0x00000006f3f37c10 */ /* 0x010fe4000ffbe0ff */
[----:B------:R-:W-:Y:S02]  /*1e040*/  IADD3.X R235, R235, UR5, RZ, P6, !PT ;  /* 0x00000005ebeb7c10 */ /* 0x000fe4000b7fe4ff */
[----:B------:R-:W-:Y:S02]  /*1e050*/  IADD3 R238, P6, R238, UR6, RZ ;  /* 0x00000006eeee7c10 */ /* 0x000fe4000ffde0ff */
[----:B------:R-:W-:Y:S01]  /*1e060*/  IADD3.X R236, R236, UR5, RZ, P1, !PT ;  /* 0x00000005ecec7c10 */ /* 0x000fe20008ffe4ff */
[----:B------:R0:W-:Y:S04]  /*1e070*/  STL [R1+0x5e0], R243 ;  /* 0x0005e0f301007387 */ /* 0x0001e80000100800 */
[----:B------:R-:W-:Y:S01]  /*1e080*/  STL [R1+0x5e8], R232 ;  /* 0x0005e8e801007387 */ /* 0x000fe20000100800 */
[----:B------:R-:W-:-:S03]  /*1e090*/  IADD3 R245, P1, R245, UR6, RZ ;  /* 0x00000006f5f57c10 */ /* 0x000fc6000ff3e0ff */
[----:B0-----:R-:W4:Y:S04]  /*1e0a0*/  LDL.LU R243, [R1+0x5c4] ;  /* 0x0005c40001f37983 */ /* 0x001f280000300800 */
[----:B------:R-:W-:Y:S04]  /*1e0b0*/  STL [R1+0x60c], R237 ;  /* 0x00060ced01007387 */ /* 0x000fe80000100800 */
[----:B------:R-:W-:Y:S01]  /*1e0c0*/  STL [R1+0x604], R235 ;  /* 0x000604eb01007387 */ /* 0x000fe20000100800 */
[----:B------:R-:W-:-:S03]  /*1e0d0*/  IADD3.X R241, R241, UR5, RZ, P2, !PT ;  /* 0x00000005f1f17c10 */ /* 0x000fc600097fe4ff */
[----:B------:R-:W-:Y:S04]  /*1e0e0*/  STL [R1+0x5d8], R238 ;  /* 0x0005d8ee01007387 */ /* 0x000fe80000100800 */
[----:B------:R-:W-:Y:S01]  /*1e0f0*/  STL [R1+0x5fc], R236 ;  /* 0x0005fcec01007387 */ /* 0x000fe20000100800 */
[----:B------:R-:W-:Y:S02]  /*1e100*/  IADD3.X R244, R244, UR5, RZ, P3, !PT ;  /* 0x00000005f4f47c10 */ /* 0x000fe40009ffe4ff */
[----:B------:R-:W-:Y:S01]  /*1e110*/  IADD3 R246, P2, R246, UR6, RZ ;  /* 0x00000006f6f67c10 */ /* 0x000fe2000ff5e0ff */
[----:B------:R-:W-:Y:S04]  /*1e120*/  STL [R1+0x5d0], R245 ;  /* 0x0005d0f501007387 */ /* 0x000fe80000100800 */
[----:B------:R0:W-:Y:S04]  /*1e130*/  STL [R1+0x5ec], R244 ;  /* 0x0005ecf401007387 */ /* 0x0001e80000100800 */
        /* <DEDUP_REMOVED lines=8> */
[----:B------:R-:W-:-:S05]  /*1e1c0*/  IADD3 R250, P4, R250, UR6, RZ ;  /* 0x00000006fafa7c10 */ /* 0x000fca000ff9e0ff */
[----:B------:R0:W-:Y:S01]  /*1e1d0*/  STL [R1+0x5b8], R250 ;  /* 0x0005b8fa01007387 */ /* 0x0001e20000100800 */
[----:B------:R-:W-:-:S03]  /*1e1e0*/  IADD3.X R248, R248, UR5, RZ, P5, !PT ;  /* 0x00000005f8f87c10 */ /* 0x000fc6000affe4ff */
[----:B0-----:R-:W4:Y:S01]  /*1e1f0*/  LDL.LU R250, [R1+0x590] ;  /* 0x0005900001fa7983 */ /* 0x001f220000300800 */
[----:B------:R-:W-:Y:S02]  /*1e200*/  IADD3 R252, P5, R252, UR6, RZ ;  /* 0x00000006fcfc7c10 */ /* 0x000fe4000ffbe0ff */
[----:B------:R-:W-:Y:S01]  /*1e210*/  IADD3.X R249, R249, UR5, RZ, P6, !PT ;  /* 0x00000005f9f97c10 */ /* 0x000fe2000b7fe4ff */
[----:B------:R0:W-:Y:S04]  /*1e220*/  STL [R1+0x5dc], R248 ;  /* 0x0005dcf801007387 */ /* 0x0001e80000100800 */
[----:B0-----:R-:W4:Y:S04]  /*1e230*/  LDL.LU R248, [R1+0x5b4] ;  /* 0x0005b40001f87983 */ /* 0x001f280000300800 */
[----:B------:R-:W-:Y:S04]  /*1e240*/  STL [R1+0x5b0], R252 ;  /* 0x0005b0fc01007387 */ /* 0x000fe80000100800 */
[----:B------:R-:W-:Y:S04]  /*1e250*/  STL [R1+0x5d4], R249 ;  /* 0x0005d4f901007387 */ /* 0x000fe80000100800 */
[----:B------:R-:W4:Y:S01]  /*1e260*/  LDL.LU R227, [R1+0x588] ;  /* 0x0005880001e37983 */ /* 0x000f220000300800 */
[----:B------:R-:W-:-:S05]  /*1e270*/  IADD3 R251, P6, R251, UR6, RZ ;  /* 0x00000006fbfb7c10 */ /* 0x000fca000ffde0ff */
[----:B------:R-:W-:Y:S04]  /*1e280*/  STL [R1+0x5a8], R251 ;  /* 0x0005a8fb01007387 */ /* 0x000fe80000100800 */
[----:B------:R-:W4:Y:S04]  /*1e290*/  LDL.LU R230, [R1+0x5ac] ;  /* 0x0005ac0001e67983 */ /* 0x000f280000300800 */
[----:B------:R-:W4:Y:S01]  /*1e2a0*/  LDL.LU R228, [R1+0x580] ;  /* 0x0005800001e47983 */ /* 0x000f220000300800 */
[----:B--2---:R-:W-:-:S05]  /*1e2b0*/  IADD3.X R239, R239, UR5, RZ, P1, !PT ;  /* 0x00000005efef7c10 */ /* 0x004fca0008ffe4ff */
[----:B------:R0:W-:Y:S04]  /*1e2c0*/  STL [R1+0x5cc], R239 ;  /* 0x0005ccef01007387 */ /* 0x0001e80000100800 */
[----:B------:R-:W2:Y:S04]  /*1e2d0*/  LDL.LU R233, [R1+0x5a4] ;  /* 0x0005a40001e97983 */ /* 0x000ea80000300800 */
[----:B------:R-:W2:Y:S04]  /*1e2e0*/  LDL.LU R231, [R1+0x578] ;  /* 0x0005780001e77983 */ /* 0x000ea80000300800 */
[----:B0-----:R-:W2:Y:S04]  /*1e2f0*/  LDL.LU R239, [R1+0x59c] ;  /* 0x00059c0001ef7983 */ /* 0x001ea80000300800 */
[----:B------:R-:W2:Y:S04]  /*1e300*/  LDL.LU R234, [R1+0x570] ;  /* 0x0005700001ea7983 */ /* 0x000ea80000300800 */
[----:B------:R-:W2:Y:S01]  /*1e310*/  LDL.LU R232, [R1+0x594] ;  /* 0x0005940001e87983 */ /* 0x000ea20000300800 */
[----:B---3--:R-:W-:-:S05]  /*1e320*/  IADD3 R240, P1, R240, UR6, RZ ;  /* 0x00000006f0f07c10 */ /* 0x008fca000ff3e0ff */
[----:B------:R0:W-:Y:S04]  /*1e330*/  STL [R1+0x5a0], R240 ;  /* 0x0005a0f001007387 */ /* 0x0001e80000100800 */
[----:B0-----:R-:W3:Y:S04]  /*1e340*/  LDL.LU R240, [R1+0x568] ;  /* 0x0005680001f07983 */ /* 0x001ee80000300800 */
[----:B------:R-:W3:Y:S04]  /*1e350*/  LDL.LU R237, [R1+0x58c] ;  /* 0x00058c0001ed7983 */ /* 0x000ee80000300800 */
[----:B------:R-:W3:Y:S04]  /*1e360*/  LDL.LU R235, [R1+0x560] ;  /* 0x0005600001eb7983 */ /* 0x000ee80000300800 */
[----:B------:R-:W3:Y:S01]  /*1e370*/  LDL.LU R238, [R1+0x584] ;  /* 0x0005840001ee7983 */ /* 0x000ee20000300800 */
[----:B----4-:R-:W-:-:S05]  /*1e380*/  IADD3.X R243, R243, UR5, RZ, P2, !PT ;  /* 0x00000005f3f37c10 */ /* 0x010fca00097fe4ff */
[----:B------:R0:W-:Y:S04]  /*1e390*/  STL [R1+0x5c4], R243 ;  /* 0x0005c4f301007387 */ /* 0x0001e80000100800 */
[----:B------:R-:W4:Y:S04]  /*1e3a0*/  LDL.LU R236, [R1+0x558] ;  /* 0x0005580001ec7983 */ /* 0x000f280000300800 */
[----:B------:R-:W4:Y:S04]  /*1e3b0*/  LDL.LU R245, [R1+0x57c] ;  /* 0x00057c0001f57983 */ /* 0x000f280000300800 */
[----:B------:R-:W4:Y:S04]  /*1e3c0*/  LDL.LU R241, [R1+0x550] ;  /* 0x0005500001f17983 */ /* 0x000f280000300800 */
[----:B0-----:R-:W4:Y:S04]  /*1e3d0*/  LDL.LU R243, [R1+0x574] ;  /* 0x0005740001f37983 */ /* 0x001f280000300800 */
[----:B------:R-:W4:Y:S01]  /*1e3e0*/  LDL.LU R246, [R1+0x548] ;  /* 0x0005480001f67983 */ /* 0x000f220000300800 */
[----:B------:R-:W-:-:S05]  /*1e3f0*/  IADD3 R244, P2, R244, UR6, RZ ;  /* 0x00000006f4f47c10 */ /* 0x000fca000ff5e0ff */
[----:B------:R0:W-:Y:S04]  /*1e400*/  STL [R1+0x598], R244 ;  /* 0x000598f401007387 */ /* 0x0001e80000100800 */
[----:B0-----:R-:W4:Y:S01]  /*1e410*/  LDL.LU R244, [R1+0x56c] ;  /* 0x00056c0001f47983 */ /* 0x001f220000300800 */
[----:B------:R-:W-:-:S05]  /*1e420*/  IADD3.X R247, R247, UR5, RZ, P3, !PT ;  /* 0x00000005f7f77c10 */ /* 0x000fca0009ffe4ff */
        /* <DEDUP_REMOVED lines=8> */
[----:B------:R-:W4:Y:S01]  /*1e4b0*/  LDL.LU R249, [R1+0x530] ;  /* 0x0005300001f97983 */ /* 0x000f220000300800 */
[----:B------:R-:W-:-:S03]  /*1e4c0*/  IADD3 R227, P4, R227, UR6, RZ ;  /* 0x00000006e3e37c10 */ /* 0x000fc6000ff9e0ff */
[----:B------:R0:W-:Y:S04]  /*1e4d0*/  STL [R1+0x5b4], R248 ;  /* 0x0005b4f801007387 */ /* 0x0001e80000100800 */
[----:B------:R-:W4:Y:S04]  /*1e4e0*/  LDL.LU R251, [R1+0x554] ;  /* 0x0005540001fb7983 */ /* 0x000f280000300800 */
[----:B0-----:R-:W4:Y:S04]  /*1e4f0*/  LDL.LU R248, [R1+0x528] ;  /* 0x0005280001f87983 */ /* 0x001f280000300800 */
[----:B------:R-:W-:Y:S01]  /*1e500*/  STL [R1+0x588], R227 ;  /* 0x000588e301007387 */ /* 0x000fe20000100800 */
[----:B------:R-:W-:-:S02]  /*1e510*/  IADD3.X R230, R230, UR5, RZ, P5, !PT ;  /* 0x00000005e6e67c10 */ /* 0x000fc4000affe4ff */
[----:B------:R-:W-:-:S03]  /*1e520*/  IADD3 R228, P5, R228, UR6, RZ ;  /* 0x00000006e4e47c10 */ /* 0x000fc6000ffbe0ff */
[----:B------:R-:W-:Y:S04]  /*1e530*/  STL [R1+0x5ac], R230 ;  /* 0x0005ace601007387 */ /* 0x000fe80000100800 */
[----:B------:R-:W-:Y:S01]  /*1e540*/  STL [R1+0x580], R228 ;  /* 0x000580e401007387 */ /* 0x000fe20000100800 */
[----:B--2---:R-:W-:Y:S02]  /*1e550*/  IADD3.X R233, R233, UR5, RZ, P6, !PT ;  /* 0x00000005e9e97c10 */ /* 0x004fe4000b7fe4ff */
[----:B------:R-:W-:Y:S02]  /*1e560*/  IADD3 R231, P6, R231, UR6, RZ ;  /* 0x00000006e7e77c10 */ /* 0x000fe4000ffde0ff */
[----:B------:R-:W-:Y:S02]  /*1e570*/  IADD3.X R239, R239, UR5, RZ, P1, !PT ;  /* 0x00000005efef7c10 */ /* 0x000fe40008ffe4ff */
[----:B------:R-:W-:-:S02]  /*1e580*/  IADD3.X R232, R232, UR5, RZ, P2, !PT ;  /* 0x00000005e8e87c10 */ /* 0x000fc400097fe4ff */
[----:B------:R-:W-:Y:S01]  /*1e590*/  IADD3 R234, P1, R234, UR6, RZ ;  /* 0x00000006eaea7c10 */ /* 0x000fe2000ff3e0ff */
[----:B------:R0:W-:Y:S04]  /*1e5a0*/  STL [R1+0x59c], R239 ;  /* 0x00059cef01007387 */ /* 0x0001e80000100800 */
[----:B------:R-:W-:Y:S04]  /*1e5b0*/  STL [R1+0x5a4], R233 ;  /* 0x0005a4e901007387 */ /* 0x000fe80000100800 */
[----:B0-----:R-:W2:Y:S04]  /*1e5c0*/  LDL.LU R239, [R1+0x54c] ;  /* 0x00054c0001ef7983 */ /* 0x001ea80000300800 */
[----:B------:R-:W-:Y:S01]  /*1e5d0*/  STL [R1+0x578], R231 ;  /* 0x000578e701007387 */ /* 0x000fe20000100800 */
[----:B---3--:R-:W-:-:S05]  /*1e5e0*/  IADD3 R240, P2, R240, UR6, RZ ;  /* 0x00000006f0f07c10 */ /* 0x008fca000ff5e0ff */
[----:B------:R0:W-:Y:S04]  /*1e5f0*/  STL [R1+0x568], R240 ;  /* 0x000568f001007387 */ /* 0x0001e80000100800 */
[----:B------:R-:W-:Y:S04]  /*1e600*/  STL [R1+0x570], R234 ;  /* 0x000570ea01007387 */ /* 0x000fe80000100800 */
[----:B0-----:R-:W3:Y:S01]  /*1e610*/  LDL.LU R240, [R1+0x520] ;  /* 0x0005200001f07983 */ /* 0x001ee20000300800 */
[----:B------:R-:W-:Y:S02]  /*1e620*/  IADD3.X R237, R237, UR5, RZ, P3, !PT ;  /* 0x00000005eded7c10 */ /* 0x000fe40009ffe4ff */
[----:B------:R-:W-:-:S02]  /*1e630*/  IADD3 R235, P3, R235, UR6, RZ ;  /* 0x00000006ebeb7c10 */ /* 0x000fc4000ff7e0ff */
[----:B------:R-:W-:Y:S01]  /*1e640*/  IADD3.X R238, R238, UR5, RZ, P4, !PT ;  /* 0x00000005eeee7c10 */ /* 0x000fe2000a7fe4ff */
[----:B------:R-:W-:Y:S04]  /*1e650*/  STL [R1+0x594], R232 ;  /* 0x000594e801007387 */ /* 0x000fe80000100800 */
[----:B------:R-:W-:Y:S04]  /*1e660*/  STL [R1+0x58c], R237 ;  /* 0x00058ced01007387 */ /* 0x000fe80000100800 */
[----:B------:R-:W-:Y:S04]  /*1e670*/  STL [R1+0x560], R235 ;  /* 0x000560eb01007387 */ /* 0x000fe80000100800 */
[----:B------:R-:W-:Y:S01]  /*1e680*/  STL [R1+0x584], R238 ;  /* 0x000584ee01007387 */ /* 0x000fe20000100800 */
[----:B----4-:R-:W-:-:S02]  /*1e690*/  IADD3 R236, P4, R236, UR6, RZ ;  /* 0x00000006ecec7c10 */ /* 0x010fc4000ff9e0ff */
[----:B------:R-:W-:Y:S02]  /*1e6a0*/  IADD3.X R245, R245, UR5, RZ, P5, !PT ;  /* 0x00000005f5f57c10 */ /* 0x000fe4000affe4ff */
[----:B------:R-:W-:Y:S01]  /*1e6b0*/  IADD3 R241, P5, R241, UR6, RZ ;  /* 0x00000006f1f17c10 */ /* 0x000fe2000ffbe0ff */
[----:B------:R-:W-:Y:S01]  /*1e6c0*/  STL [R1+0x558], R236 ;  /* 0x000558ec01007387 */ /* 0x000fe20000100800 */
[----:B------:R-:W-:Y:S02]  /*1e6d0*/  IADD3.X R243, R243, UR5, RZ, P6, !PT ;  /* 0x00000005f3f37c10 */ /* 0x000fe4000b7fe4ff */
[----:B------:R-:W-:-:S03]  /*1e6e0*/  IADD3 R246, P6, R246, UR6, RZ ;  /* 0x00000006f6f67c10 */ /* 0x000fc6000ffde0ff */
[----:B------:R0:W-:Y:S04]  /*1e6f0*/  STL [R1+0x574], R243 ;  /* 0x000574f301007387 */ /* 0x0001e80000100800 */
[----:B------:R-:W-:Y:S04]  /*1e700*/  STL [R1+0x57c], R245 ;  /* 0x00057cf501007387 */ /* 0x000fe80000100800 */
[----:B0-----:R-:W4:Y:S04]  /*1e710*/  LDL.LU R243, [R1+0x544] ;  /* 0x0005440001f37983 */ /* 0x001f280000300800 */
[----:B------:R-:W-:Y:S01]  /*1e720*/  STL [R1+0x550], R241 ;  /* 0x000550f101007387 */ /* 0x000fe20000100800 */
[----:B------:R-:W-:-:S05]  /*1e730*/  IADD3.X R244, R244, UR5, RZ, P1, !PT ;  /* 0x00000005f4f47c10 */ /* 0x000fca0008ffe4ff */
[----:B------:R0:W-:Y:S04]  /*1e740*/  STL [R1+0x56c], R244 ;  /* 0x00056cf401007387 */ /* 0x0001e80000100800 */
[----:B0-----:R-:W4:Y:S04]  /*1e750*/  LDL.LU R244, [R1+0x518] ;  /* 0x0005180001f47983 */ /* 0x001f280000300800 */
[----:B------:R-:W-:Y:S01]  /*1e760*/  STL [R1+0x548], R246 ;  /* 0x000548f601007387 */ /* 0x000fe20000100800 */
[----:B------:R-:W-:-:S05]  /*1e770*/  IADD3 R247, P1, R247, UR6, RZ ;  /* 0x00000006f7f77c10 */ /* 0x000fca000ff3e0ff */
[----:B------:R0:W-:Y:S04]  /*1e780*/  STL [R1+0x540], R247 ;  /* 0x000540f701007387 */ /* 0x0001e80000100800 */
[----:B0-----:R-:W4:Y:S01]  /*1e790*/  LDL.LU R247, [R1+0x53c] ;  /* 0x00053c0001f77983 */ /* 0x001f220000300800 */
[----:B------:R-:W-:Y:S02]  /*1e7a0*/  IADD3.X R250, R250, UR5, RZ, P2, !PT ;  /* 0x00000005fafa7c10 */ /* 0x000fe400097fe4ff */
[----:B------:R-:W-:Y:S02]  /*1e7b0*/  IADD3 R242, P2, R242, UR6, RZ ;  /* 0x00000006f2f27c10 */ /* 0x000fe4000ff5e0ff */
[----:B------:R-:W-:Y:S02]  /*1e7c0*/  IADD3.X R252, R252, UR5, RZ, P3, !PT ;  /* 0x00000005fcfc7c10 */ /* 0x000fe40009ffe4ff */
[----:B------:R-:W-:Y:S01]  /*1e7d0*/  IADD3 R249, P3, R249, UR6, RZ ;  /* 0x00000006f9f97c10 */ /* 0x000fe2000ff7e0ff */
[----:B------:R0:W-:Y:S01]  /*1e7e0*/  STL [R1+0x564], R250 ;  /* 0x000564fa01007387 */ /* 0x0001e20000100800 */
[----:B------:R-:W-:-:S03]  /*1e7f0*/  IADD3.X R251, R251, UR5, RZ, P4, !PT ;  /* 0x00000005fbfb7c10 */ /* 0x000fc6000a7fe4ff */
[----:B0-----:R-:W4:Y:S04]  /*1e800*/  LDL.LU R250, [R1+0x510] ;  /* 0x0005100001fa7983 */ /* 0x001f280000300800 */
[----:B------:R-:W-:Y:S04]  /*1e810*/  STL [R1+0x538], R242 ;  /* 0x000538f201007387 */ /* 0x000fe80000100800 */
[----:B------:R-:W-:Y:S01]  /*1e820*/  STL [R1+0x55c], R252 ;  /* 0x00055cfc01007387 */ /* 0x000fe20000100800 */
[----:B------:R-:W-:-:S03]  /*1e830*/  IADD3 R248, P4, R248, UR6, RZ ;  /* 0x00000006f8f87c10 */ /* 0x000fc6000ff9e0ff */
[----:B------:R-:W4:Y:S04]  /*1e840*/  LDL.LU R227, [R1+0x534] ;  /* 0x0005340001e37983 */ /* 0x000f280000300800 */
[----:B------:R-:W-:Y:S04]  /*1e850*/  STL [R1+0x530], R249 ;  /* 0x000530f901007387 */ /* 0x000fe80000100800 */
[----:B------:R-:W4:Y:S04]  /*1e860*/  LDL.LU R230, [R1+0x508] ;  /* 0x0005080001e67983 */ /* 0x000f280000300800 */
[----:B------:R-:W-:Y:S04]  /*1e870*/  STL [R1+0x554], R251 ;  /* 0x000554fb01007387 */ /* 0x000fe80000100800 */
[----:B------:R-:W4:Y:S04]  /*1e880*/  LDL.LU R228, [R1+0x52c] ;  /* 0x00052c0001e47983 */ /* 0x000f280000300800 */
[----:B------:R0:W-:Y:S04]  /*1e890*/  STL [R1+0x528], R248 ;  /* 0x000528f801007387 */ /* 0x0001e80000100800 */
[----:B------:R-:W4:Y:S04]  /*1e8a0*/  LDL.LU R233, [R1+0x500] ;  /* 0x0005000001e97983 */ /* 0x000f280000300800 */
[----:B------:R-:W4:Y:S04]  /*1e8b0*/  LDL.LU R231, [R1+0x524] ;  /* 0x0005240001e77983 */ /* 0x000f280000300800 */
[----:B0-----:R-:W4:Y:S04]  /*1e8c0*/  LDL.LU R248, [R1+0x4f8] ;  /* 0x0004f80001f87983 */ /* 0x001f280000300800 */
[----:B------:R-:W4:Y:S04]  /*1e8d0*/  LDL.LU R234, [R1+0x51c] ;  /* 0x00051c0001ea7983 */ /* 0x000f280000300800 */
[----:B------:R-:W4:Y:S01]  /*1e8e0*/  LDL.LU R232, [R1+0x4f0] ;  /* 0x0004f00001e87983 */ /* 0x000f220000300800 */
[----:B--2---:R-:W-:-:S05]  /*1e8f0*/  IADD3.X R239, R239, UR5, RZ, P5, !PT ;  /* 0x00000005efef7c10 */ /* 0x004fca000affe4ff */
[----:B------:R0:W-:Y:S04]  /*1e900*/  STL [R1+0x54c], R239 ;  /* 0x00054cef01007387 */ /* 0x0001e80000100800 */
[----:B0-----:R-:W2:Y:S04]  /*1e910*/  LDL.LU R239, [R1+0x514] ;  /* 0x0005140001ef7983 */ /* 0x001ea80000300800 */
[----:B------:R-:W2:Y:S04]  /*1e920*/  LDL.LU R237, [R1+0x4e8] ;  /* 0x0004e80001ed7983 */ /* 0x000ea80000300800 */
[----:B------:R-:W2:Y:S04]  /*1e930*/  LDL.LU R235, [R1+0x50c] ;  /* 0x00050c0001eb7983 */ /* 0x000ea80000300800 */
[----:B------:R-:W2:Y:S01]  /*1e940*/  LDL.LU R238, [R1+0x4e0] ;  /* 0x0004e00001ee7983 */ /* 0x000ea20000300800 */
[----:B---3--:R-:W-:-:S05]  /*1e950*/  IADD3 R240, P5, R240, UR6, RZ ;  /* 0x00000006f0f07c10 */ /* 0x008fca000ffbe0ff */
[----:B------:R0:W-:Y:S04]  /*1e960*/  STL [R1+0x520], R240 ;  /* 0x000520f001007387 */ /* 0x0001e80000100800 */
[----:B------:R-:W3:Y:S04]  /*1e970*/  LDL.LU R236, [R1+0x504] ;  /* 0x0005040001ec7983 */ /* 0x000ee80000300800 */
        /* <DEDUP_REMOVED lines=8> */
[----:B------:R0:W-:Y:S04]  /*1ea00*/  STL [R1+0x518], R244 ;  /* 0x000518f401007387 */ /* 0x0001e80000100800 */
[----:B0-----:R-:W4:Y:S01]  /*1ea10*/  LDL.LU R244, [R1+0x4ec] ;  /* 0x0004ec0001f47983 */ /* 0x001f220000300800 */
[----:B------:R-:W-:-:S05]  /*1ea20*/  IADD3.X R247, R247, UR5, RZ, P1, !PT ;  /* 0x00000005f7f77c10 */ /* 0x000fca0008ffe4ff */
[----:B------:R0:W-:Y:S04]  /*1ea30*/  STL [R1+0x53c], R247 ;  /* 0x00053cf701007387 */ /* 0x0001e80000100800 */
[----:B0-----:R-:W4:Y:S04]  /*1ea40*/  LDL.LU R247, [R1+0x4c0] ;  /* 0x0004c00001f77983 */ /* 0x001f280000300800 */
[----:B------:R-:W4:Y:S04]  /*1ea50*/  LDL.LU R242, [R1+0x4e4] ;  /* 0x0004e40001f27983 */ /* 0x000f280000300800 */
[----:B------:R-:W4:Y:S04]  /*1ea60*/  LDL.LU R252, [R1+0x4b8] ;  /* 0x0004b80001fc7983 */ /* 0x000f280000300800 */
[----:B------:R-:W4:Y:S01]  /*1ea70*/  LDL.LU R249, [R1+0x4dc] ;  /* 0x0004dc0001f97983 */ /* 0x000f220000300800 */
[----:B------:R-:W-:-:S02]  /*1ea80*/  IADD3 R250, P1, R250, UR6, RZ ;  /* 0x00000006fafa7c10 */ /* 0x000fc4000ff3e0ff */
[----:B------:R-:W-:-:S03]  /*1ea90*/  IADD3.X R227, R227, UR5, RZ, P2, !PT ;  /* 0x00000005e3e37c10 */ /* 0x000fc600097fe4ff */
[----:B------:R0:W-:Y:S01]  /*1eaa0*/  STL [R1+0x510], R250 ;  /* 0x000510fa01007387 */ /* 0x0001e20000100800 */
[----:B------:R-:W-:-:S03]  /*1eab0*/  IADD3 R230, P2, R230, UR6, RZ ;  /* 0x00000006e6e67c10 */ /* 0x000fc6000ff5e0ff */
[----:B------:R-:W4:Y:S01]  /*1eac0*/  LDL.LU R251, [R1+0x4b0] ;  /* 0x0004b00001fb7983 */ /* 0x000f220000300800 */
[----:B------:R-:W-:Y:S02]  /*1ead0*/  IADD3.X R228, R228, UR5, RZ, P3, !PT ;  /* 0x00000005e4e47c10 */ /* 0x000fe40009ffe4ff */
[----:B------:R-:W-:Y:S02]  /*1eae0*/  IADD3.X R231, R231, UR5, RZ, P4, !PT ;  /* 0x00000005e7e77c10 */ /* 0x000fe4000a7fe4ff */
[----:B------:R-:W-:Y:S01]  /*1eaf0*/  IADD3 R233, P3, R233, UR6, RZ ;  /* 0x00000006e9e97c10 */ /* 0x000fe2000ff7e0ff */
[----:B0-----:R-:W4:Y:S04]  /*1eb00*/  LDL.LU R250, [R1+0x4d4] ;  /* 0x0004d40001fa7983 */ /* 0x001f280000300800 */
[----:B------:R-:W-:Y:S01]  /*1eb10*/  STL [R1+0x534], R227 ;  /* 0x000534e301007387 */ /* 0x000fe20000100800 */
[----:B------:R-:W-:-:S03]  /*1eb20*/  IADD3 R248, P4, R248, UR6, RZ ;  /* 0x00000006f8f87c10 */ /* 0x000fc6000ff9e0ff */
[----:B------:R-:W-:Y:S04]  /*1eb30*/  STL [R1+0x508], R230 ;  /* 0x000508e601007387 */ /* 0x000fe80000100800 */
[----:B------:R-:W-:Y:S01]  /*1eb40*/  STL [R1+0x52c], R228 ;  /* 0x00052ce401007387 */ /* 0x000fe20000100800 */
[----:B------:R-:W-:-:S03]  /*1eb50*/  IADD3.X R234, R234, UR5, RZ, P5, !PT ;  /* 0x00000005eaea7c10 */ /* 0x000fc6000affe4ff */
[----:B------:R0:W-:Y:S04]  /*1eb60*/  STL [R1+0x4f8], R248 ;  /* 0x0004f8f801007387 */ /* 0x0001e80000100800 */
[----:B------:R-:W-:Y:S01]  /*1eb70*/  STL [R1+0x500], R233 ;  /* 0x000500e901007387 */ /* 0x000fe20000100800 */
[----:B------:R-:W-:-:S03]  /*1eb80*/  IADD3 R232, P5, R232, UR6, RZ ;  /* 0x00000006e8e87c10 */ /* 0x000fc6000ffbe0ff */
[----:B0-----:R-:W4:Y:S04]  /*1eb90*/  LDL.LU R248, [R1+0x4a8] ;  /* 0x0004a80001f87983 */ /* 0x001f280000300800 */
[----:B------:R-:W-:Y:S01]  /*1eba0*/  STL [R1+0x524], R231 ;  /* 0x000524e701007387 */ /* 0x000fe20000100800 */
[----:B--2---:R-:W-:Y:S02]  /*1ebb0*/  IADD3.X R239, R239, UR5, RZ, P6, !PT ;  /* 0x00000005efef7c10 */ /* 0x004fe4000b7fe4ff */
[----:B------:R-:W-:Y:S02]  /*1ebc0*/  IADD3 R237, P6, R237, UR6, RZ ;  /* 0x00000006eded7c10 */ /* 0x000fe4000ffde0ff */
[----:B------:R-:W-:Y:S02]  /*1ebd0*/  IADD3.X R235, R235, UR5, RZ, P1, !PT ;  /* 0x00000005ebeb7c10 */ /* 0x000fe40008ffe4ff */
[----:B------:R-:W-:Y:S01]  /*1ebe0*/  IADD3 R238, P1, R238, UR6, RZ ;  /* 0x00000006eeee7c10 */ /* 0x000fe2000ff3e0ff */
[----:B------:R0:W-:Y:S04]  /*1ebf0*/  STL [R1+0x514], R239 ;  /* 0x000514ef01007387 */ /* 0x0001e80000100800 */
[----:B------:R-:W-:Y:S04]  /*1ec00*/  STL [R1+0x51c], R234 ;  /* 0x00051cea01007387 */ /* 0x000fe80000100800 */
[----:B0-----:R-:W2:Y:S01]  /*1ec10*/  LDL.LU R239, [R1+0x4cc] ;  /* 0x0004cc0001ef7983 */ /* 0x001ea20000300800 */
[----:B---3--:R-:W-:-:S02]  /*1ec20*/  IADD3.X R236, R236, UR5, RZ, P2, !PT ;  /* 0x00000005ecec7c10 */ /* 0x008fc400097fe4ff */
[----:B------:R-:W-:Y:S01]  /*1ec30*/  IADD3.X R241, R241, UR5, RZ, P3, !PT ;  /* 0x00000005f1f17c10 */ /* 0x000fe20009ffe4ff */
[----:B------:R-:W-:Y:S04]  /*1ec40*/  STL [R1+0x4f0], R232 ;  /* 0x0004f0e801007387 */ /* 0x000fe80000100800 */
[----:B------:R-:W-:Y:S01]  /*1ec50*/  STL [R1+0x4e8], R237 ;  /* 0x0004e8ed01007387 */ /* 0x000fe20000100800 */
[----:B------:R-:W-:-:S03]  /*1ec60*/  IADD3 R245, P2, R245, UR6, RZ ;  /* 0x00000006f5f57c10 */ /* 0x000fc6000ff5e0ff */
[----:B------:R-:W-:Y:S01]  /*1ec70*/  STL [R1+0x50c], R235 ;  /* 0x00050ceb01007387 */ /* 0x000fe20000100800 */
[----:B------:R-:W-:-:S03]  /*1ec80*/  IADD3 R240, P3, R240, UR6, RZ ;  /* 0x00000006f0f07c10 */ /* 0x000fc6000ff7e0ff */
[----:B------:R-:W-:Y:S04]  /*1ec90*/  STL [R1+0x4e0], R238 ;  /* 0x0004e0ee01007387 */ /* 0x000fe80000100800 */
[----:B------:R-:W-:Y:S04]  /*1eca0*/  STL [R1+0x504], R236 ;  /* 0x000504ec01007387 */ /* 0x000fe80000100800 */
        /* <DEDUP_REMOVED lines=10> */
[----:B------:R0:W-:Y:S04]  /*1ed50*/  STL [R1+0x4ec], R244 ;  /* 0x0004ecf401007387 */ /* 0x0001e80000100800 */
[----:B0-----:R-:W4:Y:S01]  /*1ed60*/  LDL.LU R244, [R1+0x498] ;  /* 0x0004980001f47983 */ /* 0x001f220000300800 */
[----:B------:R-:W-:Y:S02]  /*1ed70*/  IADD3 R247, P5, R247, UR6, RZ ;  /* 0x00000006f7f77c10 */ /* 0x000fe4000ffbe0ff */
[----:B------:R-:W-:Y:S02]  /*1ed80*/  IADD3.X R242, R242, UR5, RZ, P6, !PT ;  /* 0x00000005f2f27c10 */ /* 0x000fe4000b7fe4ff */
[----:B------:R-:W-:Y:S02]  /*1ed90*/  IADD3 R252, P6, R252, UR6, RZ ;  /* 0x00000006fcfc7c10 */ /* 0x000fe4000ffde0ff */
[----:B------:R-:W-:Y:S01]  /*1eda0*/  IADD3.X R249, R249, UR5, RZ, P1, !PT ;  /* 0x00000005f9f97c10 */ /* 0x000fe20008ffe4ff */
[----:B------:R0:W-:Y:S04]  /*1edb0*/  STL [R1+0x4c0], R247 ;  /* 0x0004c0f701007387 */ /* 0x0001e80000100800 */
[----:B0-----:R-:W4:Y:S04]  /*1edc0*/  LDL.LU R247, [R1+0x4bc] ;  /* 0x0004bc0001f77983 */ /* 0x001f280000300800 */
[----:B------:R-:W-:Y:S01]  /*1edd0*/  STL [R1+0x4e4], R242 ;  /* 0x0004e4f201007387 */ /* 0x000fe20000100800 */
[----:B------:R-:W-:-:S03]  /*1ede0*/  IADD3 R251, P1, R251, UR6, RZ ;  /* 0x00000006fbfb7c10 */ /* 0x000fc6000ff3e0ff */
[----:B------:R-:W-:Y:S04]  /*1edf0*/  STL [R1+0x4b8], R252 ;  /* 0x0004b8fc01007387 */ /* 0x000fe80000100800 */
[----:B------:R-:W4:Y:S04]  /*1ee00*/  LDL.LU R227, [R1+0x490] ;  /* 0x0004900001e37983 */ /* 0x000f280000300800 */
[----:B------:R-:W-:Y:S04]  /*1ee10*/  STL [R1+0x4dc], R249 ;  /* 0x0004dcf901007387 */ /* 0x000fe80000100800 */
[----:B------:R-:W4:Y:S04]  /*1ee20*/  LDL.LU R230, [R1+0x4b4] ;  /* 0x0004b40001e67983 */ /* 0x000f280000300800 */
[----:B------:R-:W-:Y:S04]  /*1ee30*/  STL [R1+0x4b0], R251 ;  /* 0x0004b0fb01007387 */ /* 0x000fe80000100800 */
[----:B------:R-:W4:Y:S01]  /*1ee40*/  LDL.LU R228, [R1+0x488] ;  /* 0x0004880001e47983 */ /* 0x000f220000300800 */
[----:B------:R-:W-:-:S05]  /*1ee50*/  IADD3.X R250, R250, UR5, RZ, P2, !PT ;  /* 0x00000005fafa7c10 */ /* 0x000fca00097fe4ff */
[----:B------:R-:W-:Y:S04]  /*1ee60*/  STL [R1+0x4d4], R250 ;  /* 0x0004d4fa01007387 */ /* 0x000fe80000100800 */
[----:B------:R-:W4:Y:S04]  /*1ee70*/  LDL.LU R233, [R1+0x4ac] ;  /* 0x0004ac0001e97983 */ /* 0x000f280000300800 */
[----:B------:R-:W4:Y:S04]  /*1ee80*/  LDL.LU R231, [R1+0x480] ;  /* 0x0004800001e77983 */ /* 0x000f280000300800 */
[----:B------:R-:W4:Y:S04]  /*1ee90*/  LDL.LU R234, [R1+0x4a4] ;  /* 0x0004a40001ea7983 */ /* 0x000f280000300800 */
        /* <DEDUP_REMOVED lines=8> */
[----:B--2---:R-:W-:-:S05]  /*1ef20*/  IADD3.X R239, R239, UR5, RZ, P3, !PT ;  /* 0x00000005efef7c10 */ /* 0x004fca0009ffe4ff */
[----:B------:R0:W-:Y:S04]  /*1ef30*/  STL [R1+0x4cc], R239 ;  /* 0x0004ccef01007387 */ /* 0x0001e80000100800 */
[----:B------:R-:W2:Y:S04]  /*1ef40*/  LDL.LU R245, [R1+0x460] ;  /* 0x0004600001f57983 */ /* 0x000ea80000300800 */
        /* <DEDUP_REMOVED lines=11> */
[----:B------:R0:W-:Y:S04]  /*1f000*/  STL [R1+0x498], R244 ;  /* 0x000498f401007387 */ /* 0x0001e80000100800 */
[----:B0-----:R-:W4:Y:S04]  /*1f010*/  LDL.LU R244, [R1+0x46c] ;  /* 0x00046c0001f47983 */ /* 0x001f280000300800 */
[----:B------:R-:W4:Y:S04]  /*1f020*/  LDL.LU R252, [R1+0x440] ;  /* 0x0004400001fc7983 */ /* 0x000f280000300800 */
[----:B------:R-:W4:Y:S04]  /*1f030*/  LDL.LU R249, [R1+0x464] ;  /* 0x0004640001f97983 */ /* 0x000f280000300800 */
[----:B------:R-:W4:Y:S01]  /*1f040*/  LDL.LU R251, [R1+0x438] ;  /* 0x0004380001fb7983 */ /* 0x000f220000300800 */
[----:B------:R-:W-:-:S02]  /*1f050*/  IADD3.X R247, R247, UR5, RZ, P5, !PT ;  /* 0x00000005f7f77c10 */ /* 0x000fc4000affe4ff */
[----:B------:R-:W-:-:S03]  /*1f060*/  IADD3 R227, P5, R227, UR6, RZ ;  /* 0x00000006e3e37c10 */ /* 0x000fc6000ffbe0ff */
[----:B------:R0:W-:Y:S04]  /*1f070*/  STL [R1+0x4bc], R247 ;  /* 0x0004bcf701007387 */ /* 0x0001e80000100800 */
[----:B------:R-:W4:Y:S01]  /*1f080*/  LDL.LU R250, [R1+0x45c] ;  /* 0x00045c0001fa7983 */ /* 0x000f220000300800 */
[----:B------:R-:W-:Y:S02]  /*1f090*/  IADD3.X R230, R230, UR5, RZ, P6, !PT ;  /* 0x00000005e6e67c10 */ /* 0x000fe4000b7fe4ff */
[----:B------:R-:W-:Y:S01]  /*1f0a0*/  IADD3 R228, P6, R228, UR6, RZ ;  /* 0x00000006e4e47c10 */ /* 0x000fe2000ffde0ff */
[----:B0-----:R-:W4:Y:S01]  /*1f0b0*/  LDL.LU R247, [R1+0x430] ;  /* 0x0004300001f77983 */ /* 0x001f220000300800 */
[----:B------:R-:W-:Y:S02]  /*1f0c0*/  IADD3.X R233, R233, UR5, RZ, P1, !PT ;  /* 0x00000005e9e97c10 */ /* 0x000fe40008ffe4ff */
[----:B------:R-:W-:Y:S01]  /*1f0d0*/  IADD3 R231, P1, R231, UR6, RZ ;  /* 0x00000006e7e77c10 */ /* 0x000fe2000ff3e0ff */
[----:B------:R-:W-:Y:S01]  /*1f0e0*/  STL [R1+0x490], R227 ;  /* 0x000490e301007387 */ /* 0x000fe20000100800 */
[----:B------:R-:W-:-:S02]  /*1f0f0*/  IADD3.X R234, R234, UR5, RZ, P2, !PT ;  /* 0x00000005eaea7c10 */ /* 0x000fc400097fe4ff */
[----:B------:R-:W-:Y:S01]  /*1f100*/  IADD3.X R237, R237, UR5, RZ, P3, !PT ;  /* 0x00000005eded7c10 */ /* 0x000fe20009ffe4ff */
[----:B------:R-:W-:Y:S04]  /*1f110*/  STL [R1+0x4b4], R230 ;  /* 0x0004b4e601007387 */ /* 0x000fe80000100800 */
[----:B------:R-:W-:Y:S01]  /*1f120*/  STL [R1+0x488], R228 ;  /* 0x000488e401007387 */ /* 0x000fe20000100800 */
[----:B------:R-:W-:-:S03]  /*1f130*/  IADD3 R232, P2, R232, UR6, RZ ;  /* 0x00000006e8e87c10 */ /* 0x000fc6000ff5e0ff */
[----:B------:R-:W-:Y:S04]  /*1f140*/  STL [R1+0x4ac], R233 ;  /* 0x0004ace901007387 */ /* 0x000fe80000100800 */
[----:B------:R-:W-:Y:S04]  /*1f150*/  STL [R1+0x480], R231 ;  /* 0x000480e701007387 */ /* 0x000fe80000100800 */
[----:B------:R-:W-:Y:S01]  /*1f160*/  STL [R1+0x4a4], R234 ;  /* 0x0004a4ea01007387 */ /* 0x000fe20000100800 */
[----:B------:R-:W-:Y:S02]  /*1f170*/  IADD3 R248, P3, R248, UR6, RZ ;  /* 0x00000006f8f87c10 */ /* 0x000fe4000ff7e0ff */
[----:B------:R-:W-:-:S02]  /*1f180*/  IADD3.X R235, R235, UR5, RZ, P4, !PT ;  /* 0x00000005ebeb7c10 */ /* 0x000fc4000a7fe4ff */
[----:B------:R-:W-:Y:S02]  /*1f190*/  IADD3 R238, P4, R238, UR6, RZ ;  /* 0x00000006eeee7c10 */ /* 0x000fe4000ff9e0ff */
[----:B------:R-:W-:Y:S01]  /*1f1a0*/  IADD3.X R236, R236, UR5, RZ, P5, !PT ;  /* 0x00000005ecec7c10 */ /* 0x000fe2000affe4ff */
[----:B------:R0:W-:Y:S04]  /*1f1b0*/  STL [R1+0x470], R248 ;  /* 0x000470f801007387 */ /* 0x0001e80000100800 */
[----:B------:R-:W-:Y:S04]  /*1f1c0*/  STL [R1+0x478], R232 ;  /* 0x000478e801007387 */ /* 0x000fe80000100800 */
[----:B0-----:R-:W4:Y:S04]  /*1f1d0*/  LDL.LU R248, [R1+0x454] ;  /* 0x0004540001f87983 */ /* 0x001f280000300800 */
[----:B------:R-:W-:Y:S04]  /*1f1e0*/  STL [R1+0x49c], R237 ;  /* 0x00049ced01007387 */ /* 0x000fe80000100800 */
[----:B------:R-:W-:Y:S04]  /*1f1f0*/  STL [R1+0x494], R235 ;  /* 0x000494eb01007387 */ /* 0x000fe80000100800 */
[----:B------:R-:W-:Y:S04]  /*1f200*/  STL [R1+0x468], R238 ;  /* 0x000468ee01007387 */ /* 0x000fe80000100800 */
[----:B------:R-:W-:Y:S01]  /*1f210*/  STL [R1+0x48c], R236 ;  /* 0x00048cec01007387 */ /* 0x000fe20000100800 */
[----:B--2---:R-:W-:-:S02]  /*1f220*/  IADD3 R245, P5, R245, UR6, RZ ;  /* 0x00000006f5f57c10 */ /* 0x004fc4000ffbe0ff */
[----:B------:R-:W-:Y:S02]  /*1f230*/  IADD3.X R241, R241, UR5, RZ, P6, !PT ;  /* 0x00000005f1f17c10 */ /* 0x000fe4000b7fe4ff */
[----:B------:R-:W-:Y:S01]  /*1f240*/  IADD3 R246, P6, R246, UR6, RZ ;  /* 0x00000006f6f67c10 */ /* 0x000fe2000ffde0ff */
[----:B------:R-:W-:Y:S01]  /*1f250*/  STL [R1+0x460], R245 ;  /* 0x000460f501007387 */ /* 0x000fe20000100800 */
        /* <DEDUP_REMOVED lines=14> */
[----:B------:R-:W-:Y:S02]  /*1f340*/  IADD3 R252, P3, R252, UR6, RZ ;  /* 0x00000006fcfc7c10 */ /* 0x000fe4000ff7e0ff */
[----:B------:R-:W-:Y:S02]  /*1f350*/  IADD3.X R249, R249, UR5, RZ, P4, !PT ;  /* 0x00000005f9f97c10 */ /* 0x000fe4000a7fe4ff */
[----:B------:R-:W-:Y:S01]  /*1f360*/  IADD3 R251, P4, R251, UR7, RZ ;  /* 0x00000007fbfb7c10 */ /* 0x000fe2000ff9e0ff */
[----:B------:R0:W-:Y:S04]  /*1f370*/  STL [R1+0x46c], R244 ;  /* 0x00046cf401007387 */ /* 0x0001e80000100800 */
[----:B0-----:R-:W4:Y:S01]  /*1f380*/  LDL.LU R244, [R1+0x444] ;  /* 0x0004440001f47983 */ /* 0x001f220000300800 */
[----:B------:R-:W-:-:S03]  /*1f390*/  IADD3.X R250, R250, UR5, RZ, P5, !PT ;  /* 0x00000005fafa7c10 */ /* 0x000fc6000affe4ff */
[----:B------:R-:W-:Y:S04]  /*1f3a0*/  STL [R1+0x440], R252 ;  /* 0x000440fc01007387 */ /* 0x000fe80000100800 */
[----:B------:R-:W-:Y:S04]  /*1f3b0*/  STL [R1+0x464], R249 ;  /* 0x000464f901007387 */ /* 0x000fe80000100800 */
[----:B------:R-:W4:Y:S04]  /*1f3c0*/  LDL.LU R229, [R1+0x418] ;  /* 0x0004180001e57983 */ /* 0x000f280000300800 */
[----:B------:R-:W-:Y:S04]  /*1f3d0*/  STL [R1+0x438], R251 ;  /* 0x000438fb01007387 */ /* 0x000fe80000100800 */
[----:B------:R-:W4:Y:S04]  /*1f3e0*/  LDL.LU R227, [R1+0x43c] ;  /* 0x00043c0001e37983 */ /* 0x000f280000300800 */
[----:B------:R-:W-:Y:S04]  /*1f3f0*/  STL [R1+0x45c], R250 ;  /* 0x00045cfa01007387 */ /* 0x000fe80000100800 */
[----:B------:R-:W4:Y:S01]  /*1f400*/  LDL.LU R230, [R1+0x410] ;  /* 0x0004100001e67983 */ /* 0x000f220000300800 */
[----:B------:R-:W-:-:S05]  /*1f410*/  IADD3 R247, P5, R247, UR7, RZ ;  /* 0x00000007f7f77c10 */ /* 0x000fca000ffbe0ff */
[----:B------:R0:W-:Y:S04]  /*1f420*/  STL [R1+0x430], R247 ;  /* 0x000430f701007387 */ /* 0x0001e80000100800 */
[----:B------:R-:W4:Y:S04]  /*1f430*/  LDL.LU R228, [R1+0x434] ;  /* 0x0004340001e47983 */ /* 0x000f280000300800 */
[----:B------:R-:W4:Y:S04]  /*1f440*/  LDL.LU R233, [R1+0x408] ;  /* 0x0004080001e97983 */ /* 0x000f280000300800 */
[----:B------:R-:W4:Y:S04]  /*1f450*/  LDL.LU R231, [R1+0x42c] ;  /* 0x00042c0001e77983 */ /* 0x000f280000300800 */
[----:B------:R-:W4:Y:S04]  /*1f460*/  LDL.LU R234, [R1+0x400] ;  /* 0x0004000001ea7983 */ /* 0x000f280000300800 */
[----:B------:R-:W4:Y:S04]  /*1f470*/  LDL.LU R232, [R1+0x424] ;  /* 0x0004240001e87983 */ /* 0x000f280000300800 */
[----:B------:R-:W4:Y:S04]  /*1f480*/  LDL.LU R237, [R1+0x3f8] ;  /* 0x0003f80001ed7983 */ /* 0x000f280000300800 */
        /* <DEDUP_REMOVED lines=11> */
[----:B--2---:R-:W-:-:S05]  /*1f540*/  IADD3 R239, P6, R239, UR7, RZ ;  /* 0x00000007efef7c10 */ /* 0x004fca000ffde0ff */
[----:B------:R0:W-:Y:S04]  /*1f550*/  STL [R1+0x428], R239 ;  /* 0x000428ef01007387 */ /* 0x0001e80000100800 */
[----:B0-----:R-:W2:Y:S01]  /*1f560*/  LDL.LU R239, [R1+0x3cc] ;  /* 0x0003cc0001ef7983 */ /* 0x001ea20000300800 */
[----:B---3--:R-:W-:-:S05]  /*1f570*/  IADD3.X R240, R240, UR5, RZ, P1, !PT ;  /* 0x00000005f0f07c10 */ /* 0x008fca0008ffe4ff */
[----:B------:R0:W-:Y:S04]  /*1f580*/  STL [R1+0x44c], R240 ;  /* 0x00044cf001007387 */ /* 0x0001e80000100800 */
[----:B0-----:R-:W3:Y:S01]  /*1f590*/  LDL.LU R240, [R1+0x3f4] ;  /* 0x0003f40001f07983 */ /* 0x001ee20000300800 */
[----:B----4-:R-:W-:-:S05]  /*1f5a0*/  IADD3 R243, P1, R243, UR7, RZ ;  /* 0x00000007f3f37c10 */ /* 0x010fca000ff3e0ff */
        /* <DEDUP_REMOVED lines=15> */
[----:B------:R-:W-:-:S03]  /*1f6a0*/  IADD3.X R231, R231, UR4, RZ, P5, !PT ;  /* 0x00000004e7e77c10 */ /* 0x000fc6000affe4ff */
[----:B------:R-:W-:Y:S01]  /*1f6b0*/  STL [R1+0x43c], R227 ;  /* 0x00043ce301007387 */ /* 0x000fe20000100800 */
[----:B------:R-:W-:-:S03]  /*1f6c0*/  IADD3 R234, P5, R234, UR7, RZ ;  /* 0x00000007eaea7c10 */ /* 0x000fc6000ffbe0ff */
[----:B------:R-:W-:Y:S04]  /*1f6d0*/  STL [R1+0x410], R230 ;  /* 0x000410e601007387 */ /* 0x000fe80000100800 */
[----:B------:R-:W-:Y:S01]  /*1f6e0*/  STL [R1+0x434], R228 ;  /* 0x000434e401007387 */ /* 0x000fe20000100800 */
[----:B------:R-:W-:Y:S02]  /*1f6f0*/  IADD3.X R232, R232, UR4, RZ, P6, !PT ;  /* 0x00000004e8e87c10 */ /* 0x000fe4000b7fe4ff */
[----:B------:R-:W-:Y:S01]  /*1f700*/  IADD3.X R247, R247, UR4, RZ, P1, !PT ;  /* 0x00000004f7f77c10 */ /* 0x000fe20008ffe4ff */
[----:B------:R-:W-:Y:S01]  /*1f710*/  STL [R1+0x408], R233 ;  /* 0x000408e901007387 */ /* 0x000fe20000100800 */
[----:B------:R-:W-:-:S03]  /*1f720*/  IADD3 R237, P6, R237, UR7, RZ ;  /* 0x00000007eded7c10 */ /* 0x000fc6000ffde0ff */
[----:B------:R-:W-:Y:S04]  /*1f730*/  STL [R1+0x42c], R231 ;  /* 0x00042ce701007387 */ /* 0x000fe80000100800 */
[----:B------:R-:W-:Y:S01]  /*1f740*/  STL [R1+0x400], R234 ;  /* 0x000400ea01007387 */ /* 0x000fe20000100800 */
[----:B------:R-:W-:-:S03]  /*1f750*/  IADD3 R235, P1, R235, UR7, RZ ;  /* 0x00000007ebeb7c10 */ /* 0x000fc6000ff3e0ff */
[----:B------:R0:W-:Y:S01]  /*1f760*/  STL [R1+0x41c], R247 ;  /* 0x00041cf701007387 */ /* 0x0001e20000100800 */
[----:B------:R-:W-:-:S03]  /*1f770*/  IADD3.X R238, R238, UR4, RZ, P2, !PT ;  /* 0x00000004eeee7c10 */ /* 0x000fc600097fe4ff */
[----:B------:R-:W-:Y:S01]  /*1f780*/  STL [R1+0x424], R232 ;  /* 0x000424e801007387 */ /* 0x000fe20000100800 */
[----:B------:R-:W-:-:S03]  /*1f790*/  IADD3 R236, P2, R236, UR7, RZ ;  /* 0x00000007ecec7c10 */ /* 0x000fc6000ff5e0ff */
[----:B0-----:R-:W4:Y:S04]  /*1f7a0*/  LDL.LU R247, [R1+0x3ac] ;  /* 0x0003ac0001f77983 */ /* 0x001f280000300800 */
[----:B------:R-:W-:Y:S04]  /*1f7b0*/  STL [R1+0x3f8], R237 ;  /* 0x0003f8ed01007387 */ /* 0x000fe80000100800 */
[----:B------:R-:W-:Y:S04]  /*1f7c0*/  STL [R1+0x3f0], R235 ;  /* 0x0003f0eb01007387 */ /* 0x000fe80000100800 */
[----:B------:R-:W-:Y:S04]  /*1f7d0*/  STL [R1+0x414], R238 ;  /* 0x000414ee01007387 */ /* 0x000fe80000100800 */
[----:B------:R-:W-:Y:S01]  /*1f7e0*/  STL [R1+0x3e4], R236 ;  /* 0x0003e4ec01007387 */ /* 0x000fe20000100800 */
[----:B------:R-:W-:-:S02]  /*1f7f0*/  IADD3.X R245, R245, UR4, RZ, P3, !PT ;  /* 0x00000004f5f57c10 */ /* 0x000fc40009ffe4ff */
[----:B------:R-:W-:Y:S02]  /*1f800*/  IADD3.X R246, R246, UR4, RZ, P4, !PT ;  /* 0x00000004f6f67c10 */ /* 0x000fe4000a7fe4ff */
[----:B------:R-:W-:Y:S01]  /*1f810*/  IADD3 R241, P3, R241, UR7, RZ ;  /* 0x00000007f1f17c10 */ /* 0x000fe2000ff7e0ff */
[----:B------:R-:W-:Y:S01]  /*1f820*/  STL [R1+0x40c], R245 ;  /* 0x00040cf501007387 */ /* 0x000fe20000100800 */
[----:B------:R-:W-:Y:S02]  /*1f830*/  IADD3 R248, P4, R248, UR7, RZ ;  /* 0x00000007f8f87c10 */ /* 0x000fe4000ff9e0ff */
[----:B------:R-:W-:-:S03]  /*1f840*/  IADD3.X R242, R242, UR4, RZ, P5, !PT ;  /* 0x00000004f2f27c10 */ /* 0x000fc6000affe4ff */
[----:B------:R0:W-:Y:S04]  /*1f850*/  STL [R1+0x3d4], R248 ;  /* 0x0003d4f801007387 */ /* 0x0001e80000100800 */
[----:B------:R-:W-:Y:S04]  /*1f860*/  STL [R1+0x3dc], R241 ;  /* 0x0003dcf101007387 */ /* 0x000fe80000100800 */
[----:B0-----:R-:W4:Y:S04]  /*1f870*/  LDL.LU R248, [R1+0x3d0] ;  /* 0x0003d00001f87983 */ /* 0x001f280000300800 */
[----:B------:R-:W-:Y:S01]  /*1f880*/  STL [R1+0x404], R246 ;  /* 0x000404f601007387 */ /* 0x000fe20000100800 */
[----:B--2---:R-:W-:-:S05]  /*1f890*/  IADD3 R239, P5, R239, UR7, RZ ;  /* 0x00000007efef7c10 */ /* 0x004fca000ffbe0ff */
[----:B------:R0:W-:Y:S04]  /*1f8a0*/  STL [R1+0x3cc], R239 ;  /* 0x0003ccef01007387 */ /* 0x0001e80000100800 */
[----:B0-----:R-:W2:Y:S04]  /*1f8b0*/  LDL.LU R239, [R1+0x3a4] ;  /* 0x0003a40001ef7983 */ /* 0x001ea80000300800 */
[----:B------:R-:W-:Y:S01]  /*1f8c0*/  STL [R1+0x3fc], R242 ;  /* 0x0003fcf201007387 */ /* 0x000fe20000100800 */
[----:B---3--:R-:W-:-:S05]  /*1f8d0*/  IADD3.X R240, R240, UR4, RZ, P6, !PT ;  /* 0x00000004f0f07c10 */ /* 0x008fca000b7fe4ff */
[----:B------:R0:W-:Y:S04]  /*1f8e0*/  STL [R1+0x3f4], R240 ;  /* 0x0003f4f001007387 */ /* 0x0001e80000100800 */
[----:B0-----:R-:W3:Y:S01]  /*1f8f0*/  LDL.LU R240, [R1+0x3c8] ;  /* 0x0003c80001f07983 */ /* 0x001ee20000300800 */
[----:B----4-:R-:W-:Y:S02]  /*1f900*/  IADD3 R243, P6, R243, UR7, RZ ;  /* 0x00000007f3f37c10 */ /* 0x010fe4000ffde0ff */
[----:B------:R-:W-:Y:S02]  /*1f910*/  IADD3.X R252, R252, UR4, RZ, P1, !PT ;  /* 0x00000004fcfc7c10 */ /* 0x000fe40008ffe4ff */
[----:B------:R-:W-:Y:S02]  /*1f920*/  IADD3 R249, P1, R249, UR7, RZ ;  /* 0x00000007f9f97c10 */ /* 0x000fe4000ff3e0ff */
[----:B------:R-:W-:Y:S01]  /*1f930*/  IADD3.X R251, R251, UR4, RZ, P2, !PT ;  /* 0x00000004fbfb7c10 */ /* 0x000fe200097fe4ff */
[----:B------:R0:W-:Y:S01]  /*1f940*/  STL [R1+0x3c4], R243 ;  /* 0x0003c4f301007387 */ /* 0x0001e20000100800 */
[----:B------:R-:W-:-:S03]  /*1f950*/  IADD3 R250, P2, R250, UR7, RZ ;  /* 0x00000007fafa7c10 */ /* 0x000fc6000ff5e0ff */
[----:B0-----:R-:W4:Y:S04]  /*1f960*/  LDL.LU R243, [R1+0x39c] ;  /* 0x00039c0001f37983 */ /* 0x001f280000300800 */
[----:B------:R-:W-:Y:S04]  /*1f970*/  STL [R1+0x3e8], R252 ;  /* 0x0003e8fc01007387 */ /* 0x000fe80000100800 */
[----:B------:R-:W-:Y:S04]  /*1f980*/  STL [R1+0x3bc], R249 ;  /* 0x0003bcf901007387 */ /* 0x000fe80000100800 */
[----:B------:R-:W4:Y:S04]  /*1f990*/  LDL.LU R229, [R1+0x3c0] ;  /* 0x0003c00001e57983 */ /* 0x000f280000300800 */
[----:B------:R-:W-:Y:S04]  /*1f9a0*/  STL [R1+0x3e0], R251 ;  /* 0x0003e0fb01007387 */ /* 0x000fe80000100800 */
[----:B------:R-:W4:Y:S01]  /*1f9b0*/  LDL.LU R227, [R1+0x394] ;  /* 0x0003940001e37983 */ /* 0x000f220000300800 */
[----:B------:R-:W-:-:S03]  /*1f9c0*/  IADD3.X R244, R244, UR4, RZ, P3, !PT ;  /* 0x00000004f4f47c10 */ /* 0x000fc60009ffe4ff */
[----:B------:R-:W-:Y:S04]  /*1f9d0*/  STL [R1+0x3b4], R250 ;  /* 0x0003b4fa01007387 */ /* 0x000fe80000100800 */
[----:B------:R-:W4:Y:S04]  /*1f9e0*/  LDL.LU R230, [R1+0x3b8] ;  /* 0x0003b80001e67983 */ /* 0x000f280000300800 */
        /* <DEDUP_REMOVED lines=20> */
[----:B0-----:R-:W4:Y:S04]  /*1fb30*/  LDL.LU R248, [R1+0x378] ;  /* 0x0003780001f87983 */ /* 0x001f280000300800 */
[----:B------:R-:W4:Y:S01]  /*1fb40*/  LDL.LU R252, [R1+0x34c] ;  /* 0x00034c0001fc7983 */ /* 0x000f220000300800 */
[----:B--2---:R-:W-:Y:S02]  /*1fb50*/  IADD3 R239, P4, R239, UR7, RZ ;  /* 0x00000007efef7c10 */ /* 0x004fe4000ff9e0ff */
[----:B---3--:R-:W-:-:S05]  /*1fb60*/  IADD3.X R240, R240, UR4, RZ, P5, !PT ;  /* 0x00000004f0f07c10 */ /* 0x008fca000affe4ff */
[----:B------:R0:W-:Y:S04]  /*1fb70*/  STL [R1+0x3c8], R240 ;  /* 0x0003c8f001007387 */ /* 0x0001e80000100800 */
[----:B------:R1:W-:Y:S04]  /*1fb80*/  STL [R1+0x3a4], R239 ;  /* 0x0003a4ef01007387 */ /* 0x0003e80000100800 */
[----:B0-----:R-:W2:Y:S04]  /*1fb90*/  LDL.LU R240, [R1+0x370] ;  /* 0x0003700001f07983 */ /* 0x001ea80000300800 */
[----:B------:R-:W3:Y:S04]  /*1fba0*/  LDL.LU R249, [R1+0x344] ;  /* 0x0003440001f97983 */ /* 0x000ee80000300800 */
[----:B------:R-:W3:Y:S04]  /*1fbb0*/  LDL.LU R251, [R1+0x368] ;  /* 0x0003680001fb7983 */ /* 0x000ee80000300800 */
[----:B------:R-:W3:Y:S01]  /*1fbc0*/  LDL.LU R250, [R1+0x33c] ;  /* 0x00033c0001fa7983 */ /* 0x000ee20000300800 */
[----:B----4-:R-:W-:-:S02]  /*1fbd0*/  IADD3 R243, P5, R243, UR7, RZ ;  /* 0x00000007f3f37c10 */ /* 0x010fc4000ffbe0ff */
[----:B------:R-:W-:Y:S02]  /*1fbe0*/  IADD3.X R229, R229, UR4, RZ, P6, !PT ;  /* 0x00000004e5e57c10 */ /* 0x000fe4000b7fe4ff */
[----:B------:R-:W-:Y:S01]  /*1fbf0*/  IADD3 R227, P6, R227, UR7, RZ ;  /* 0x00000007e3e37c10 */ /* 0x000fe2000ffde0ff */
[----:B------:R0:W-:Y:S04]  /*1fc00*/  STL [R1+0x39c], R243 ;  /* 0x00039cf301007387 */ /* 0x0001e80000100800 */
[----:B-1----:R-:W4:Y:S01]  /*1fc10*/  LDL.LU R239, [R1+0x360] ;  /* 0x0003600001ef7983 */ /* 0x002f220000300800 */
[----:B------:R-:W-:Y:S02]  /*1fc20*/  IADD3.X R230, R230, UR4, RZ, P1, !PT ;  /* 0x00000004e6e67c10 */ /* 0x000fe40008ffe4ff */
[----:B------:R-:W-:-:S02]  /*1fc30*/  IADD3 R228, P1, R228, UR7, RZ ;  /* 0x00000007e4e47c10 */ /* 0x000fc4000ff3e0ff */
[----:B------:R-:W-:Y:S02]  /*1fc40*/  IADD3.X R233, R233, UR4, RZ, P2, !PT ;  /* 0x00000004e9e97c10 */ /* 0x000fe400097fe4ff */
[----:B------:R-:W-:Y:S02]  /*1fc50*/  IADD3 R231, P2, R231, UR7, RZ ;  /* 0x00000007e7e77c10 */ /* 0x000fe4000ff5e0ff */
[----:B------:R-:W-:Y:S01]  /*1fc60*/  IADD3.X R234, R234, UR4, RZ, P3, !PT ;  /* 0x00000004eaea7c10 */ /* 0x000fe20009ffe4ff */
[----:B0-----:R-:W4:Y:S04]  /*1fc70*/  LDL.LU R243, [R1+0x334] ;  /* 0x0003340001f37983 */ /* 0x001f280000300800 */
[----:B------:R-:W-:Y:S04]  /*1fc80*/  STL [R1+0x3c0], R229 ;  /* 0x0003c0e501007387 */ /* 0x000fe80000100800 */
[----:B------:R-:W-:Y:S01]  /*1fc90*/  STL [R1+0x394], R227 ;  /* 0x000394e301007387 */ /* 0x000fe20000100800 */
[----:B------:R-:W-:-:S03]  /*1fca0*/  IADD3.X R237, R237, UR4, RZ, P4, !PT ;  /* 0x00000004eded7c10 */ /* 0x000fc6000a7fe4ff */
[----:B------:R-:W-:Y:S01]  /*1fcb0*/  STL [R1+0x3b8], R230 ;  /* 0x0003b8e601007387 */ /* 0x000fe20000100800 */
[----:B------:R-:W-:-:S03]  /*1fcc0*/  IADD3 R244, P4, R244, UR7, RZ ;  /* 0x00000007f4f47c10 */ /* 0x000fc6000ff9e0ff */
[----:B------:R-:W-:Y:S01]  /*1fcd0*/  STL [R1+0x38c], R228 ;  /* 0x00038ce401007387 */ /* 0x000fe20000100800 */
[----:B------:R-:W-:-:S03]  /*1fce0*/  IADD3 R232, P3, R232, UR7, RZ ;  /* 0x00000007e8e87c10 */ /* 0x000fc6000ff7e0ff */
[----:B------:R-:W-:Y:S04]  /*1fcf0*/  STL [R1+0x3b0], R233 ;  /* 0x0003b0e901007387 */ /* 0x000fe80000100800 */
[----:B------:R-:W-:Y:S04]  /*1fd00*/  STL [R1+0x384], R231 ;  /* 0x000384e701007387 */ /* 0x000fe80000100800 */
[----:B------:R-:W-:Y:S01]  /*1fd10*/  STL [R1+0x3a8], R234 ;  /* 0x0003a8ea01007387 */ /* 0x000fe20000100800 */
[----:B------:R-:W-:-:S03]  /*1fd20*/  IADD3.X R235, R235, UR4, RZ, P5, !PT ;  /* 0x00000004ebeb7c10 */ /* 0x000fc6000affe4ff */
[----:B------:R0:W-:Y:S01]  /*1fd30*/  STL [R1+0x374], R244 ;  /* 0x000374f401007387 */ /* 0x0001e20000100800 */
[----:B------:R-:W-:-:S03]  /*1fd40*/  IADD3 R238, P5, R238, UR7, RZ ;  /* 0x00000007eeee7c10 */ /* 0x000fc6000ffbe0ff */
[----:B------:R-:W-:Y:S01]  /*1fd50*/  STL [R1+0x37c], R232 ;  /* 0x00037ce801007387 */ /* 0x000fe20000100800 */
[----:B------:R-:W-:-:S03]  /*1fd60*/  IADD3.X R236, R236, UR4, RZ, P6, !PT ;  /* 0x00000004ecec7c10 */ /* 0x000fc6000b7fe4ff */
[----:B0-----:R-:W4:Y:S01]  /*1fd70*/  LDL.LU R244, [R1+0x358] ;  /* 0x0003580001f47983 */ /* 0x001f220000300800 */
[----:B------:R-:W-:-:S03]  /*1fd80*/  IADD3 R245, P6, R245, UR7, RZ ;  /* 0x00000007f5f57c10 */ /* 0x000fc6000ffde0ff */
        /* <DEDUP_REMOVED lines=13> */
[----:B------:R-:W-:Y:S02]  /*1fe60*/  IADD3.X R248, R248, UR4, RZ, P3, !PT ;  /* 0x00000004f8f87c10 */ /* 0x000fe40009ffe4ff */
[----:B------:R-:W-:-:S03]  /*1fe70*/  IADD3 R252, P3, R252, UR7, RZ ;  /* 0x00000007fcfc7c10 */ /* 0x000fc6000ff7e0ff */
[----:B------:R0:W-:Y:S04]  /*1fe80*/  STL [R1+0x378], R248 ;  /* 0x000378f801007387 */ /* 0x0001e80000100800 */
[----:B0-----:R-:W4:Y:S04]  /*1fe90*/  LDL.LU R248, [R1+0x350] ;  /* 0x0003500001f87983 */ /* 0x001f280000300800 */
[----:B------:R-:W-:Y:S01]  /*1fea0*/  STL [R1+0x354], R242 ;  /* 0x000354f201007387 */ /* 0x000fe20000100800 */
[----:B--2---:R-:W-:-:S05]  /*1feb0*/  IADD3.X R240, R240, UR4, RZ, P4, !PT ;  /* 0x00000004f0f07c10 */ /* 0x004fca000a7fe4ff */
[----:B------:R0:W-:Y:S04]  /*1fec0*/  STL [R1+0x370], R240 ;  /* 0x000370f001007387 */ /* 0x0001e80000100800 */
[----:B------:R-:W-:Y:S04]  /*1fed0*/  STL [R1+0x34c], R252 ;  /* 0x00034cfc01007387 */ /* 0x000fe80000100800 */
[----:B0-----:R-:W2:Y:S01]  /*1fee0*/  LDL.LU R240, [R1+0x324] ;  /* 0x0003240001f07983 */ /* 0x001ea20000300800 */
[----:B---3--:R-:W-:Y:S02]  /*1fef0*/  IADD3 R249, P4, R249, UR7, RZ ;  /* 0x00000007f9f97c10 */ /* 0x008fe4000ff9e0ff */
[----:B------:R-:W-:-:S02]  /*1ff00*/  IADD3.X R251, R251, UR4, RZ, P5, !PT ;  /* 0x00000004fbfb7c10 */ /* 0x000fc4000affe4ff */
[----:B------:R-:W-:Y:S01]  /*1ff10*/  IADD3 R250, P5, R250, UR7, RZ ;  /* 0x00000007fafa7c10 */ /* 0x000fe2000ffbe0ff */
[----:B------:R-:W-:Y:S04]  /*1ff20*/  STL [R1+0x344], R249 ;  /* 0x000344f901007387 */ /* 0x000fe80000100800 */
[----:B------:R-:W-:Y:S04]  /*1ff30*/  STL [R1+0x368], R251 ;  /* 0x000368fb01007387 */ /* 0x000fe80000100800 */
[----:B------:R-:W3:Y:S04]  /*1ff40*/  LDL.LU R209, [R1+0x348] ;  /* 0x0003480001d17983 */ /* 0x000ee80000300800 */
[----:B------:R-:W-:Y:S04]  /*1ff50*/  STL [R1+0x33c], R250 ;  /* 0x00033cfa01007387 */ /* 0x000fe80000100800 */
[----:B------:R-:W3:Y:S01]  /*1ff60*/  LDL.LU R229, [R1+0x31c] ;  /* 0x00031c0001e57983 */ /* 0x000ee20000300800 */
[----:B----4-:R-:W-:-:S05]  /*1ff70*/  IADD3.X R239, R239, UR4, RZ, P6, !PT ;  /* 0x00000004efef7c10 */ /* 0x010fca000b7fe4ff */
        /* <DEDUP_REMOVED lines=23> */
[----:B0-----:R-:W4:Y:S04]  /*200f0*/  LDL.LU R247, [R1+0x300] ;  /* 0x0003000001f77983 */ /* 0x001f280000300800 */
[----:B------:R-:W4:Y:S04]  /*20100*/  LDL.LU R242, [R1+0x2d4] ;  /* 0x0002d40001f27983 */ /* 0x000f280000300800 */
[----:B------:R-:W4:Y:S01]  /*20110*/  LDL.LU R252, [R1+0x2f8] ;  /* 0x0002f80001fc7983 */ /* 0x000f220000300800 */
[----:B------:R-:W-:-:S05]  /*20120*/  IADD3.X R248, R248, UR4, RZ, P2, !PT ;  /* 0x00000004f8f87c10 */ /* 0x000fca00097fe4ff */
[----:B------:R0:W-:Y:S04]  /*20130*/  STL [R1+0x350], R248 ;  /* 0x000350f801007387 */ /* 0x0001e80000100800 */
[----:B0-----:R-:W4:Y:S04]  /*20140*/  LDL.LU R248, [R1+0x2cc] ;  /* 0x0002cc0001f87983 */ /* 0x001f280000300800 */
[----:B------:R-:W4:Y:S04]  /*20150*/  LDL.LU R249, [R1+0x2f0] ;  /* 0x0002f00001f97983 */ /* 0x000f280000300800 */
[----:B------:R-:W4:Y:S04]  /*20160*/  LDL.LU R251, [R1+0x2c4] ;  /* 0x0002c40001fb7983 */ /* 0x000f280000300800 */
[----:B------:R-:W4:Y:S01]  /*20170*/  LDL.LU R250, [R1+0x2e8] ;  /* 0x0002e80001fa7983 */ /* 0x000f220000300800 */
[----:B--2---:R-:W-:-:S05]  /*20180*/  IADD3 R240, P2, R240, UR7, RZ ;  /* 0x00000007f0f07c10 */ /* 0x004fca000ff5e0ff */
[----:B------:R0:W-:Y:S04]  /*20190*/  STL [R1+0x324], R240 ;  /* 0x000324f001007387 */ /* 0x0001e80000100800 */
[----:B------:R-:W2:Y:S04]  /*201a0*/  LDL.LU R239, [R1+0x2bc] ;  /* 0x0002bc0001ef7983 */ /* 0x000ea80000300800 */
[----:B0-----:R-:W2:Y:S01]  /*201b0*/  LDL.LU R240, [R1+0x2e0] ;  /* 0x0002e00001f07983 */ /* 0x001ea20000300800 */
[----:B---3--:R-:W-:Y:S02]  /*201c0*/  IADD3.X R209, R209, UR4, RZ, P3, !PT ;  /* 0x00000004d1d17c10 */ /* 0x008fe40009ffe4ff */
[----:B------:R-:W-:-:S03]  /*201d0*/  IADD3 R229, P3, R229, UR7, RZ ;  /* 0x00000007e5e57c10 */ /* 0x000fc6000ff7e0ff */
[----:B------:R-:W-:Y:S04]  /*201e0*/  STL [R1+0x348], R209 ;  /* 0x000348d101007387 */ /* 0x000fe80000100800 */
[----:B------:R-:W-:Y:S01]  /*201f0*/  STL [R1+0x31c], R229 ;  /* 0x00031ce501007387 */ /* 0x000fe20000100800 */
[----:B----4-:R-:W-:-:S05]  /*20200*/  IADD3.X R227, R227, UR4, RZ, P4, !PT ;  /* 0x00000004e3e37c10 */ /* 0x010fca000a7fe4ff */
[----:B------:R-:W-:Y:S01]  /*20210*/  STL [R1+0x340], R227 ;  /* 0x000340e301007387 */ /* 0x000fe20000100800 */
[----:B------:R-:W-:Y:S02]  /*20220*/  IADD3 R230, P4, R230, UR7, RZ ;  /* 0x00000007e6e67c10 */ /* 0x000fe4000ff9e0ff */
[----:B------:R-:W-:Y:S02]  /*20230*/  IADD3.X R228, R228, UR4, RZ, P5, !PT ;  /* 0x00000004e4e47c10 */ /* 0x000fe4000affe4ff */
[----:B------:R-:W-:Y:S02]  /*20240*/  IADD3 R233, P5, R233, UR7, RZ ;  /* 0x00000007e9e97c10 */ /* 0x000fe4000ffbe0ff */
[----:B------:R-:W-:Y:S02]  /*20250*/  IADD3.X R231, R231, UR4, RZ, P6, !PT ;  /* 0x00000004e7e77c10 */ /* 0x000fe4000b7fe4ff */
[----:B------:R-:W-:Y:S01]  /*20260*/  IADD3.X R232, R232, UR4, RZ, P1, !PT ;  /* 0x00000004e8e87c10 */ /* 0x000fe20008ffe4ff */
[----:B------:R-:W-:Y:S01]  /*20270*/  STL [R1+0x314], R230 ;  /* 0x000314e601007387 */ /* 0x000fe20000100800 */
[----:B------:R-:W-:-:S02]  /*20280*/  IADD3 R234, P6, R234, UR7, RZ ;  /* 0x00000007eaea7c10 */ /* 0x000fc4000ffde0ff */
[----:B------:R-:W-:Y:S01]  /*20290*/  IADD3 R243, P1, R243, UR7, RZ ;  /* 0x00000007f3f37c10 */ /* 0x000fe2000ff3e0ff */
[----:B------:R-:W-:Y:S04]  /*202a0*/  STL [R1+0x338], R228 ;  /* 0x000338e401007387 */ /* 0x000fe80000100800 */
[----:B------:R-:W-:Y:S04]  /*202b0*/  STL [R1+0x30c], R233 ;  /* 0x00030ce901007387 */ /* 0x000fe80000100800 */
[----:B------:R-:W-:Y:S01]  /*202c0*/  STL [R1+0x330], R231 ;  /* 0x000330e701007387 */ /* 0x000fe20000100800 */
[----:B------:R-:W-:-:S03]  /*202d0*/  IADD3.X R237, R237, UR4, RZ, P2, !PT ;  /* 0x00000004eded7c10 */ /* 0x000fc600097fe4ff */
[----:B------:R0:W-:Y:S01]  /*202e0*/  STL [R1+0x2fc], R243 ;  /* 0x0002fcf301007387 */ /* 0x0001e20000100800 */
[----:B------:R-:W-:-:S03]  /*202f0*/  IADD3 R235, P2, R235, UR7, RZ ;  /* 0x00000007ebeb7c10 */ /* 0x000fc6000ff5e0ff */
[----:B------:R-:W-:Y:S01]  /*20300*/  STL [R1+0x304], R234 ;  /* 0x000304ea01007387 */ /* 0x000fe20000100800 */
[----:B------:R-:W-:Y:S02]  /*20310*/  IADD3.X R238, R238, UR4, RZ, P3, !PT ;  /* 0x00000004eeee7c10 */ /* 0x000fe40009ffe4ff */
[----:B------:R-:W-:Y:S01]  /*20320*/  IADD3 R236, P3, R236, UR7, RZ ;  /* 0x00000007ecec7c10 */ /* 0x000fe2000ff7e0ff */
[----:B0-----:R-:W3:Y:S04]  /*20330*/  LDL.LU R243, [R1+0x2b4] ;  /* 0x0002b40001f37983 */ /* 0x001ee80000300800 */
[----:B------:R-:W-:Y:S04]  /*20340*/  STL [R1+0x328], R232 ;  /* 0x000328e801007387 */ /* 0x000fe80000100800 */
[----:B------:R-:W-:Y:S01]  /*20350*/  STL [R1+0x320], R237 ;  /* 0x000320ed01007387 */ /* 0x000fe20000100800 */
[----:B------:R-:W-:-:S03]  /*20360*/  IADD3.X R245, R245, UR4, RZ, P4, !PT ;  /* 0x00000004f5f57c10 */ /* 0x000fc6000a7fe4ff */
[----:B------:R-:W-:Y:S01]  /*20370*/  STL [R1+0x2f4], R235 ;  /* 0x0002f4eb01007387 */ /* 0x000fe20000100800 */
[----:B------:R-:W-:Y:S02]  /*20380*/  IADD3.X R244, R244, UR4, RZ, P5, !PT ;  /* 0x00000004f4f47c10 */ /* 0x000fe4000affe4ff */
[----:B------:R-:W-:Y:S01]  /*20390*/  IADD3 R241, P4, R241, UR7, RZ ;  /* 0x00000007f1f17c10 */ /* 0x000fe2000ff9e0ff */
[----:B------:R-:W-:Y:S04]  /*203a0*/  STL [R1+0x318], R238 ;  /* 0x000318ee01007387 */ /* 0x000fe80000100800 */
[----:B------:R-:W-:Y:S04]  /*203b0*/  STL [R1+0x2ec], R236 ;  /* 0x0002ecec01007387 */ /* 0x000fe80000100800 */
[----:B------:R0:W-:Y:S04]  /*203c0*/  STL [R1+0x308], R244 ;  /* 0x000308f401007387 */ /* 0x0001e80000100800 */
[----:B------:R-:W-:Y:S01]  /*203d0*/  STL [R1+0x310], R245 ;  /* 0x000310f501007387 */ /* 0x000fe20000100800 */
[----:B------:R-:W-:-:S03]  /*203e0*/  IADD3 R246, P5, R246, UR7, RZ ;  /* 0x00000007f6f67c10 */ /* 0x000fc6000ffbe0ff */
[----:B0-----:R-:W4:Y:S04]  /*203f0*/  LDL.LU R244, [R1+0x2d8] ;  /* 0x0002d80001f47983 */ /* 0x001f280000300800 */
[----:B------:R-:W-:Y:S01]  /*20400*/  STL [R1+0x2e4], R241 ;  /* 0x0002e4f101007387 */ /* 0x000fe20000100800 */
[----:B------:R-:W-:Y:S02]  /*20410*/  IADD3.X R247, R247, UR4, RZ, P6, !PT ;  /* 0x00000004f7f77c10 */ /* 0x000fe4000b7fe4ff */
[----:B------:R-:W-:Y:S02]  /*20420*/  IADD3.X R252, R252, UR4, RZ, P1, !PT ;  /* 0x00000004fcfc7c10 */ /* 0x000fe40008ffe4ff */
[----:B------:R-:W-:Y:S01]  /*20430*/  IADD3 R242, P6, R242, UR7, RZ ;  /* 0x00000007f2f27c10 */ /* 0x000fe2000ffde0ff */
[----:B------:R0:W-:Y:S04]  /*20440*/  STL [R1+0x300], R247 ;  /* 0x000300f701007387 */ /* 0x0001e80000100800 */
[----:B0-----:R-:W4:Y:S04]  /*20450*/  LDL.LU R247, [R1+0x2ac] ;  /* 0x0002ac0001f77983 */ /* 0x001f280000300800 */
[----:B------:R-:W-:Y:S01]  /*20460*/  STL [R1+0x2dc], R246 ;  /* 0x0002dcf601007387 */ /* 0x000fe20000100800 */
[----:B------:R-:W-:-:S02]  /*20470*/  IADD3 R248, P1, R248, UR7, RZ ;  /* 0x00000007f8f87c10 */ /* 0x000fc4000ff3e0ff */
[----:B------:R-:W-:Y:S02]  /*20480*/  IADD3.X R249, R249, UR4, RZ, P2, !PT ;  /* 0x00000004f9f97c10 */ /* 0x000fe400097fe4ff */
[----:B------:R-:W-:Y:S02]  /*20490*/  IADD3 R251, P2, R251, UR7, RZ ;  /* 0x00000007fbfb7c10 */ /* 0x000fe4000ff5e0ff */
[----:B------:R-:W-:Y:S01]  /*204a0*/  IADD3.X R250, R250, UR4, RZ, P3, !PT ;  /* 0x00000004fafa7c10 */ /* 0x000fe20009ffe4ff */
[----:B------:R0:W-:Y:S04]  /*204b0*/  STL [R1+0x2cc], R248 ;  /* 0x0002ccf801007387 */ /* 0x0001e80000100800 */
[----:B------:R1:W-:Y:S04]  /*204c0*/  STL [R1+0x2d4], R242 ;  /* 0x0002d4f201007387 */ /* 0x0003e80000100800 */
[----:B0-----:R-:W4:Y:S04]  /*204d0*/  LDL.LU R248, [R1+0x2d0] ;  /* 0x0002d00001f87983 */ /* 0x001f280000300800 */
[----:B------:R0:W-:Y:S04]  /*204e0*/  STL [R1+0x2f8], R252 ;  /* 0x0002f8fc01007387 */ /* 0x0001e80000100800 */
[----:B------:R0:W-:Y:S04]  /*204f0*/  STL [R1+0x2f0], R249 ;  /* 0x0002f0f901007387 */ /* 0x0001e80000100800 */
[----:B------:R4:W-:Y:S04]  /*20500*/  STL [R1+0x2c4], R251 ;  /* 0x0002c4fb01007387 */ /* 0x0009e80000100800 */
[----:B------:R-:W4:Y:S04]  /*20510*/  LDL.LU R209, [R1+0x2a4] ;  /* 0x0002a40001d17983 */ /* 0x000f280000300800 */
[----:B------:R4:W-:Y:S04]  /*20520*/  STL [R1+0x2e8], R250 ;  /* 0x0002e8fa01007387 */ /* 0x0009e80000100800 */
[----:B------:R-:W4:Y:S01]  /*20530*/  LDL.LU R229, [R1+0x2c8] ;  /* 0x0002c80001e57983 */ /* 0x000f220000300800 */
[----:B--2---:R-:W-:-:S05]  /*20540*/  IADD3 R239, P3, R239, UR7, RZ ;  /* 0x00000007efef7c10 */ /* 0x004fca000ff7e0ff */
[----:B------:R2:W-:Y:S04]  /*20550*/  STL [R1+0x2bc], R239 ;  /* 0x0002bcef01007387 */ /* 0x0005e80000100800 */
[----:B------:R-:W2:Y:S01]  /*20560*/  LDL.LU R227, [R1+0x29c] ;  /* 0x00029c0001e37983 */ /* 0x000ea20000300800 */
[----:B------:R-:W-:-:S05]  /*20570*/  IADD3.X R240, R240, UR4, RZ, P4, !PT ;  /* 0x00000004f0f07c10 */ /* 0x000fca000a7fe4ff */
[----:B------:R2:W-:Y:S04]  /*20580*/  STL [R1+0x2e0], R240 ;  /* 0x0002e0f001007387 */ /* 0x0005e80000100800 */
[----:B------:R-:W2:Y:S04]  /*20590*/  LDL.LU R230, [R1+0x2c0] ;  /* 0x0002c00001e67983 */ /* 0x000ea80000300800 */
        /* <DEDUP_REMOVED lines=14> */
[----:B-1----:R-:W3:Y:S04]  /*20680*/  LDL.LU R242, [R1+0x288] ;  /* 0x0002880001f27983 */ /* 0x002ee80000300800 */
[----:B0-----:R-:W3:Y:S04]  /*20690*/  LDL.LU R252, [R1+0x280] ;  /* 0x0002800001fc7983 */ /* 0x001ee80000300800 */
[----:B------:R-:W3:Y:S01]  /*206a0*/  LDL.LU R249, [R1+0x254] ;  /* 0x0002540001f97983 */ /* 0x000ee20000300800 */
[----:B----4-:R-:W-:-:S05]  /*206b0*/  IADD3.X R244, R244, UR4, RZ, P5, !PT ;  /* 0x00000004f4f47c10 */ /* 0x010fca000affe4ff */
[----:B------:R0:W-:Y:S04]  /*206c0*/  STL [R1+0x2d8], R244 ;  /* 0x0002d8f401007387 */ /* 0x0001e80000100800 */
[----:B------:R-:W4:Y:S04]  /*206d0*/  LDL.LU R251, [R1+0x24c] ;  /* 0x00024c0001fb7983 */ /* 0x000f280000300800 */
[----:B------:R-:W4:Y:S04]  /*206e0*/  LDL.LU R250, [R1+0x270] ;  /* 0x0002700001fa7983 */ /* 0x000f280000300800 */
[----:B--2---:R-:W2:Y:S01]  /*206f0*/  LDL.LU R239, [R1+0x244] ;  /* 0x0002440001ef7983 */ /* 0x004ea20000300800 */
[----:B------:R-:W-:-:S05]  /*20700*/  IADD3 R247, P5, R247, UR7, RZ ;  /* 0x00000007f7f77c10 */ /* 0x000fca000ffbe0ff */
[----:B------:R1:W-:Y:S04]  /*20710*/  STL [R1+0x2ac], R247 ;  /* 0x0002acf701007387 */ /* 0x0003e80000100800 */
[----:B------:R-:W2:Y:S04]  /*20720*/  LDL.LU R240, [R1+0x23c] ;  /* 0x00023c0001f07983 */ /* 0x000ea80000300800 */
[----:B---3--:R-:W3:Y:S04]  /*20730*/  LDL.LU R243, [R1+0x260] ;  /* 0x0002600001f37983 */ /* 0x008ee80000300800 */
[----:B0-----:R-:W3:Y:S01]  /*20740*/  LDL.LU R244, [R1+0x258] ;  /* 0x0002580001f47983 */ /* 0x001ee20000300800 */
[----:B------:R-:W-:-:S02]  /*20750*/  IADD3.X R248, R248, UR4, RZ, P6, !PT ;  /* 0x00000004f8f87c10 */ /* 0x000fc4000b7fe4ff */
[----:B------:R-:W-:-:S03]  /*20760*/  IADD3 R209, P6, R209, UR7, RZ ;  /* 0x00000007d1d17c10 */ /* 0x000fc6000ffde0ff */
[----:B------:R0:W-:Y:S01]  /*20770*/  STL [R1+0x2d0], R248 ;  /* 0x0002d0f801007387 */ /* 0x0001e20000100800 */
[----:B------:R-:W-:-:S03]  /*20780*/  IADD3.X R229, R229, UR4, RZ, P1, !PT ;  /* 0x00000004e5e57c10 */ /* 0x000fc60008ffe4ff */
[----:B-1----:R-:W3:Y:S04]  /*20790*/  LDL.LU R247, [R1+0x250] ;  /* 0x0002500001f77983 */ /* 0x002ee80000300800 */
[----:B0-----:R-:W3:Y:S04]  /*207a0*/  LDL.LU R248, [R1+0x248] ;  /* 0x0002480001f87983 */ /* 0x001ee80000300800 */
[----:B------:R-:W-:Y:S04]  /*207b0*/  STL [R1+0x2a4], R209 ;  /* 0x0002a4d101007387 */ /* 0x000fe80000100800 */
[----:B------:R-:W-:Y:S01]  /*207c0*/  STL [R1+0x2c8], R229 ;  /* 0x0002c8e501007387 */ /* 0x000fe20000100800 */
[----:B------:R-:W-:-:S05]  /*207d0*/  IADD3 R227, P1, R227, UR7, RZ ;  /* 0x00000007e3e37c10 */ /* 0x000fca000ff3e0ff */
[----:B------:R-:W-:Y:S01]  /*207e0*/  STL [R1+0x29c], R227 ;  /* 0x00029ce301007387 */ /* 0x000fe20000100800 */
[----:B------:R-:W-:Y:S02]  /*207f0*/  IADD3.X R230, R230, UR4, RZ, P2, !PT ;  /* 0x00000004e6e67c10 */ /* 0x000fe400097fe4ff */
[----:B------:R-:W-:Y:S02]  /*20800*/  IADD3 R228, P2, R228, UR7, RZ ;  /* 0x00000007e4e47c10 */ /* 0x000fe4000ff5e0ff */
[----:B------:R-:W-:Y:S02]  /*20810*/  IADD3.X R233, R233, UR4, RZ, P3, !PT ;  /* 0x00000004e9e97c10 */ /* 0x000fe40009ffe4ff */
[----:B------:R-:W-:Y:S02]  /*20820*/  IADD3 R231, P3, R231, UR7, RZ ;  /* 0x00000007e7e77c10 */ /* 0x000fe4000ff7e0ff */
[----:B------:R-:W-:Y:S01]  /*20830*/  IADD3.X R234, R234, UR4, RZ, P4, !PT ;  /* 0x00000004eaea7c10 */ /* 0x000fe2000a7fe4ff */
[----:B------:R-:W-:Y:S01]  /*20840*/  STL [R1+0x2c0], R230 ;  /* 0x0002c0e601007387 */ /* 0x000fe20000100800 */
[----:B------:R-:W-:-:S02]  /*20850*/  IADD3.X R237, R237, UR4, RZ, P5, !PT ;  /* 0x00000004eded7c10 */ /* 0x000fc4000affe4ff */
[----:B------:R-:W-:Y:S01]  /*20860*/  IADD3 R0, P5, R0, UR7, RZ ;  /* 0x0000000700007c10 */ /* 0x000fe2000ffbe0ff */
[----:B------:R-:W-:Y:S01]  /*20870*/  STL [R1+0x294], R228 ;  /* 0x000294e401007387 */ /* 0x000fe20000100800 */
[----:B------:R-:W-:-:S03]  /*20880*/  IADD3 R232, P4, R232, UR7, RZ ;  /* 0x00000007e8e87c10 */ /* 0x000fc6000ff9e0ff */
[----:B------:R-:W-:Y:S04]  /*20890*/  STL [R1+0x2b8], R233 ;  /* 0x0002b8e901007387 */ /* 0x000fe80000100800 */
[----:B------:R-:W-:Y:S04]  /*208a0*/  STL [R1+0x28c], R231 ;  /* 0x00028ce701007387 */ /* 0x000fe80000100800 */
[----:B------:R-:W-:Y:S04]  /*208b0*/  STL [R1+0x2b0], R234 ;  /* 0x0002b0ea01007387 */ /* 0x000fe80000100800 */
[----:B------:R0:W-:Y:S04]  /*208c0*/  STL [R1+0x27c], R0 ;  /* 0x00027c0001007387 */ /* 0x0001e80000100800 */
[----:B------:R-:W-:Y:S04]  /*208d0*/  STL [R1+0x284], R232 ;  /* 0x000284e801007387 */ /* 0x000fe80000100800 */
[----:B0-----:R-:W4:Y:S01]  /*208e0*/  LDL.LU R0, [R1+0xd64] ;  /* 0x000d640001007983 */ /* 0x001f220000300800 */
[----:B------:R-:W-:-:S02]  /*208f0*/  IADD3.X R235, R235, UR4, RZ, P6, !PT ;  /* 0x00000004ebeb7c10 */ /* 0x000fc4000b7fe4ff */
[----:B------:R-:W-:Y:S02]  /*20900*/  IADD3 R238, P6, R238, UR7, RZ ;  /* 0x00000007eeee7c10 */ /* 0x000fe4000ffde0ff */
[----:B------:R-:W-:Y:S01]  /*20910*/  IADD3.X R236, R236, UR4, RZ, P1, !PT ;  /* 0x00000004ecec7c10 */ /* 0x000fe20008ffe4ff */
[----:B------:R-:W-:Y:S04]  /*20920*/  STL [R1+0x2a8], R237 ;  /* 0x0002a8ed01007387 */ /* 0x000fe80000100800 */
[----:B------:R-:W-:Y:S04]  /*20930*/  STL [R1+0x2a0], R235 ;  /* 0x0002a0eb01007387 */ /* 0x000fe80000100800 */
[----:B------:R-:W-:Y:S04]  /*20940*/  STL [R1+0x274], R238 ;  /* 0x000274ee01007387 */ /* 0x000fe80000100800 */
[----:B------:R-:W-:Y:S01]  /*20950*/  STL [R1+0x298], R236 ;  /* 0x000298ec01007387 */ /* 0x000fe20000100800 */
[----:B------:R-:W-:-:S02]  /*20960*/  IADD3 R245, P1, R245, UR7, RZ ;  /* 0x00000007f5f57c10 */ /* 0x000fc4000ff3e0ff */
[----:B------:R-:W-:Y:S02]  /*20970*/  IADD3.X R241, R241, UR4, RZ, P2, !PT ;  /* 0x00000004f1f17c10 */ /* 0x000fe400097fe4ff */
[----:B------:R-:W-:Y:S02]  /*20980*/  IADD3.X R242, R242, UR4, RZ, P3, !PT ;  /* 0x00000004f2f27c10 */ /* 0x000fe40009ffe4ff */
[----:B------:R-:W-:Y:S01]  /*20990*/  IADD3 R246, P2, R246, UR7, RZ ;  /* 0x00000007f6f67c10 */ /* 0x000fe2000ff5e0ff */
[----:B------:R-:W-:Y:S04]  /*209a0*/  STL [R1+0x26c], R245 ;  /* 0x00026cf501007387 */ /* 0x000fe80000100800 */
[----:B------:R-:W-:Y:S01]  /*209b0*/  STL [R1+0x290], R241 ;  /* 0x000290f101007387 */ /* 0x000fe20000100800 */
[----:B----4-:R-:W-:-:S05]  /*209c0*/  IADD3 R0, P3, R0, UR7, RZ ;  /* 0x0000000700007c10 */ /* 0x010fca000ff7e0ff */
[----:B------:R0:W-:Y:S04]  /*209d0*/  STL [R1+0x25c], R0 ;  /* 0x00025c0001007387 */ /* 0x0001e80000100800 */
[----:B------:R-:W-:Y:S04]  /*209e0*/  STL [R1+0x264], R246 ;  /* 0x000264f601007387 */ /* 0x000fe80000100800 */
[----:B0-----:R-:W4:Y:S01]  /*209f0*/  LDL.LU R0, [R1+0xd60] ;  /* 0x000d600001007983 */ /* 0x001f220000300800 */
[----:B------:R-:W-:Y:S02]  /*20a00*/  IADD3.X R2, R2, UR4, RZ, P5, !PT ;  /* 0x0000000402027c10 */ /* 0x000fe4000affe4ff */
[----:B------:R-:W-:-:S02]  /*20a10*/  IADD3.X R252, R252, UR4, RZ, P4, !PT ;  /* 0x00000004fcfc7c10 */ /* 0x000fc4000a7fe4ff */
[----:B------:R-:W-:Y:S01]  /*20a20*/  IADD3 R249, P4, R249, UR7, RZ ;  /* 0x00000007f9f97c10 */ /* 0x000fe2000ff9e0ff */
[----:B------:R-:W-:Y:S01]  /*20a30*/  STL [R1+0x288], R242 ;  /* 0x000288f201007387 */ /* 0x000fe20000100800 */
[----:B------:R-:W-:-:S03]  /*20a40*/  IADD3 R251, P5, R251, UR7, RZ ;  /* 0x00000007fbfb7c10 */ /* 0x000fc6000ffbe0ff */
[----:B------:R0:W-:Y:S04]  /*20a50*/  STL [R1+0x278], R2 ;  /* 0x0002780201007387 */ /* 0x0001e80000100800 */
[----:B------:R-:W-:Y:S01]  /*20a60*/  STL [R1+0x280], R252 ;  /* 0x000280fc01007387 */ /* 0x000fe20000100800 */
[----:B------:R-:W-:-:S03]  /*20a70*/  IADD3.X R250, R250, UR4, RZ, P6, !PT ;  /* 0x00000004fafa7c10 */ /* 0x000fc6000b7fe4ff */
[----:B0-----:R-:W3:Y:S04]  /*20a80*/  LDL.LU R2, [R1+0xd5c] ;  /* 0x000d5c0001027983 */ /* 0x001ee80000300800 */
[----:B------:R-:W-:Y:S04]  /*20a90*/  STL [R1+0x254], R249 ;  /* 0x000254f901007387 */ /* 0x000fe80000100800 */
[----:B------:R-:W-:Y:S01]  /*20aa0*/  STL [R1+0x24c], R251 ;  /* 0x00024cfb01007387 */ /* 0x000fe20000100800 */
[----:B------:R-:W-:Y:S01]  /*20ab0*/  UMOV UR26, UR22 ;  /* 0x00000016001a7c82 */ /* 0x000fe20008000000 */
[----:B------:R-:W-:-:S02]  /*20ac0*/  UMOV UR27, UR23 ;  /* 0x00000017001b7c82 */ /* 0x000fc40008000000 */
[----:B------:R-:W-:Y:S01]  /*20ad0*/  QGMMA.64x64x32.F32.E4M3.E4M3 R56, gdesc[UR24], R56 ;  /* 0x00e00000183879f3 */ /* 0x000fe20008700838 */
[----:B------:R-:W-:Y:S01]  /*20ae0*/  UMOV UR30, UR10 ;  /* 0x0000000a001e7c82 */ /* 0x000fe20008000000 */
[----:B------:R-:W-:Y:S02]  /*20af0*/  UMOV UR31, UR11 ;  /* 0x0000000b001f7c82 */ /* 0x000fe40008000000 */
[----:B------:R-:W-:Y:S01]  /*20b00*/  QGMMA.64x64x32.F32.E4M3.E4M3 R56, gdesc[UR28], R56 ;  /* 0x00e000001c3879f3 */ /* 0x000fe20008700838 */
[----:B----4-:R-:W-:-:S05]  /*20b10*/  IADD3.X R0, R0, UR4, RZ, P1, !PT ;  /* 0x0000000400007c10 */ /* 0x010fca0008ffe4ff */
[----:B------:R0:W-:Y:S04]  /*20b20*/  STL [R1+0x268], R0 ;  /* 0x0002680001007387 */ /* 0x0001e80000100800 */
[----:B------:R-:W-:Y:S04]  /*20b30*/  STL [R1+0x270], R250 ;  /* 0x000270fa01007387 */ /* 0x000fe80000100800 */
[----:B0-----:R-:W4:Y:S01]  /*20b40*/  LDL.LU R0, [R1+0xd58] ;  /* 0x000d580001007983 */ /* 0x001f220000300800 */
[----:B------:R-:W-:Y:S01]  /*20b50*/  UMOV UR34, UR14 ;  /* 0x0000000e00227c82 */ /* 0x000fe20008000000 */
[----:B------:R-:W-:-:S02]  /*20b60*/  UMOV UR35, UR15 ;  /* 0x0000000f00237c82 */ /* 0x000fc40008000000 */
[----:B------:R-:W-:Y:S01]  /*20b70*/  QGMMA.64x64x32.F32.E4M3.E4M3 R56, gdesc[UR32], R56 ;  /* 0x00e00000203879f3 */ /* 0x000fe20008700838 */
[----:B------:R-:W-:Y:S01]  /*20b80*/  UMOV UR38, UR18 ;  /* 0x0000001200267c82 */ /* 0x000fe20008000000 */
[----:B------:R-:W-:Y:S01]  /*20b90*/  UMOV UR39, UR19 ;  /* 0x0000001300277c82 */ /* 0x000fe20008000000 */
[----:B--2---:R-:W-:Y:S01]  /*20ba0*/  IADD3 R239, P6, R239, UR7, RZ ;  /* 0x00000007efef7c10 */ /* 0x004fe2000ffde0ff */
[----:B------:R-:W-:Y:S01]  /*20bb0*/  UMOV UR42, UR22 ;  /* 0x00000016002a7c82 */ /* 0x000fe20008000000 */
[----:B------:R-:W-:Y:S01]  /*20bc0*/  UMOV UR43, UR23 ;  /* 0x00000017002b7c82 */ /* 0x000fe20008000000 */
[----:B------:R-:W-:Y:S02]  /*20bd0*/  IADD3 R240, P1, R240, UR7, RZ ;  /* 0x00000007f0f07c10 */ /* 0x000fe4000ff3e0ff */
[----:B---3--:R-:W-:Y:S02]  /*20be0*/  IADD3.X R243, R243, UR4, RZ, P2, !PT ;  /* 0x00000004f3f37c10 */ /* 0x008fe400097fe4ff */
[----:B------:R-:W-:-:S02]  /*20bf0*/  IADD3.X R244, R244, UR4, RZ, P3, !PT ;  /* 0x00000004f4f47c10 */ /* 0x000fc40009ffe4ff */
[----:B------:R-:W-:Y:S01]  /*20c00*/  IADD3.X R2, R2, UR4, RZ, P6, !PT ;  /* 0x0000000402027c10 */ /* 0x000fe2000b7fe4ff */
[----:B------:R-:W-:Y:S01]  /*20c10*/  STL [R1+0x244], R239 ;  /* 0x000244ef01007387 */ /* 0x000fe20000100800 */
[----:B------:R-:W-:-:S03]  /*20c20*/  IADD3.X R247, R247, UR4, RZ, P4, !PT ;  /* 0x00000004f7f77c10 */ /* 0x000fc6000a7fe4ff */
[----:B------:R-:W-:Y:S01]  /*20c30*/  STL [R1+0x23c], R240 ;  /* 0x00023cf001007387 */ /* 0x000fe20000100800 */
[----:B------:R-:W-:-:S03]  /*20c40*/  IADD3.X R248, R248, UR4, RZ, P5, !PT ;  /* 0x00000004f8f87c10 */ /* 0x000fc6000affe4ff */
[----:B------:R-:W-:Y:S04]  /*20c50*/  STL [R1+0x260], R243 ;  /* 0x000260f301007387 */ /* 0x000fe80000100800 */
[----:B------:R-:W-:Y:S04]  /*20c60*/  STL [R1+0x258], R244 ;  /* 0x000258f401007387 */ /* 0x000fe80000100800 */
[----:B------:R0:W-:Y:S04]  /*20c70*/  STL [R1+0x240], R2 ;  /* 0x0002400201007387 */ /* 0x0001e80000100800 */
[----:B------:R-:W-:Y:S04]  /*20c80*/  STL [R1+0x250], R247 ;  /* 0x000250f701007387 */ /* 0x000fe80000100800 */
[----:B0-----:R0:W5:Y:S04]  /*20c90*/  LDL.LU R2, [R1+0xd54] ;  /* 0x000d540001027983 */ /* 0x0011680000300800 */
[----:B------:R-:W-:Y:S01]  /*20ca0*/  STL [R1+0x248], R248 ;  /* 0x000248f801007387 */ /* 0x000fe20000100800 */
[----:B------:R-:W-:Y:S04]  /*20cb0*/  QGMMA.64x64x32.F32.E4M3.E4M3 R56, gdesc[UR36], R56 ;  /* 0x00e00000243879f3 */ /* 0x000fe80008700838 */
[----:B------:R-:W-:Y:S01]  /*20cc0*/  QGMMA.64x64x32.F32.E4M3.E4M3 R24, gdesc[UR40], R24 ;  /* 0x00e00000281879f3 */ /* 0x000fe20008700818 */
[----:B------:R-:W-:Y:S01]  /*20cd0*/  UMOV UR46, UR10 ;  /* 0x0000000a002e7c82 */ /* 0x000fe20008000000 */
[----:B------:R-:W-:-:S02]  /*20ce0*/  UMOV UR47, UR11 ;  /* 0x0000000b002f7c82 */ /* 0x000fc40008000000 */
[----:B------:R-:W-:Y:S01]  /*20cf0*/  QGMMA.64x64x32.F32.E4M3.E4M3 R24, gdesc[UR44], R24 ;  /* 0x00e000002c1879f3 */ /* 0x000fe20008700818 */
[----:B----4-:R-:W-:-:S05]  /*20d00*/  IADD3.X R0, R0, UR4, RZ, P1, !PT ;  /* 0x0000000400007c10 */ /* 0x010fca0008ffe4ff */
[----:B------:R1:W-:Y:S04]  /*20d10*/  STL [R1+0x238], R0 ;  /* 0x0002380001007387 */ /* 0x0003e80000100800 */
[----:B-1----:R0:W5:Y:S01]  /*20d20*/  LDL.LU R0, [R1+0xd50] ;  /* 0x000d500001007983 */ /* 0x0021620000300800 */
[----:B------:R-:W-:Y:S01]  /*20d30*/  UMOV UR50, UR14 ;  /* 0x0000000e00327c82 */ /* 0x000fe20008000000 */
[----:B------:R-:W-:Y:S02]  /*20d40*/  UMOV UR51, UR15 ;  /* 0x0000000f00337c82 */ /* 0x000fe40008000000 */
[----:B------:R-:W-:Y:S01]  /*20d50*/  QGMMA.64x64x32.F32.E4M3.E4M3 R24, gdesc[UR48], R24 ;  /* 0x00e00000301879f3 */ /* 0x000fe20008700818 */
[----:B------:R-:W-:Y:S01]  /*20d60*/  UMOV UR54, UR18 ;  /* 0x0000001200367c82 */ /* 0x000fe20008000000 */
[----:B------:R-:W-:-:S02]  /*20d70*/  UMOV UR55, UR19 ;  /* 0x0000001300377c82 */ /* 0x000fc40008000000 */
[----:B------:R-:W-:Y:S03]  /*20d80*/  QGMMA.64x64x32.F32.E4M3.E4M3 R24, gdesc[UR52], R24, gsb0 ;  /* 0x00e00000341879f3 */ /* 0x000fe60008000818 */
[----:B------:R-:W-:Y:S02]  /*20d90*/  WARPGROUP.DEPBAR.LE gsb0, 0x0 ;  /* 0x00008000000079c5 */ /* 0x000fe40000010000 */
[----:B0-----:R-:W-:Y:S05]  /*20da0*/  @P0 BRA `(.L_x_2) ;  /* 0xfffffea000700947 */ /* 0x001fea000383ffff */
.L_x_1:
[----:B------:R-:W2:Y:S01]  /*20db0*/  LDL.LU R7, [R1+0xd4c] ;  /* 0x000d4c0001077983 */ /* 0x000ea20000300800 */
[----:B------:R-:W-:Y:S01]  /*20dc0*/  F2FP.SATFINITE.E4M3.F32.PACK_AB_MERGE_C R120, R121, R120, RZ ;  /* 0x000000787978723e */ /* 0x000fe200048070ff */
[C---:B-----5:R-:W-:Y:S01]  /*20dd0*/  VIADD R4, R0.reuse, 0x3f ;  /* 0x0000003f00047836 */ /* 0x060fe20000000000 */
[----:B------:R-:W-:Y:S01]  /*20de0*/  F2FP.SATFINITE.E4M3.F32.PACK_AB_MERGE_C R56, R57, R56, RZ ;  /* 0x000000383938723e */ /* 0x000fe200048070ff */
[----:B------:R-:W0:Y:S01]  /*20df0*/  S2R R3, SR_TID.X ;  /* 0x0000000000037919 */ /* 0x000e220000002100 */
[----:B------:R-:W-:Y:S01]  /*20e00*/  VIADD R5, R0, 0x1 ;  /* 0x0000000100057836 */ /* 0x000fe20000000000 */
[----:B------:R-:W-:Y:S01]  /*20e10*/  F2FP.SATFINITE.E4M3.F32.PACK_AB_MERGE_C R88, R89, R88, RZ ;  /* 0x000000585958723e */ /* 0x000fe200048070ff */
[----:B------:R-:W-:Y:S01]  /*20e20*/  ULDC.64 UR26, c[0x0][0x228] ;  /* 0x00008a00001a7ab9 */ /* 0x000fe20000000a00 */
[----:B------:R-:W-:Y:S01]  /*20e30*/  F2FP.SATFINITE.E4M3.F32.PACK_AB_MERGE_C R24, R25, R24, RZ ;  /* 0x000000181918723e */ /* 0x000fe200048070ff */
[----:B------:R-:W-:Y:S01]  /*20e40*/  ULDC UR4, c[0x0][0x22c] ;  /* 0x00008b0000047ab9 */ /* 0x000fe20000000800 */
[----:B------:R-:W-:Y:S01]  /*20e50*/  LOP3.LUT R120, R120, 0xffff, RZ, 0xc0, !PT ;  /* 0x0000ffff78787812 */ /* 0x000fe200078ec0ff */
[----:B------:R-:W-:Y:S01]  /*20e60*/  VIADD R10, R0, 0x2 ;  /* 0x00000002000a7836 */ /* 0x000fe20000000000 */
[----:B------:R-:W-:Y:S01]  /*20e70*/  LOP3.LUT R9, R56, 0xffff, RZ, 0xc0, !PT ;  /* 0x0000ffff38097812 */ /* 0x000fe200078ec0ff */
[----:B------:R-:W3:Y:S01]  /*20e80*/  LDL.LU R152, [R1+0xb4] ;  /* 0x0000b40001987983 */ /* 0x000ee20000300800 */
[----:B------:R-:W-:Y:S01]  /*20e90*/  F2FP.SATFINITE.E4M3.F32.PACK_AB_MERGE_C R122, R123, R122, RZ ;  /* 0x0000007a7b7a723e */ /* 0x000fe200048070ff */
[----:B------:R-:W-:Y:S01]  /*20ea0*/  ULDC UR24, c[0x0][0x248] ;  /* 0x0000920000187ab9 */ /* 0x000fe20000000800 */
[----:B------:R-:W-:Y:S01]  /*20eb0*/  F2FP.SATFINITE.E4M3.F32.PACK_AB_MERGE_C R90, R91, R90, RZ ;  /* 0x0000005a5b5a723e */ /* 0x000fe200048070ff */
[----:B------:R-:W-:Y:S01]  /*20ec0*/  ULDC.64 UR6, c[0x0][0x228] ;  /* 0x00008a0000067ab9 */ /* 0x000fe20000000a00 */
[----:B------:R-:W-:Y:S01]  /*20ed0*/  F2FP.SATFINITE.E4M3.F32.PACK_AB_MERGE_C R58, R59, R58, RZ ;  /* 0x0000003a3b3a723e */ /* 0x000fe200048070ff */
[----:B------:R-:W-:Y:S01]  /*20ee0*/  ULDC.64 UR28, c[0x0][0x228] ;  /* 0x00008a00001c7ab9 */ /* 0x000fe20000000a00 */
[----:B------:R-:W-:Y:S01]  /*20ef0*/  ISETP.GE.AND P0, PT, R4, UR27, PT ;  /* 0x0000001b04007c0c */ /* 0x000fe2000bf06270 */
[----:B------:R-:W-:Y:S01]  /*20f00*/  ULDC.64 UR10, c[0x0][0x228] ;  /* 0x00008a00000a7ab9 */ /* 0x000fe20000000a00 */
[----:B------:R-:W-:Y:S01]  /*20f10*/  ISETP.GE.AND P2, PT, R5, UR4, PT ;  /* 0x0000000405007c0c */ /* 0x000fe2000bf46270 */
[----:B------:R-:W-:Y:S01]  /*20f20*/  ULDC UR4, c[0x0][0x22c] ;  /* 0x00008b0000047ab9 */ /* 0x000fe20000000800 */
[----:B------:R-:W-:Y:S01]  /*20f30*/  LOP3.LUT R88, R88, 0xffff, RZ, 0xc0, !PT ;  /* 0x0000ffff58587812 */ /* 0x000fe200078ec0ff */
[----:B------:R-:W-:Y:S01]  /*20f40*/  ULDC.64 UR8, c[0x0][0x228] ;  /* 0x00008a0000087ab9 */ /* 0x000fe20000000a00 */
[----:B------:R-:W-:Y:S01]  /*20f50*/  LOP3.LUT R13, R24, 0xffff, RZ, 0xc0, !PT ;  /* 0x0000ffff180d7812 */ /* 0x000fe200078ec0ff */
[----:B------:R-:W-:Y:S01]  /*20f60*/  ULDC.64 UR14, c[0x0][0x228] ;  /* 0x00008a00000e7ab9 */ /* 0x000fe20000000a00 */
[----:B------:R-:W-:Y:S01]  /*20f70*/  SHF.R.U32.HI R4, RZ, 0x8, R120 ;  /* 0x00000008ff047819 */ /* 0x000fe20000011678 */
[----:B------:R-:W-:Y:S01]  /*20f80*/  ULDC.64 UR12, c[0x0][0x228] ;  /* 0x00008a00000c7ab9 */ /* 0x000fe20000000a00 */
[----:B------:R-:W-:Y:S01]  /*20f90*/  SHF.R.U32.HI R5, RZ, 0x8, R9 ;  /* 0x00000008ff057819 */ /* 0x000fe20000011609 */
[----:B------:R-:W-:Y:S01]  /*20fa0*/  ULDC.64 UR18, c[0x0][0x228] ;  /* 0x00008a0000127ab9 */ /* 0x000fe20000000a00 */
[----:B------:R-:W-:Y:S01]  /*20fb0*/  F2FP.SATFINITE.E4M3.F32.PACK_AB_MERGE_C R26, R27, R26, RZ ;  /* 0x0000001a1b1a723e */ /* 0x000fe200048070ff */
[----:B------:R-:W-:Y:S01]  /*20fc0*/  ULDC.64 UR16, c[0x0][0x228] ;  /* 0x00008a0000107ab9 */ /* 0x000fe20000000a00 */
[----:B------:R-:W-:Y:S01]  /*20fd0*/  F2FP.SATFINITE.E4M3.F32.PACK_AB_MERGE_C R37, R37, R36, RZ ;  /* 0x000000242525723e */ /* 0x000fe200048070ff */
[----:B------:R-:W-:Y:S01]  /*20fe0*/  ULDC.64 UR22, c[0x0][0x228] ;  /* 0x00008a0000167ab9 */ /* 0x000fe20000000a00 */
[----:B------:R-:W-:Y:S01]  /*20ff0*/  LOP3.LUT R122, R122, 0xffff, RZ, 0xc0, !PT ;  /* 0x0000ffff7a7a7812 */ /* 0x000fe200078ec0ff */
[----:B------:R-:W-:Y:S01]  /*21000*/  ULDC.64 UR20, c[0x0][0x228] ;  /* 0x00008a0000147ab9 */ /* 0x000fe20000000a00 */
[----:B------:R-:W-:Y:S01]  /*21010*/  ISETP.GE.AND P3, PT, R10, UR4, PT ;  /* 0x000000040a007c0c */ /* 0x000fe2000bf66270 */
[----:B0-----:R-:W-:Y:S01]  /*21020*/  IMAD.SHL.U32 R15, R3, 0x8, RZ ;  /* 0x00000008030f7824 */ /* 0x001fe200078e00ff */
[----:B------:R-:W-:Y:S01]  /*21030*/  LOP3.LUT R90, R90, 0xffff, RZ, 0xc0, !PT ;  /* 0x0000ffff5a5a7812 */ /* 0x000fe200078ec0ff */
[----:B------:R-:W-:Y:S01]  /*21040*/  ULDC.64 UR4, c[0x0][0x220] ;  /* 0x0000880000047ab9 */ /* 0x000fe20000000a00 */
[----:B------:R-:W-:-:S02]  /*21050*/  LOP3.LUT R8, R4, 0xffff, RZ, 0xc0, !PT ;  /* 0x0000ffff04087812 */ /* 0x000fc400078ec0ff */
[----:B------:R-:W-:Y:S02]  /*21060*/  LOP3.LUT R5, R5, 0xffff, RZ, 0xc0, !PT ;  /* 0x0000ffff05057812 */ /* 0x000fe400078ec0ff */
[----:B------:R-:W-:Y:S02]  /*21070*/  SHF.R.U32.HI R10, RZ, 0x8, R88 ;  /* 0x00000008ff0a7819 */ /* 0x000fe40000011658 */
[----:B------:R-:W-:Y:S02]  /*21080*/  PRMT R4, R120, 0x3340, R9 ;  /* 0x0000334078047816 */ /* 0x000fe40000000009 */
[----:B------:R-:W-:Y:S02]  /*21090*/  LOP3.LUT R17, R26, 0xffff, RZ, 0xc0, !PT ;  /* 0x0000ffff1a117812 */ /* 0x000fe400078ec0ff */
[----:B------:R-:W-:Y:S02]  /*210a0*/  SHF.R.U32.HI R9, RZ, 0x8, R122 ;  /* 0x00000008ff097819 */ /* 0x000fe4000001167a */
[----:B------:R-:W-:-:S02]  /*210b0*/  SHF.R.U32.HI R11, RZ, 0x8, R90 ;  /* 0x00000008ff0b7819 */ /* 0x000fc4000001165a */
[----:B------:R-:W-:Y:S02]  /*210c0*/  F2FP.SATFINITE.E4M3.F32.PACK_AB_MERGE_C R124, R125, R124, RZ ;  /* 0x0000007c7d7c723e */ /* 0x000fe400048070ff */
[----:B------:R-:W-:Y:S02]  /*210d0*/  PRMT R5, R8, 0x3340, R5 ;  /* 0x0000334008057816 */ /* 0x000fe40000000005 */
[----:B------:R-:W-:Y:S02]  /*210e0*/  LOP3.LUT R10, R10, 0xffff, RZ, 0xc0, !PT ;  /* 0x0000ffff0a0a7812 */ /* 0x000fe400078ec0ff */
[----:B------:R-:W-:Y:S02]  /*210f0*/  F2FP.SATFINITE.E4M3.F32.PACK_AB_MERGE_C R60, R61, R60, RZ ;  /* 0x0000003c3d3c723e */ /* 0x000fe400048070ff */
[----:B------:R-:W-:Y:S02]  /*21100*/  SHF.R.U32.HI R14, RZ, 0x8, R17 ;  /* 0x00000008ff0e7819 */ /* 0x000fe40000011611 */
[----:B------:R-:W-:-:S02]  /*21110*/  F2FP.SATFINITE.E4M3.F32.PACK_AB_MERGE_C R126, R127, R126, RZ ;  /* 0x0000007e7f7e723e */ /* 0x000fc400048070ff */
[----:B------:R-:W-:Y:S02]  /*21120*/  F2FP.SATFINITE.E4M3.F32.PACK_AB_MERGE_C R62, R63, R62, RZ ;  /* 0x0000003e3f3e723e */ /* 0x000fe400048070ff */
[----:B------:R-:W-:Y:S02]  /*21130*/  LOP3.LUT R16, R9, 0xffff, RZ, 0xc0, !PT ;  /* 0x0000ffff09107812 */ /* 0x000fe400078ec0ff */
[----:B------:R-:W-:Y:S02]  /*21140*/  F2FP.SATFINITE.E4M3.F32.PACK_AB_MERGE_C R92, R93, R92, RZ ;  /* 0x0000005c5d5c723e */ /* 0x000fe400048070ff */
[----:B------:R-:W-:Y:S02]  /*21150*/  LOP3.LUT R124, R124, 0xffff, RZ, 0xc0, !PT ;  /* 0x0000ffff7c7c7812 */ /* 0x000fe400078ec0ff */
[----:B------:R-:W-:Y:S02]  /*21160*/  F2FP.SATFINITE.E4M3.F32.PACK_AB_MERGE_C R28, R29, R28, RZ ;  /* 0x0000001c1d1c723e */ /* 0x000fe400048070ff */
[----:B------:R-:W-:-:S02]  /*21170*/  LOP3.LUT R14, R14, 0xffff, RZ, 0xc0, !PT ;  /* 0x0000ffff0e0e7812 */ /* 0x000fc400078ec0ff */
[----:B------:R-:W-:Y:S02]  /*21180*/  F2FP.SATFINITE.E4M3.F32.PACK_AB_MERGE_C R94, R95, R94, RZ ;  /* 0x0000005e5f5e723e */ /* 0x000fe400048070ff */
[----:B------:R-:W-:Y:S02]  /*21190*/  F2FP.SATFINITE.E4M3.F32.PACK_AB_MERGE_C R30, R31, R30, RZ ;  /* 0x0000001e1f1e723e */ /* 0x000fe400048070ff */
[----:B------:R-:W-:Y:S02]  /*211a0*/  LOP3.LUT R15, R15, 0x300, RZ, 0xc0, !PT ;  /* 0x000003000f0f7812 */ /* 0x000fe400078ec0ff */
[----:B------:R-:W-:Y:S02]  /*211b0*/  LOP3.LUT R126, R126, 0xffff, RZ, 0xc0, !PT ;  /* 0x0000ffff7e7e7812 */ /* 0x000fe400078ec0ff */
[----:B------:R-:W-:Y:S02]  /*211c0*/  LOP3.LUT R21, R62, 0xffff, RZ, 0xc0, !PT ;  /* 0x0000ffff3e157812 */ /* 0x000fe400078ec0ff */
[----:B------:R-:W-:-:S02]  /*211d0*/  LOP3.LUT R92, R92, 0xffff, RZ, 0xc0, !PT ;  /* 0x0000ffff5c5c7812 */ /* 0x000fc400078ec0ff */
[----:B------:R-:W-:Y:S02]  /*211e0*/  LOP3.LUT R19, R28, 0xffff, RZ, 0xc0, !PT ;  /* 0x0000ffff1c137812 */ /* 0x000fe400078ec0ff */
[----:B------:R-:W-:Y:S02]  /*211f0*/  LOP3.LUT R94, R94, 0xffff, RZ, 0xc0, !PT ;  /* 0x0000ffff5e5e7812 */ /* 0x000fe400078ec0ff */
[----:B------:R-:W-:Y:S02]  /*21200*/  LOP3.LUT R23, R30, 0xffff, RZ, 0xc0, !PT ;  /* 0x0000ffff1e177812 */ /* 0x000fe400078ec0ff */
[----:B------:R-:W-:Y:S02]  /*21210*/  SHF.R.U32.HI R18, RZ, 0x8, R92 ;  /* 0x00000008ff127819 */ /* 0x000fe4000001165c */
[----:B------:R-:W-:Y:S02]  /*21220*/  SHF.R.U32.HI R22, RZ, 0x8, R19 ;  /* 0x00000008ff167819 */ /* 0x000fe40000011613 */
[----:B------:R-:W-:-:S02]  /*21230*/  F2FP.SATFINITE.E4M3.F32.PACK_AB_MERGE_C R128, R129, R128, RZ ;  /* 0x000000808180723e */ /* 0x000fc400048070ff */
[----:B------:R-:W-:Y:S02]  /*21240*/  F2FP.SATFINITE.E4M3.F32.PACK_AB_MERGE_C R130, R131, R130, RZ ;  /* 0x000000828382723e */ /* 0x000fe400048070ff */
[----:B------:R-:W-:Y:S02]  /*21250*/  F2FP.SATFINITE.E4M3.F32.PACK_AB_MERGE_C R96, R97, R96, RZ ;  /* 0x000000606160723e */ /* 0x000fe400048070ff */
[----:B------:R-:W-:Y:S02]  /*21260*/  F2FP.SATFINITE.E4M3.F32.PACK_AB_MERGE_C R32, R33, R32, RZ ;  /* 0x000000202120723e */ /* 0x000fe400048070ff */
[----:B------:R-:W-:Y:S02]  /*21270*/  F2FP.SATFINITE.E4M3.F32.PACK_AB_MERGE_C R64, R65, R64, RZ ;  /* 0x000000404140723e */ /* 0x000fe400048070ff */
[----:B------:R-:W-:Y:S02]  /*21280*/  LOP3.LUT R128, R128, 0xffff, RZ, 0xc0, !PT ;  /* 0x0000ffff80807812 */ /* 0x000fe400078ec0ff */
[----:B------:R-:W-:-:S02]  /*21290*/  F2FP.SATFINITE.E4M3.F32.PACK_AB_MERGE_C R66, R67, R66, RZ ;  /* 0x000000424342723e */ /* 0x000fc400048070ff */
[----:B------:R-:W-:Y:S02]  /*212a0*/  LOP3.LUT R130, R130, 0xffff, RZ, 0xc0, !PT ;  /* 0x0000ffff82827812 */ /* 0x000fe400078ec0ff */
[----:B------:R-:W-:Y:S02]  /*212b0*/  LOP3.LUT R96, R96, 0xffff, RZ, 0xc0, !PT ;  /* 0x0000ffff60607812 */ /* 0x000fe400078ec0ff */
[----:B------:R-:W-:Y:S02]  /*212c0*/  F2FP.SATFINITE.E4M3.F32.PACK_AB_MERGE_C R98, R99, R98, RZ ;  /* 0x000000626362723e */ /* 0x000fe400048070ff */
[----:B------:R-:W-:Y:S02]  /*212d0*/  F2FP.SATFINITE.E4M3.F32.PACK_AB_MERGE_C R34, R35, R34, RZ ;  /* 0x000000222322723e */ /* 0x000fe400048070ff */
[----:B------:R-:W-:Y:S02]  /*212e0*/  SHF.R.U32.HI R24, RZ, 0x8, R128 ;  /* 0x00000008ff187819 */ /* 0x000fe40000011680 */
[----:B------:R-:W-:-:S02]  /*212f0*/  LOP3.LUT R29, R66, 0xffff, RZ, 0xc0, !PT ;  /* 0x0000ffff421d7812 */ /* 0x000fc400078ec0ff */
[----:B------:R-:W-:Y:S02]  /*21300*/  SHF.R.U32.HI R26, RZ, 0x8, R96 ;  /* 0x00000008ff1a7819 */ /* 0x000fe40000011660 */
[----:B------:R-:W-:Y:S02]  /*21310*/  LOP3.LUT R98, R98, 0xffff, RZ, 0xc0, !PT ;  /* 0x0000ffff62627812 */ /* 0x000fe400078ec0ff */
[----:B------:R-:W-:Y:S02]  /*21320*/  LOP3.LUT R31, R34, 0xffff, RZ, 0xc0, !PT ;  /* 0x0000ffff221f7812 */ /* 0x000fe400078ec0ff */
[----:B------:R-:W-:Y:S02]  /*21330*/  LOP3.LUT R33, R24, 0xffff, RZ, 0xc0, !PT ;  /* 0x0000ffff18217812 */ /* 0x000fe400078ec0ff */
[----:B------:R-:W-:Y:S02]  /*21340*/  F2FP.SATFINITE.E4M3.F32.PACK_AB_MERGE_C R132, R133, R132, RZ ;  /* 0x000000848584723e */ /* 0x000fe400048070ff */
[----:B------:R-:W-:-:S02]  /*21350*/  F2FP.SATFINITE.E4M3.F32.PACK_AB_MERGE_C R68, R69, R68, RZ ;  /* 0x000000444544723e */ /* 0x000fc400048070ff */
[----:B------:R-:W-:Y:S02]  /*21360*/  F2FP.SATFINITE.E4M3.F32.PACK_AB_MERGE_C R134, R135, R134, RZ ;  /* 0x000000868786723e */ /* 0x000fe400048070ff */
[----:B------:R-:W-:Y:S02]  /*21370*/  SHF.R.U32.HI R27, RZ, 0x8, R98 ;  /* 0x00000008ff1b7819 */ /* 0x000fe40000011662 */
[----:B------:R-:W-:Y:S02]  /*21380*/  F2FP.SATFINITE.E4M3.F32.PACK_AB_MERGE_C R100, R101, R100, RZ ;  /* 0x000000646564723e */ /* 0x000fe400048070ff */
[----:B------:R-:W-:Y:S02]  /*21390*/  F2FP.SATFINITE.E4M3.F32.PACK_AB_MERGE_C R40, R41, R40, RZ ;  /* 0x000000282928723e */ /* 0x000fe400048070ff */
[----:B------:R-:W-:Y:S02]  /*213a0*/  LOP3.LUT R132, R132, 0xffff, RZ, 0xc0, !PT ;  /* 0x0000ffff84847812 */ /* 0x000fe400078ec0ff */
[----:B------:R-:W-:-:S02]  /*213b0*/  F2FP.SATFINITE.E4M3.F32.PACK_AB_MERGE_C R70, R71, R70, RZ ;  /* 0x000000464746723e */ /* 0x000fc400048070ff */
[----:B------:R-:W-:Y:S02]  /*213c0*/  LOP3.LUT R134, R134, 0xffff, RZ, 0xc0, !PT ;  /* 0x0000ffff86867812 */ /* 0x000fe400078ec0ff */
[----:B------:R-:W-:Y:S02]  /*213d0*/  F2FP.SATFINITE.E4M3.F32.PACK_AB_MERGE_C R38, R39, R38, RZ ;  /* 0x000000262726723e */ /* 0x000fe400048070ff */
[----:B------:R-:W-:Y:S02]  /*213e0*/  LOP3.LUT R100, R100, 0xffff, RZ, 0xc0, !PT ;  /* 0x0000ffff64647812 */ /* 0x000fe400078ec0ff */
[----:B------:R-:W-:Y:S02]  /*213f0*/  F2FP.SATFINITE.E4M3.F32.PACK_AB_MERGE_C R102, R103, R102, RZ ;  /* 0x000000666766723e */ /* 0x000fe400048070ff */
[----:B------:R-:W-:Y:S02]  /*21400*/  F2FP.SATFINITE.E4M3.F32.PACK_AB_MERGE_C R42, R43, R42, RZ ;  /* 0x0000002a2b2a723e */ /* 0x000fe400048070ff */
[----:B------:R-:W-:-:S02]  /*21410*/  LOP3.LUT R102, R102, 0xffff, RZ, 0xc0, !PT ;  /* 0x0000ffff66667812 */ /* 0x000fc400078ec0ff */
[----:B------:R-:W-:Y:S02]  /*21420*/  F2FP.SATFINITE.E4M3.F32.PACK_AB_MERGE_C R44, R45, R44, RZ ;  /* 0x0000002c2d2c723e */ /* 0x000fe400048070ff */
[----:B------:R-:W-:Y:S02]  /*21430*/  F2FP.SATFINITE.E4M3.F32.PACK_AB_MERGE_C R46, R47, R46, RZ ;  /* 0x0000002e2f2e723e */ /* 0x000fe400048070ff */
[----:B------:R-:W-:Y:S02]  /*21440*/  F2FP.SATFINITE.E4M3.F32.PACK_AB_MERGE_C R136, R137, R136, RZ ;  /* 0x000000888988723e */ /* 0x000fe400048070ff */
[----:B------:R-:W-:Y:S02]  /*21450*/  F2FP.SATFINITE.E4M3.F32.PACK_AB_MERGE_C R72, R73, R72, RZ ;  /* 0x000000484948723e */ /* 0x000fe400048070ff */
[----:B------:R-:W-:Y:S02]  /*21460*/  F2FP.SATFINITE.E4M3.F32.PACK_AB_MERGE_C R138, R139, R138, RZ ;  /* 0x0000008a8b8a723e */ /* 0x000fe400048070ff */
[----:B------:R-:W-:-:S02]  /*21470*/  F2FP.SATFINITE.E4M3.F32.PACK_AB_MERGE_C R104, R105, R104, RZ ;  /* 0x000000686968723e */ /* 0x000fc400048070ff */
[----:B------:R-:W-:Y:S02]  /*21480*/  LOP3.LUT R136, R136, 0xffff, RZ, 0xc0, !PT ;  /* 0x0000ffff88887812 */ /* 0x000fe400078ec0ff */
[----:B------:R-:W-:Y:S02]  /*21490*/  F2FP.SATFINITE.E4M3.F32.PACK_AB_MERGE_C R74, R75, R74, RZ ;  /* 0x0000004a4b4a723e */ /* 0x000fe400048070ff */
[----:B------:R-:W-:Y:S02]  /*214a0*/  LOP3.LUT R138, R138, 0xffff, RZ, 0xc0, !PT ;  /* 0x0000ffff8a8a7812 */ /* 0x000fe400078ec0ff */
[----:B------:R-:W-:Y:S02]  /*214b0*/  LOP3.LUT R104, R104, 0xffff, RZ, 0xc0, !PT ;  /* 0x0000ffff68687812 */ /* 0x000fe400078ec0ff */
[----:B------:R-:W-:Y:S02]  /*214c0*/  F2FP.SATFINITE.E4M3.F32.PACK_AB_MERGE_C R106, R107, R106, RZ ;  /* 0x0000006a6b6a723e */ /* 0x000fe400048070ff */
[----:B------:R-:W-:-:S02]  /*214d0*/  F2FP.SATFINITE.E4M3.F32.PACK_AB_MERGE_C R52, R53, R52, RZ ;  /* 0x000000343534723e */ /* 0x000fc400048070ff */
[----:B------:R-:W-:Y:S02]  /*214e0*/  LOP3.LUT R106, R106, 0xffff, RZ, 0xc0, !PT ;  /* 0x0000ffff6a6a7812 */ /* 0x000fe400078ec0ff */
        /* <DEDUP_REMOVED lines=17> */
[----:B------:R-:W-:Y:S02]  /*21600*/  F2FP.SATFINITE.E4M3.F32.PACK_AB_MERGE_C R148, R149, R148, RZ ;  /* 0x000000949594723e */ /* 0x000fe400048070ff */
[----:B------:R-:W-:Y:S02]  /*21610*/  F2FP.SATFINITE.E4M3.F32.PACK_AB_MERGE_C R84, R85, R84, RZ ;  /* 0x000000545554723e */ /* 0x000fe400048070ff */
[----:B------:R-:W-:Y:S02]  /*21620*/  F2FP.SATFINITE.E4M3.F32.PACK_AB_MERGE_C R114, R115, R114, RZ ;  /* 0x000000727372723e */ /* 0x000fe400048070ff */
[----:B------:R-:W-:Y:S02]  /*21630*/  F2FP.SATFINITE.E4M3.F32.PACK_AB_MERGE_C R150, R151, R150, RZ ;  /* 0x000000969796723e */ /* 0x000fe400048070ff */
[----:B------:R-:W-:Y:S02]  /*21640*/  F2FP.SATFINITE.E4M3.F32.PACK_AB_MERGE_C R118, R119, R118, RZ ;  /* 0x000000767776723e */ /* 0x000fe400048070ff */
[----:B------:R-:W-:-:S02]  /*21650*/  F2FP.SATFINITE.E4M3.F32.PACK_AB_MERGE_C R86, R87, R86, RZ ;  /* 0x000000565756723e */ /* 0x000fc400048070ff */
[----:B------:R-:W-:Y:S02]  /*21660*/  F2FP.SATFINITE.E4M3.F32.PACK_AB_MERGE_C R116, R117, R116, RZ ;  /* 0x000000747574723e */ /* 0x000fe400048070ff */
[----:B--2---:R-:W-:Y:S01]  /*21670*/  LOP3.LUT R6, R7, 0xf0, RZ, 0xc0, !PT ;  /* 0x000000f007067812 */ /* 0x004fe200078ec0ff */
[----:B------:R-:W-:-:S05]  /*21680*/  IMAD.SHL.U32 R7, R3, 0x40, RZ ;  /* 0x0000004003077824 */ /* 0x000fca00078e00ff */
[----:B------:R-:W-:-:S04]  /*21690*/  LOP3.LUT R7, R7, 0x400, RZ, 0xc0, !PT ;  /* 0x0000040007077812 */ /* 0x000fc800078ec0ff */
[----:B------:R-:W-:Y:S02]  /*216a0*/  IADD3 R36, R7, UR58, R6 ;  /* 0x0000003a07247c10 */ /* 0x000fe4000fffe006 */
[----:B------:R-:W-:Y:S02]  /*216b0*/  LOP3.LUT R7, R58, 0xffff, RZ, 0xc0, !PT ;  /* 0x0000ffff3a077812 */ /* 0x000fe400078ec0ff */
[--C-:B------:R-:W-:Y:S02]  /*216c0*/  PRMT R6, R88, 0x3340, R13.reuse ;  /* 0x0000334058067816 */ /* 0x100fe4000000000d */
[----:B------:R-:W-:Y:S02]  /*216d0*/  SHF.R.U32.HI R13, RZ, 0x8, R13 ;  /* 0x00000008ff0d7819 */ /* 0x000fe4000001160d */
[----:B------:R-:W-:Y:S02]  /*216e0*/  SHF.R.U32.HI R12, RZ, 0x8, R7 ;  /* 0x00000008ff0c7819 */ /* 0x000fe40000011607 */
[----:B------:R-:W-:-:S02]  /*216f0*/  LOP3.LUT R13, R13, 0xffff, RZ, 0xc0, !PT ;  /* 0x0000ffff0d0d7812 */ /* 0x000fc400078ec0ff */
[----:B------:R-:W-:Y:S02]  /*21700*/  PRMT R8, R122, 0x3340, R7 ;  /* 0x000033407a087816 */ /* 0x000fe40000000007 */
[----:B------:R-:W-:Y:S02]  /*21710*/  PRMT R7, R90, 0x3340, R17 ;  /* 0x000033405a077816 */ /* 0x000fe40000000011 */
[----:B------:R-:W-:Y:S02]  /*21720*/  LOP3.LUT R9, R12, 0xffff, RZ, 0xc0, !PT ;  /* 0x0000ffff0c097812 */ /* 0x000fe400078ec0ff */
[----:B------:R-:W-:Y:S02]  /*21730*/  LOP3.LUT R17, R11, 0xffff, RZ, 0xc0, !PT ;  /* 0x0000ffff0b117812 */ /* 0x000fe400078ec0ff */
[----:B------:R-:W-:Y:S02]  /*21740*/  PRMT R11, R10, 0x3340, R13 ;  /* 0x000033400a0b7816 */ /* 0x000fe4000000000d */
[----:B------:R-:W-:-:S02]  /*21750*/  LOP3.LUT R13, R60, 0xffff, RZ, 0xc0, !PT ;  /* 0x0000ffff3c0d7812 */ /* 0x000fc400078ec0ff */
[----:B------:R-:W-:Y:S02]  /*21760*/  PRMT R9, R16, 0x3340, R9 ;  /* 0x0000334010097816 */ /* 0x000fe40000000009 */
[----:B------:R-:W-:Y:S02]  /*21770*/  SHF.R.U32.HI R16, RZ, 0x8, R124 ;  /* 0x00000008ff107819 */ /* 0x000fe4000001167c */
[----:B------:R-:W-:Y:S02]  /*21780*/  PRMT R10, R17, 0x3340, R14 ;  /* 0x00003340110a7816 */ /* 0x000fe4000000000e */
[----:B------:R-:W-:Y:S01]  /*21790*/  SHF.R.U32.HI R20, RZ, 0x8, R13 ;  /* 0x00000008ff147819 */ /* 0x000fe2000001160d */
[----:B------:R-:W-:Y:S01]  /*217a0*/  IMAD.IADD R36, R15, 0x1, R36 ;  /* 0x000000010f247824 */ /* 0x000fe200078e0224 */
[----:B------:R-:W-:Y:S02]  /*217b0*/  SHF.R.U32.HI R17, RZ, 0x8, R126 ;  /* 0x00000008ff117819 */ /* 0x000fe4000001167e */
[----:B------:R-:W-:-:S02]  /*217c0*/  PRMT R14, R126, 0x3340, R21 ;  /* 0x000033407e0e7816 */ /* 0x000fc40000000015 */
[----:B------:R-:W-:Y:S02]  /*217d0*/  SHF.R.U32.HI R21, RZ, 0x8, R21 ;  /* 0x00000008ff157819 */ /* 0x000fe40000011615 */
[----:B------:R-:W-:Y:S02]  /*217e0*/  PRMT R15, R124, 0x3340, R13 ;  /* 0x000033407c0f7816 */ /* 0x000fe4000000000d */
[----:B------:R-:W-:Y:S02]  /*217f0*/  LOP3.LUT R25, R16, 0xffff, RZ, 0xc0, !PT ;  /* 0x0000ffff10197812 */ /* 0x000fe400078ec0ff */
[----:B------:R-:W-:Y:S02]  /*21800*/  PRMT R13, R92, 0x3340, R19 ;  /* 0x000033405c0d7816 */ /* 0x000fe40000000013 */
[----:B------:R-:W-:Y:S02]  /*21810*/  LOP3.LUT R16, R20, 0xffff, RZ, 0xc0, !PT ;  /* 0x0000ffff14107812 */ /* 0x000fe400078ec0ff */
[----:B------:R-:W-:-:S02]  /*21820*/  SHF.R.U32.HI R19, RZ, 0x8, R94 ;  /* 0x00000008ff137819 */ /* 0x000fc4000001165e */
[--C-:B------:R-:W-:Y:S02]  /*21830*/  PRMT R12, R94, 0x3340, R23.reuse ;  /* 0x000033405e0c7816 */ /* 0x100fe40000000017 */
[----:B------:R-:W-:Y:S02]  /*21840*/  LOP3.LUT R20, R17, 0xffff, RZ, 0xc0, !PT ;  /* 0x0000ffff11147812 */ /* 0x000fe400078ec0ff */
[----:B------:R-:W-:Y:S02]  /*21850*/  SHF.R.U32.HI R23, RZ, 0x8, R23 ;  /* 0x00000008ff177819 */ /* 0x000fe40000011617 */
[----:B------:R-:W-:Y:S02]  /*21860*/  LOP3.LUT R17, R21, 0xffff, RZ, 0xc0, !PT ;  /* 0x0000ffff15117812 */ /* 0x000fe400078ec0ff */
[----:B------:R-:W-:Y:S02]  /*21870*/  LOP3.LUT R21, R18, 0xffff, RZ, 0xc0, !PT ;  /* 0x0000ffff12157812 */ /* 0x000fe400078ec0ff */
[----:B------:R-:W-:-:S02]  /*21880*/  LOP3.LUT R18, R22, 0xffff, RZ, 0xc0, !PT ;  /* 0x0000ffff16127812 */ /* 0x000fc400078ec0ff */
[----:B------:R-:W-:Y:S02]  /*21890*/  LOP3.LUT R22, R19, 0xffff, RZ, 0xc0, !PT ;  /* 0x0000ffff13167812 */ /* 0x000fe400078ec0ff */
[----:B------:R-:W-:Y:S02]  /*218a0*/  LOP3.LUT R19, R23, 0xffff, RZ, 0xc0, !PT ;  /* 0x0000ffff17137812 */ /* 0x000fe400078ec0ff */
[----:B------:R-:W-:Y:S02]  /*218b0*/  LOP3.LUT R23, R32, 0xffff, RZ, 0xc0, !PT ;  /* 0x0000ffff20177812 */ /* 0x000fe400078ec0ff */
[----:B------:R-:W-:Y:S02]  /*218c0*/  PRMT R18, R21, 0x3340, R18 ;  /* 0x0000334015127816 */ /* 0x000fe40000000012 */
[----:B------:R-:W-:Y:S02]  /*218d0*/  PRMT R16, R25, 0x3340, R16 ;  /* 0x0000334019107816 */ /* 0x000fe40000000010 */
[----:B------:R-:W-:-:S02]  /*218e0*/  LOP3.LUT R21, R64, 0xffff, RZ, 0xc0, !PT ;  /* 0x0000ffff40157812 */ /* 0x000fc400078ec0ff */
[----:B------:R-:W-:Y:S02]  /*218f0*/  SHF.R.U32.HI R25, RZ, 0x8, R130 ;  /* 0x00000008ff197819 */ /* 0x000fe40000011682 */
[----:B------:R-:W-:Y:S02]  /*21900*/  SHF.R.U32.HI R30, RZ, 0x8, R23 ;  /* 0x00000008ff1e7819 */ /* 0x000fe40000011617 */
[----:B------:R-:W-:Y:S02]  /*21910*/  PRMT R17, R20, 0x3340, R17 ;  /* 0x0000334014117816 */ /* 0x000fe40000000011 */
[--C-:B------:R-:W-:Y:S02]  /*21920*/  PRMT R20, R128, 0x3340, R21.reuse ;  /* 0x0000334080147816 */ /* 0x100fe40000000015 */
[----:B------:R-:W-:Y:S02]  /*21930*/  SHF.R.U32.HI R28, RZ, 0x8, R21 ;  /* 0x00000008ff1c7819 */ /* 0x000fe40000011615 */
[----:B------:R-:W-:-:S02]  /*21940*/  PRMT R19, R22, 0x3340, R19 ;  /* 0x0000334016137816 */ /* 0x000fc40000000013 */
[--C-:B------:R-:W-:Y:S02]  /*21950*/  PRMT R21, R130, 0x3340, R29.reuse ;  /* 0x0000334082157816 */ /* 0x100fe4000000001d */
[----:B------:R-:W-:Y:S02]  /*21960*/  LOP3.LUT R24, R25, 0xffff, RZ, 0xc0, !PT ;  /* 0x0000ffff19187812 */ /* 0x000fe400078ec0ff */
[----:B------:R-:W-:Y:S02]  /*21970*/  SHF.R.U32.HI R29, RZ, 0x8, R29 ;  /* 0x00000008ff1d7819 */ /* 0x000fe4000001161d */
[----:B------:R-:W-:Y:S02]  /*21980*/  PRMT R22, R96, 0x3340, R23 ;  /* 0x0000334060167816 */ /* 0x000fe40000000017 */
[----:B------:R-:W-:Y:S02]  /*21990*/  LOP3.LUT R25, R26, 0xffff, RZ, 0xc0, !PT ;  /* 0x0000ffff1a197812 */ /* 0x000fe400078ec0ff */
[----:B------:R-:W-:-:S02]  /*219a0*/  LOP3.LUT R30, R30, 0xffff, RZ, 0xc0, !PT ;  /* 0x0000ffff1e1e7812 */ /* 0x000fc400078ec0ff */
[--C-:B------:R-:W-:Y:S02]  /*219b0*/  PRMT R23, R98, 0x3340, R31.reuse ;  /* 0x0000334062177816 */ /* 0x100fe4000000001f */
[----:B------:R-:W-:Y:S02]  /*219c0*/  SHF.R.U32.HI R31, RZ, 0x8, R31 ;  /* 0x00000008ff1f7819 */ /* 0x000fe4000001161f */
[----:B------:R-:W-:Y:S02]  /*219d0*/  LOP3.LUT R28, R28, 0xffff, RZ, 0xc0, !PT ;  /* 0x0000ffff1c1c7812 */ /* 0x000fe400078ec0ff */
[----:B------:R-:W-:Y:S02]  /*219e0*/  LOP3.LUT R29, R29, 0xffff, RZ, 0xc0, !PT ;  /* 0x0000ffff1d1d7812 */ /* 0x000fe400078ec0ff */
[----:B------:R-:W-:Y:S02]  /*219f0*/  PRMT R41, R25, 0x3340, R30 ;  /* 0x0000334019297816 */ /* 0x000fe4000000001e */
[----:B------:R-:W-:-:S02]  /*21a00*/  LOP3.LUT R25, R68, 0xffff, RZ, 0xc0, !PT ;  /* 0x0000ffff44197812 */ /* 0x000fc400078ec0ff */
[----:B------:R-:W-:Y:S02]  /*21a10*/  LOP3.LUT R26, R27, 0xffff, RZ, 0xc0, !PT ;  /* 0x0000ffff1b1a7812 */ /* 0x000fe400078ec0ff */
[----:B------:R-:W-:Y:S02]  /*21a20*/  LOP3.LUT R31, R31, 0xffff, RZ, 0xc0, !PT ;  /* 0x0000ffff1f1f7812 */ /* 0x000fe400078ec0ff */
[----:B------:R-:W-:Y:S02]  /*21a30*/  LOP3.LUT R27, R37, 0xffff, RZ, 0xc0, !PT ;  /* 0x0000ffff251b7812 */ /* 0x000fe400078ec0ff */
[----:B------:R-:W-:Y:S02]  /*21a40*/  PRMT R39, R33, 0x3340, R28 ;  /* 0x0000334021277816 */ /* 0x000fe4000000001c */
[----:B------:R-:W-:Y:S02]  /*21a50*/  PRMT R56, R24, 0x3340, R29 ;  /* 0x0000334018387816 */ /* 0x000fe4000000001d */
[----:B------:R-:W-:-:S02]  /*21a60*/  SHF.R.U32.HI R24, RZ, 0x8, R132 ;  /* 0x00000008ff187819 */ /* 0x000fc40000011684 */
[--C-:B------:R-:W-:Y:S02]  /*21a70*/  PRMT R37, R132, 0x3340, R25.reuse ;  /* 0x0000334084257816 */ /* 0x100fe40000000019 */
[----:B------:R-:W-:Y:S02]  /*21a80*/  SHF.R.U32.HI R28, RZ, 0x8, R25 ;  /* 0x00000008ff1c7819 */ /* 0x000fe40000011619 */
[----:B------:R-:W-:Y:S02]  /*21a90*/  PRMT R58, R26, 0x3340, R31 ;  /* 0x000033401a3a7816 */ /* 0x000fe4000000001f */
[----:B------:R-:W-:Y:S02]  /*21aa0*/  LOP3.LUT R29, R70, 0xffff, RZ, 0xc0, !PT ;  /* 0x0000ffff461d7812 */ /* 0x000fe400078ec0ff */
[----:B------:R-:W-:Y:S02]  /*21ab0*/  SHF.R.U32.HI R25, RZ, 0x8, R134 ;  /* 0x00000008ff197819 */ /* 0x000fe40000011686 */
[----:B------:R-:W-:-:S02]  /*21ac0*/  SHF.R.U32.HI R26, RZ, 0x8, R100 ;  /* 0x00000008ff1a7819 */ /* 0x000fc40000011664 */
[----:B------:R-:W-:Y:S02]  /*21ad0*/  SHF.R.U32.HI R30, RZ, 0x8, R27 ;  /* 0x00000008ff1e7819 */ /* 0x000fe4000001161b */
[----:B------:R-:W-:Y:S02]  /*21ae0*/  LOP3.LUT R31, R38, 0xffff, RZ, 0xc0, !PT ;  /* 0x0000ffff261f7812 */ /* 0x000fe400078ec0ff */
[----:B------:R-:W-:Y:S02]  /*21af0*/  LOP3.LUT R33, R24, 0xffff, RZ, 0xc0, !PT ;  /* 0x0000ffff18217812 */ /* 0x000fe400078ec0ff */
[--C-:B------:R-:W-:Y:S02]  /*21b00*/  PRMT R43, R134, 0x3340, R29.reuse ;  /* 0x00003340862b7816 */ /* 0x100fe4000000001d */
[----:B------:R-:W-:Y:S02]  /*21b10*/  LOP3.LUT R24, R25, 0xffff, RZ, 0xc0, !PT ;  /* 0x0000ffff19187812 */ /* 0x000fe400078ec0ff */
[----:B------:R-:W-:-:S02]  /*21b20*/  SHF.R.U32.HI R29, RZ, 0x8, R29 ;  /* 0x00000008ff1d7819 */ /* 0x000fc4000001161d */
[----:B------:R-:W-:Y:S02]  /*21b30*/  LOP3.LUT R25, R26, 0xffff, RZ, 0xc0, !PT ;  /* 0x0000ffff1a197812 */ /* 0x000fe400078ec0ff */
[----:B------:R-:W-:Y:S02]  /*21b40*/  LOP3.LUT R30, R30, 0xffff, RZ, 0xc0, !PT ;  /* 0x0000ffff1e1e7812 */ /* 0x000fe400078ec0ff */
[----:B------:R-:W-:Y:S02]  /*21b50*/  PRMT R45, R100, 0x3340, R27 ;  /* 0x00003340642d7816 */ /* 0x000fe4000000001b */
[--C-:B------:R-:W-:Y:S02]  /*21b60*/  PRMT R47, R102, 0x3340, R31.reuse ;  /* 0x00003340662f7816 */ /* 0x100fe4000000001f */
[----:B------:R-:W-:Y:S02]  /*21b70*/  SHF.R.U32.HI R27, RZ, 0x8, R102 ;  /* 0x00000008ff1b7819 */ /* 0x000fe40000011666 */
[----:B------:R-:W-:-:S02]  /*21b80*/  SHF.R.U32.HI R31, RZ, 0x8, R31 ;  /* 0x00000008ff1f7819 */ /* 0x000fc4000001161f */
[----:B------:R-:W-:Y:S02]  /*21b90*/  LOP3.LUT R28, R28, 0xffff, RZ, 0xc0, !PT ;  /* 0x0000ffff1c1c7812 */ /* 0x000fe400078ec0ff */
[----:B------:R-:W-:Y:S02]  /*21ba0*/  LOP3.LUT R29, R29, 0xffff, RZ, 0xc0, !PT ;  /* 0x0000ffff1d1d7812 */ /* 0x000fe400078ec0ff */
[----:B------:R-:W-:Y:S02]  /*21bb0*/  PRMT R62, R25, 0x3340, R30 ;  /* 0x00003340193e7816 */ /* 0x000fe4000000001e */
[----:B------:R-:W-:Y:S02]  /*21bc0*/  LOP3.LUT R25, R72, 0xffff, RZ, 0xc0, !PT ;  /* 0x0000ffff48197812 */ /* 0x000fe400078ec0ff */
[----:B------:R-:W-:Y:S02]  /*21bd0*/  LOP3.LUT R26, R27, 0xffff, RZ, 0xc0, !PT ;  /* 0x0000ffff1b1a7812 */ /* 0x000fe400078ec0ff */
[----:B------:R-:W-:-:S02]  /*21be0*/  LOP3.LUT R31, R31, 0xffff, RZ, 0xc0, !PT ;  /* 0x0000ffff1f1f7812 */ /* 0x000fc400078ec0ff */
[----:B------:R-:W-:Y:S02]  /*21bf0*/  LOP3.LUT R27, R40, 0xffff, RZ, 0xc0, !PT ;  /* 0x0000ffff281b7812 */ /* 0x000fe400078ec0ff */
[----:B------:R-:W-:Y:S02]  /*21c00*/  PRMT R38, R33, 0x3340, R28 ;  /* 0x0000334021267816 */ /* 0x000fe4000000001c */
[----:B------:R-:W-:Y:S02]  /*21c10*/  PRMT R60, R24, 0x3340, R29 ;  /* 0x00003340183c7816 */ /* 0x000fe4000000001d */
[----:B------:R-:W-:Y:S02]  /*21c20*/  SHF.R.U32.HI R24, RZ, 0x8, R136 ;  /* 0x00000008ff187819 */ /* 0x000fe40000011688 */
[--C-:B------:R-:W-:Y:S02]  /*21c30*/  PRMT R40, R136, 0x3340, R25.reuse ;  /* 0x0000334088287816 */ /* 0x100fe40000000019 */
[----:B------:R-:W-:-:S02]  /*21c40*/  SHF.R.U32.HI R28, RZ, 0x8, R25 ;  /* 0x00000008ff1c7819 */ /* 0x000fc40000011619 */
[----:B------:R-:W-:Y:S02]  /*21c50*/  PRMT R64, R26, 0x3340, R31 ;  /* 0x000033401a407816 */ /* 0x000fe4000000001f */
[----:B------:R-:W-:Y:S02]  /*21c60*/  LOP3.LUT R29, R74, 0xffff, RZ, 0xc0, !PT ;  /* 0x0000ffff4a1d7812 */ /* 0x000fe400078ec0ff */
[----:B------:R-:W-:Y:S02]  /*21c70*/  SHF.R.U32.HI R25, RZ, 0x8, R138 ;  /* 0x00000008ff197819 */ /* 0x000fe4000001168a */
[----:B------:R-:W-:Y:S02]  /*21c80*/  SHF.R.U32.HI R26, RZ, 0x8, R104 ;  /* 0x00000008ff1a7819 */ /* 0x000fe40000011668 */
[----:B------:R-:W-:Y:S02]  /*21c90*/  SHF.R.U32.HI R30, RZ, 0x8, R27 ;  /* 0x00000008ff1e7819 */ /* 0x000fe4000001161b */
[----:B------:R-:W-:-:S02]  /*21ca0*/  LOP3.LUT R31, R42, 0xffff, RZ, 0xc0, !PT ;  /* 0x0000ffff2a1f7812 */ /* 0x000fc400078ec0ff */
[----:B------:R-:W-:Y:S02]  /*21cb0*/  LOP3.LUT R33, R24, 0xffff, RZ, 0xc0, !PT ;  /* 0x0000ffff18217812 */ /* 0x000fe400078ec0ff */
[--C-:B------:R-:W-:Y:S02]  /*21cc0*/  PRMT R42, R138, 0x3340, R29.reuse ;  /* 0x000033408a2a7816 */ /* 0x100fe4000000001d */
[----:B------:R-:W-:Y:S02]  /*21cd0*/  LOP3.LUT R24, R25, 0xffff, RZ, 0xc0, !PT ;  /* 0x0000ffff19187812 */ /* 0x000fe400078ec0ff */
[----:B------:R-:W-:Y:S02]  /*21ce0*/  SHF.R.U32.HI R29, RZ, 0x8, R29 ;  /* 0x00000008ff1d7819 */ /* 0x000fe4000001161d */
[----:B------:R-:W-:Y:S02]  /*21cf0*/  LOP3.LUT R25, R26, 0xffff, RZ, 0xc0, !PT ;  /* 0x0000ffff1a197812 */ /* 0x000fe400078ec0ff */
[----:B------:R-:W-:-:S02]  /*21d00*/  LOP3.LUT R30, R30, 0xffff, RZ, 0xc0, !PT ;  /* 0x0000ffff1e1e7812 */ /* 0x000fc400078ec0ff */
[----:B------:R-:W-:Y:S02]  /*21d10*/  PRMT R53, R104, 0x3340, R27 ;  /* 0x0000334068357816 */ /* 0x000fe4000000001b */
[--C-:B------:R-:W-:Y:S02]  /*21d20*/  PRMT R55, R106, 0x3340, R31.reuse ;  /* 0x000033406a377816 */ /* 0x100fe4000000001f */
[----:B------:R-:W-:Y:S02]  /*21d30*/  SHF.R.U32.HI R27, RZ, 0x8, R106 ;  /* 0x00000008ff1b7819 */ /* 0x000fe4000001166a */
[----:B------:R-:W-:Y:S02]  /*21d40*/  SHF.R.U32.HI R31, RZ, 0x8, R31 ;  /* 0x00000008ff1f7819 */ /* 0x000fe4000001161f */
[----:B------:R-:W-:Y:S02]  /*21d50*/  LOP3.LUT R28, R28, 0xffff, RZ, 0xc0, !PT ;  /* 0x0000ffff1c1c7812 */ /* 0x000fe400078ec0ff */
[----:B------:R-:W-:-:S02]  /*21d60*/  LOP3.LUT R29, R29, 0xffff, RZ, 0xc0, !PT ;  /* 0x0000ffff1d1d7812 */ /* 0x000fc400078ec0ff */
[----:B------:R-:W-:Y:S02]  /*21d70*/  PRMT R66, R25, 0x3340, R30 ;  /* 0x0000334019427816 */ /* 0x000fe4000000001e */
[----:B------:R-:W-:Y:S02]  /*21d80*/  LOP3.LUT R25, R76, 0xffff, RZ, 0xc0, !PT ;  /* 0x0000ffff4c197812 */ /* 0x000fe400078ec0ff */
[----:B------:R-:W-:Y:S02]  /*21d90*/  LOP3.LUT R26, R27, 0xffff, RZ, 0xc0, !PT ;  /* 0x0000ffff1b1a7812 */ /* 0x000fe400078ec0ff */
[----:B------:R-:W-:Y:S02]  /*21da0*/  LOP3.LUT R31, R31, 0xffff, RZ, 0xc0, !PT ;  /* 0x0000ffff1f1f7812 */ /* 0x000fe400078ec0ff */
[----:B------:R-:W-:Y:S02]  /*21db0*/  LOP3.LUT R27, R44, 0xffff, RZ, 0xc0, !PT ;  /* 0x0000ffff2c1b7812 */ /* 0x000fe400078ec0ff */
[----:B------:R-:W-:-:S02]  /*21dc0*/  PRMT R49, R33, 0x3340, R28 ;  /* 0x0000334021317816 */ /* 0x000fc4000000001c */
[----:B------:R-:W-:Y:S02]  /*21dd0*/  PRMT R51, R24, 0x3340, R29 ;  /* 0x0000334018337816 */ /* 0x000fe4000000001d */
[----:B------:R-:W-:Y:S02]  /*21de0*/  SHF.R.U32.HI R24, RZ, 0x8, R140 ;  /* 0x00000008ff187819 */ /* 0x000fe4000001168c */
[--C-:B------:R-:W-:Y:S02]  /*21df0*/  PRMT R44, R140, 0x3340, R25.reuse ;  /* 0x000033408c2c7816 */ /* 0x100fe40000000019 */
[----:B------:R-:W-:Y:S02]  /*21e00*/  SHF.R.U32.HI R28, RZ, 0x8, R25 ;  /* 0x00000008ff1c7819 */ /* 0x000fe40000011619 */
[----:B------:R-:W-:Y:S02]  /*21e10*/  PRMT R68, R26, 0x3340, R31 ;  /* 0x000033401a447816 */ /* 0x000fe4000000001f */
[----:B------:R-:W-:-:S02]  /*21e20*/  LOP3.LUT R29, R78, 0xffff, RZ, 0xc0, !PT ;  /* 0x0000ffff4e1d7812 */ /* 0x000fc400078ec0ff */
[----:B------:R-:W-:Y:S02]  /*21e30*/  SHF.R.U32.HI R25, RZ, 0x8, R142 ;  /* 0x00000008ff197819 */ /* 0x000fe4000001168e */
[----:B------:R-:W-:Y:S02]  /*21e40*/  SHF.R.U32.HI R26, RZ, 0x8, R108 ;  /* 0x00000008ff1a7819 */ /* 0x000fe4000001166c */
[----:B------:R-:W-:Y:S02]  /*21e50*/  SHF.R.U32.HI R30, RZ, 0x8, R27 ;  /* 0x00000008ff1e7819 */ /* 0x000fe4000001161b */
[----:B------:R-:W-:Y:S02]  /*21e60*/  LOP3.LUT R110, R110, 0xffff, RZ, 0xc0, !PT ;  /* 0x0000ffff6e6e7812 */ /* 0x000fe400078ec0ff */
[----:B------:R-:W-:Y:S02]  /*21e70*/  LOP3.LUT R31, R46, 0xffff, RZ, 0xc0, !PT ;  /* 0x0000ffff2e1f7812 */ /* 0x000fe400078ec0ff */
[----:B------:R-:W-:-:S02]  /*21e80*/  LOP3.LUT R33, R24, 0xffff, RZ, 0xc0, !PT ;  /* 0x0000ffff18217812 */ /* 0x000fc400078ec0ff */
[--C-:B------:R-:W-:Y:S02]  /*21e90*/  PRMT R46, R142, 0x3340, R29.reuse ;  /* 0x000033408e2e7816 */ /* 0x100fe4000000001d */
[----:B------:R-:W-:Y:S02]  /*21ea0*/  LOP3.LUT R24, R25, 0xffff, RZ, 0xc0, !PT ;  /* 0x0000ffff19187812 */ /* 0x000fe400078ec0ff */
[----:B------:R-:W-:Y:S02]  /*21eb0*/  SHF.R.U32.HI R29, RZ, 0x8, R29 ;  /* 0x00000008ff1d7819 */ /* 0x000fe4000001161d */
[----:B------:R-:W-:Y:S02]  /*21ec0*/  LOP3.LUT R25, R26, 0xffff, RZ, 0xc0, !PT ;  /* 0x0000ffff1a197812 */ /* 0x000fe400078ec0ff */
[----:B------:R-:W-:Y:S02]  /*21ed0*/  LOP3.LUT R30, R30, 0xffff, RZ, 0xc0, !PT ;  /* 0x0000ffff1e1e7812 */ /* 0x000fe400078ec0ff */
[----:B------:R-:W-:-:S02]  /*21ee0*/  PRMT R61, R108, 0x3340, R27 ;  /* 0x000033406c3d7816 */ /* 0x000fc4000000001b */
[--C-:B------:R-:W-:Y:S02]  /*21ef0*/  PRMT R63, R110, 0x3340, R31.reuse ;  /* 0x000033406e3f7816 */ /* 0x100fe4000000001f */
[----:B------:R-:W-:Y:S02]  /*21f00*/  SHF.R.U32.HI R27, RZ, 0x8, R110 ;  /* 0x00000008ff1b7819 */ /* 0x000fe4000001166e */
[----:B------:R-:W-:Y:S02]  /*21f10*/  SHF.R.U32.HI R31, RZ, 0x8, R31 ;  /* 0x00000008ff1f7819 */ /* 0x000fe4000001161f */
[----:B------:R-:W-:Y:S02]  /*21f20*/  PRMT R4, R4, 0x5410, R5 ;  /* 0x0000541004047816 */ /* 0x000fe40000000005 */
[----:B------:R-:W-:Y:S02]  /*21f30*/  PRMT R5, R8, 0x5410, R9 ;  /* 0x0000541008057816 */ /* 0x000fe40000000009 */
[----:B------:R-:W-:-:S02]  /*21f40*/  PRMT R6, R6, 0x5410, R11 ;  /* 0x0000541006067816 */ /* 0x000fc4000000000b */
[----:B------:R-:W-:Y:S01]  /*21f50*/  PRMT R7, R7, 0x5410, R10 ;  /* 0x0000541007077816 */ /* 0x000fe2000000000a */
[----:B------:R-:W-:Y:S01]  /*21f60*/  BAR.SYNC.DEFER_BLOCKING 0x0 ;  /* 0x0000000000007b1d */ /* 0x000fe20000010000 */
[----:B------:R-:W-:Y:S02]  /*21f70*/  LOP3.LUT R28, R28, 0xffff, RZ, 0xc0, !PT ;  /* 0x0000ffff1c1c7812 */ /* 0x000fe400078ec0ff */
[----:B------:R-:W-:Y:S02]  /*21f80*/  LOP3.LUT R29, R29, 0xffff, RZ, 0xc0, !PT ;  /* 0x0000ffff1d1d7812 */ /* 0x000fe400078ec0ff */
[----:B------:R-:W-:Y:S02]  /*21f90*/  PRMT R70, R25, 0x3340, R30 ;  /* 0x0000334019467816 */ /* 0x000fe4000000001e */
[----:B------:R-:W-:Y:S02]  /*21fa0*/  LOP3.LUT R144, R144, 0xffff, RZ, 0xc0, !PT ;  /* 0x0000ffff90907812 */ /* 0x000fe400078ec0ff */
[----:B------:R-:W-:-:S02]  /*21fb0*/  LOP3.LUT R25, R80, 0xffff, RZ, 0xc0, !PT ;  /* 0x0000ffff50197812 */ /* 0x000fc400078ec0ff */
[----:B------:R-:W-:Y:S02]  /*21fc0*/  LOP3.LUT R26, R27, 0xffff, RZ, 0xc0, !PT ;  /* 0x0000ffff1b1a7812 */ /* 0x000fe400078ec0ff */
[----:B------:R-:W-:Y:S02]  /*21fd0*/  LOP3.LUT R31, R31, 0xffff, RZ, 0xc0, !PT ;  /* 0x0000ffff1f1f7812 */ /* 0x000fe400078ec0ff */
[----:B------:R-:W-:Y:S02]  /*21fe0*/  LOP3.LUT R146, R146, 0xffff, RZ, 0xc0, !PT ;  /* 0x0000ffff92927812 */ /* 0x000fe400078ec0ff */
[----:B------:R-:W-:Y:S02]  /*21ff0*/  LOP3.LUT R112, R112, 0xffff, RZ, 0xc0, !PT ;  /* 0x0000ffff70707812 */ /* 0x000fe400078ec0ff */
[----:B------:R-:W-:Y:S02]  /*22000*/  LOP3.LUT R27, R48, 0xffff, RZ, 0xc0, !PT ;  /* 0x0000ffff301b7812 */ /* 0x000fe400078ec0ff */
[----:B------:R-:W-:-:S02]  /*22010*/  PRMT R57, R33, 0x3340, R28 ;  /* 0x0000334021397816 */ /* 0x000fc4000000001c */
[----:B------:R-:W-:Y:S01]  /*22020*/  PRMT R59, R24, 0x3340, R29 ;  /* 0x00003340183b7816 */ /* 0x000fe2000000001d */
[----:B------:R0:W-:Y:S01]  /*22030*/  STSM.16.M88.4 [R36], R4 ;  /* 0x0000000424007844 */ /* 0x0001e20000000200 */
[----:B------:R-:W-:Y:S02]  /*22040*/  LOP3.LUT R29, R82, 0xffff, RZ, 0xc0, !PT ;  /* 0x0000ffff521d7812 */ /* 0x000fe400078ec0ff */
[----:B------:R-:W-:Y:S02]  /*22050*/  SHF.R.U32.HI R24, RZ, 0x8, R144 ;  /* 0x00000008ff187819 */ /* 0x000fe40000011690 */
[--C-:B------:R-:W-:Y:S02]  /*22060*/  PRMT R48, R144, 0x3340, R25.reuse ;  /* 0x0000334090307816 */ /* 0x100fe40000000019 */
[----:B------:R-:W-:Y:S02]  /*22070*/  SHF.R.U32.HI R28, RZ, 0x8, R25 ;  /* 0x00000008ff1c7819 */ /* 0x000fe40000011619 */
[----:B------:R-:W-:-:S02]  /*22080*/  PRMT R72, R26, 0x3340, R31 ;  /* 0x000033401a487816 */ /* 0x000fc4000000001f */
[----:B------:R-:W-:Y:S02]  /*22090*/  SHF.R.U32.HI R25, RZ, 0x8, R146 ;  /* 0x00000008ff197819 */ /* 0x000fe40000011692 */
[----:B------:R-:W-:Y:S02]  /*220a0*/  SHF.R.U32.HI R26, RZ, 0x8, R112 ;  /* 0x00000008ff1a7819 */ /* 0x000fe40000011670 */
[----:B------:R-:W-:Y:S01]  /*220b0*/  SHF.R.U32.HI R30, RZ, 0x8, R27 ;  /* 0x00000008ff1e7819 */ /* 0x000fe2000001161b */
[----:B0-----:R-:W0:Y:S01]  /*220c0*/  LDC R5, c[0x0][0x244] ;  /* 0x00009100ff057b82 */ /* 0x001e220000000800 */
[----:B------:R-:W-:Y:S02]  /*220d0*/  LOP3.LUT R31, R50, 0xffff, RZ, 0xc0, !PT ;  /* 0x0000ffff321f7812 */ /* 0x000fe400078ec0ff */
[----:B------:R-:W-:Y:S02]  /*220e0*/  PRMT R50, R146, 0x3340, R29 ;  /* 0x0000334092327816 */ /* 0x000fe4000000001d */
[----:B------:R-:W-:-:S02]  /*220f0*/  LOP3.LUT R33, R24, 0xffff, RZ, 0xc0, !PT ;  /* 0x0000ffff18217812 */ /* 0x000fc400078ec0ff */
[----:B------:R-:W-:Y:S02]  /*22100*/  SHF.R.U32.HI R29, RZ, 0x8, R29 ;  /* 0x00000008ff1d7819 */ /* 0x000fe4000001161d */
[----:B------:R-:W-:Y:S02]  /*22110*/  LOP3.LUT R24, R25, 0xffff, RZ, 0xc0, !PT ;  /* 0x0000ffff19187812 */ /* 0x000fe400078ec0ff */
[----:B------:R-:W-:Y:S02]  /*22120*/  LOP3.LUT R25, R26, 0xffff, RZ, 0xc0, !PT ;  /* 0x0000ffff1a197812 */ /* 0x000fe400078ec0ff */
[----:B------:R-:W-:Y:S02]  /*22130*/  LOP3.LUT R30, R30, 0xffff, RZ, 0xc0, !PT ;  /* 0x0000ffff1e1e7812 */ /* 0x000fe400078ec0ff */
[----:B------:R-:W-:Y:S02]  /*22140*/  LOP3.LUT R29, R29, 0xffff, RZ, 0xc0, !PT ;  /* 0x0000ffff1d1d7812 */ /* 0x000fe400078ec0ff */
[----:B------:R-:W-:-:S02]  /*22150*/  LOP3.LUT R28, R28, 0xffff, RZ, 0xc0, !PT ;  /* 0x0000ffff1c1c7812 */ /* 0x000fc400078ec0ff */
[----:B------:R-:W-:Y:S02]  /*22160*/  PRMT R74, R25, 0x3340, R30 ;  /* 0x00003340194a7816 */ /* 0x000fe4000000001e */
[----:B------:R-:W-:Y:S02]  /*22170*/  LOP3.LUT R148, R148, 0xffff, RZ, 0xc0, !PT ;  /* 0x0000ffff94947812 */ /* 0x000fe400078ec0ff */
[----:B------:R-:W-:Y:S02]  /*22180*/  LOP3.LUT R25, R84, 0xffff, RZ, 0xc0, !PT ;  /* 0x0000ffff54197812 */ /* 0x000fe400078ec0ff */
[----:B------:R-:W-:Y:S02]  /*22190*/  PRMT R67, R24, 0x3340, R29 ;  /* 0x0000334018437816 */ /* 0x000fe4000000001d */
[----:B------:R-:W-:Y:S02]  /*221a0*/  PRMT R65, R33, 0x3340, R28 ;  /* 0x0000334021417816 */ /* 0x000fe4000000001c */
[----:B------:R-:W-:-:S02]  /*221b0*/  SHF.R.U32.HI R24, RZ, 0x8, R148 ;  /* 0x00000008ff187819 */ /* 0x000fc40000011694 */
[----:B------:R-:W-:Y:S02]  /*221c0*/  SHF.R.U32.HI R28, RZ, 0x8, R25 ;  /* 0x00000008ff1c7819 */ /* 0x000fe40000011619 */
[----:B------:R-:W-:Y:S02]  /*221d0*/  LOP3.LUT R3, R3, 0x7f, RZ, 0xc0, !PT ;  /* 0x0000007f03037812 */ /* 0x000fe400078ec0ff */
[----:B------:R-:W-:Y:S02]  /*221e0*/  LOP3.LUT R33, R24, 0xffff, RZ, 0xc0, !PT ;  /* 0x0000ffff18217812 */ /* 0x000fe400078ec0ff */
[----:B------:R-:W-:Y:S02]  /*221f0*/  LOP3.LUT R28, R28, 0xffff, RZ, 0xc0, !PT ;  /* 0x0000ffff1c1c7812 */ /* 0x000fe400078ec0ff */
[----:B------:R-:W-:Y:S02]  /*22200*/  LEA R3, R3, UR58, 0x4 ;  /* 0x0000003a03037c11 */ /* 0x000fe4000f8e20ff */
[----:B------:R-:W-:Y:S01]  /*22210*/  PRMT R73, R33, 0x3340, R28 ;  /* 0x0000334021497816 */ /* 0x000fe2000000001c */
[----:B------:R-:W-:Y:S01]  /*22220*/  BAR.SYNC.DEFER_BLOCKING 0x0 ;  /* 0x0000000000007b1d */ /* 0x000fe20000010000 */
[----:B------:R-:W-:-:S02]  /*22230*/  PRMT R16, R15, 0x5410, R16 ;  /* 0x000054100f107816 */ /* 0x000fc40000000010 */
[----:B------:R-:W-:-:S03]  /*22240*/  PRMT R17, R14, 0x5410, R17 ;  /* 0x000054100e117816 */ /* 0x000fc60000000011 */
[----:B------:R-:W1:Y:S01]  /*22250*/  LDS.128 R32, [R3] ;  /* 0x0000000003207984 */ /* 0x000e620000000c00 */
[----:B------:R-:W-:Y:S02]  /*22260*/  PRMT R18, R13, 0x5410, R18 ;  /* 0x000054100d127816 */ /* 0x000fe40000000012 */
[----:B------:R-:W-:Y:S01]  /*22270*/  PRMT R19, R12, 0x5410, R19 ;  /* 0x000054100c137816 */ /* 0x000fe20000000013 */
[----:B------:R-:W-:Y:S01]  /*22280*/  BAR.SYNC.DEFER_BLOCKING 0x0 ;  /* 0x0000000000007b1d */ /* 0x000fe20000010000 */
[----:B------:R-:W-:Y:S02]  /*22290*/  LOP3.LUT R114, R114, 0xffff, RZ, 0xc0, !PT ;  /* 0x0000ffff72727812 */ /* 0x000fe400078ec0ff */
[----:B------:R-:W-:Y:S02]  /*222a0*/  PRMT R69, R112, 0x3340, R27 ;  /* 0x0000334070457816 */ /* 0x000fe4000000001b */
[----:B------:R-:W-:Y:S02]  /*222b0*/  PRMT R71, R114, 0x3340, R31 ;  /* 0x0000334072477816 */ /* 0x000fe4000000001f */
[----:B------:R-:W-:-:S02]  /*222c0*/  SHF.R.U32.HI R27, RZ, 0x8, R114 ;  /* 0x00000008ff1b7819 */ /* 0x000fc40000011672 */
[----:B------:R-:W-:Y:S02]  /*222d0*/  SHF.R.U32.HI R31, RZ, 0x8, R31 ;  /* 0x00000008ff1f7819 */ /* 0x000fe4000001161f */
[----:B------:R-:W-:Y:S02]  /*222e0*/  LOP3.LUT R26, R27, 0xffff, RZ, 0xc0, !PT ;  /* 0x0000ffff1b1a7812 */ /* 0x000fe400078ec0ff */
[----:B------:R-:W-:Y:S01]  /*222f0*/  LOP3.LUT R31, R31, 0xffff, RZ, 0xc0, !PT ;  /* 0x0000ffff1f1f7812 */ /* 0x000fe200078ec0ff */
[----:B------:R-:W-:Y:S01]  /*22300*/  STSM.16.M88.4 [R36], R16 ;  /* 0x0000001024007844 */ /* 0x000fe20000000200 */
[----:B------:R-:W-:Y:S02]  /*22310*/  BAR.SYNC.DEFER_BLOCKING 0x0 ;  /* 0x0000000000007b1d */ /* 0x000fe40000010000 */
[----:B------:R-:W-:Y:S02]  /*22320*/  PRMT R76, R26, 0x3340, R31 ;  /* 0x000033401a4c7816 */ /* 0x000fe4000000001f */
[----:B------:R-:W-:-:S02]  /*22330*/  LOP3.LUT R150, R150, 0xffff, RZ, 0xc0, !PT ;  /* 0x0000ffff96967812 */ /* 0x000fc400078ec0ff */
[----:B------:R-:W-:Y:S02]  /*22340*/  LOP3.LUT R118, R118, 0xffff, RZ, 0xc0, !PT ;  /* 0x0000ffff76767812 */ /* 0x000fe400078ec0ff */
[----:B------:R-:W-:Y:S02]  /*22350*/  LOP3.LUT R29, R86, 0xffff, RZ, 0xc0, !PT ;  /* 0x0000ffff561d7812 */ /* 0x000fe400078ec0ff */
[----:B------:R-:W-:Y:S02]  /*22360*/  LOP3.LUT R31, R54, 0xffff, RZ, 0xc0, !PT ;  /* 0x0000ffff361f7812 */ /* 0x000fe400078ec0ff */
[----:B------:R-:W-:Y:S02]  /*22370*/  LOP3.LUT R116, R116, 0xffff, RZ, 0xc0, !PT ;  /* 0x0000ffff74747812 */ /* 0x000fe400078ec0ff */
[----:B------:R-:W-:Y:S02]  /*22380*/  LOP3.LUT R27, R52, 0xffff, RZ, 0xc0, !PT ;  /* 0x0000ffff341b7812 */ /* 0x000fe400078ec0ff */
[----:B------:R-:W-:-:S02]  /*22390*/  PRMT R52, R148, 0x3340, R25 ;  /* 0x0000334094347816 */ /* 0x000fc40000000019 */
[----:B------:R-:W-:Y:S02]  /*223a0*/  SHF.R.U32.HI R25, RZ, 0x8, R150 ;  /* 0x00000008ff197819 */ /* 0x000fe40000011696 */
[----:B------:R-:W-:Y:S02]  /*223b0*/  PRMT R54, R150, 0x3340, R29 ;  /* 0x0000334096367816 */ /* 0x000fe4000000001d */
[----:B------:R-:W-:Y:S02]  /*223c0*/  PRMT R79, R118, 0x3340, R31 ;  /* 0x00003340764f7816 */ /* 0x000fe4000000001f */
[----:B------:R-:W-:Y:S02]  /*223d0*/  SHF.R.U32.HI R29, RZ, 0x8, R29 ;  /* 0x00000008ff1d7819 */ /* 0x000fe4000001161d */
[----:B------:R-:W-:Y:S02]  /*223e0*/  SHF.R.U32.HI R26, RZ, 0x8, R116 ;  /* 0x00000008ff1a7819 */ /* 0x000fe40000011674 */
[----:B------:R-:W-:-:S02]  /*223f0*/  PRMT R77, R116, 0x3340, R27 ;  /* 0x00003340744d7816 */ /* 0x000fc4000000001b */
[----:B------:R-:W-:Y:S02]  /*22400*/  SHF.R.U32.HI R30, RZ, 0x8, R27 ;  /* 0x00000008ff1e7819 */ /* 0x000fe4000001161b */
[----:B------:R-:W-:Y:S02]  /*22410*/  SHF.R.U32.HI R31, RZ, 0x8, R31 ;  /* 0x00000008ff1f7819 */ /* 0x000fe4000001161f */
        /* <DEDUP_REMOVED lines=9> */
[----:B------:R-:W-:-:S02]  /*224b0*/  PRMT R80, R26, 0x3340, R31 ;  /* 0x000033401a507816 */ /* 0x000fc4000000001f */
[----:B------:R-:W2:Y:S01]  /*224c0*/  LDS.128 R28, [R3] ;  /* 0x00000000031c7984 */ /* 0x000ea20000000c00 */
[----:B------:R-:W-:Y:S02]  /*224d0*/  PRMT R20, R20, 0x5410, R39 ;  /* 0x0000541014147816 */ /* 0x000fe40000000027 */
[----:B------:R-:W-:Y:S02]  /*224e0*/  PRMT R21, R21, 0x5410, R56 ;  /* 0x0000541015157816 */ /* 0x000fe40000000038 */
[----:B------:R-:W-:Y:S02]  /*224f0*/  PRMT R22, R22, 0x5410, R41 ;  /* 0x0000541016167816 */ /* 0x000fe40000000029 */
[----:B------:R-:W-:Y:S01]  /*22500*/  PRMT R23, R23, 0x5410, R58 ;  /* 0x0000541017177816 */ /* 0x000fe2000000003a */
[----:B------:R-:W-:Y:S06]  /*22510*/  BAR.SYNC.DEFER_BLOCKING 0x0 ;  /* 0x0000000000007b1d */ /* 0x000fec0000010000 */
[----:B------:R0:W-:Y:S02]  /*22520*/  STSM.16.M88.4 [R36], R20 ;  /* 0x0000001424007844 */ /* 0x0001e40000000200 */
[----:B------:R-:W-:Y:S01]  /*22530*/  BAR.SYNC.DEFER_BLOCKING 0x0 ;  /* 0x0000000000007b1d */ /* 0x000fe20000010000 */
[----:B------:R-:W-:-:S02]  /*22540*/  PRMT R8, R37, 0x5410, R38 ;  /* 0x0000541025087816 */ /* 0x000fc40000000026 */
[----:B------:R-:W-:-:S03]  /*22550*/  PRMT R9, R43, 0x5410, R60 ;  /* 0x000054102b097816 */ /* 0x000fc6000000003c */
[----:B------:R-:W4:Y:S01]  /*22560*/  LDS.128 R24, [R3] ;  /* 0x0000000003187984 */ /* 0x000f220000000c00 */
[----:B------:R-:W-:Y:S02]  /*22570*/  PRMT R10, R45, 0x5410, R62 ;  /* 0x000054102d0a7816 */ /* 0x000fe4000000003e */
[----:B------:R-:W-:Y:S01]  /*22580*/  PRMT R11, R47, 0x5410, R64 ;  /* 0x000054102f0b7816 */ /* 0x000fe20000000040 */
[----:B------:R-:W-:Y:S06]  /*22590*/  BAR.SYNC.DEFER_BLOCKING 0x0 ;  /* 0x0000000000007b1d */ /* 0x000fec0000010000 */
[----:B------:R-:W-:Y:S02]  /*225a0*/  STSM.16.M88.4 [R36], R8 ;  /* 0x0000000824007844 */ /* 0x000fe40000000200 */
[----:B------:R-:W-:Y:S01]  /*225b0*/  BAR.SYNC.DEFER_BLOCKING 0x0 ;  /* 0x0000000000007b1d */ /* 0x000fe20000010000 */
[----:B------:R-:W-:-:S02]  /*225c0*/  PRMT R41, R42, 0x5410, R51 ;  /* 0x000054102a297816 */ /* 0x000fc40000000033 */
[----:B------:R-:W-:-:S03]  /*225d0*/  PRMT R40, R40, 0x5410, R49 ;  /* 0x0000541028287816 */ /* 0x000fc60000000031 */
[----:B------:R-:W4:Y:S01]  /*225e0*/  LDS.128 R16, [R3] ;  /* 0x0000000003107984 */ /* 0x000f220000000c00 */
        /* <DEDUP_REMOVED lines=18> */
[----:B------:R-:W-:Y:S01]  /*22710*/  BAR.SYNC.DEFER_BLOCKING 0x0 ;  /* 0x0000000000007b1d */ /* 0x000fe20000010000 */
[----:B0-----:R-:W-:-:S05]  /*22720*/  IMAD R20, R2, R5, RZ ;  /* 0x0000000502147224 */ /* 0x001fca00078e02ff */
[----:B------:R-:W-:Y:S01]  /*22730*/  STSM.16.M88.4 [R36], R48 ;  /* 0x0000003024007844 */ /* 0x000fe20000000200 */
[----:B------:R-:W-:Y:S01]  /*22740*/  IMAD R23, R5, 0x80, R20 ;  /* 0x0000008005177824 */ /* 0x000fe200078e0214 */
[----:B------:R-:W-:Y:S01]  /*22750*/  BAR.SYNC.DEFER_BLOCKING 0x0 ;  /* 0x0000000000007b1d */ /* 0x000fe20000010000 */
[----:B------:R-:W-:Y:S02]  /*22760*/  PRMT R53, R54, 0x5410, R75 ;  /* 0x0000541036357816 */ /* 0x000fe4000000004b */
[----:B------:R-:W-:-:S03]  /*22770*/  PRMT R52, R52, 0x5410, R73 ;  /* 0x0000541034347816 */ /* 0x000fc60000000049 */
[----:B------:R-:W0:Y:S01]  /*22780*/  LDS.128 R4, [R3] ;  /* 0x0000000003047984 */ /* 0x000e220000000c00 */
[----:B------:R-:W-:Y:S02]  /*22790*/  PRMT R54, R77, 0x5410, R78 ;  /* 0x000054104d367816 */ /* 0x000fe4000000004e */
[----:B------:R-:W-:Y:S01]  /*227a0*/  PRMT R55, R79, 0x5410, R80 ;  /* 0x000054104f377816 */ /* 0x000fe20000000050 */
[----:B------:R-:W-:Y:S01]  /*227b0*/  BAR.SYNC.DEFER_BLOCKING 0x0 ;  /* 0x0000000000007b1d */ /* 0x000fe20000010000 */
[----:B------:R-:W-:Y:S01]  /*227c0*/  ISETP.GE.AND P1, PT, R2, UR6, PT ;  /* 0x0000000602007c0c */ /* 0x000fe2000bf26270 */
[----:B------:R-:W-:Y:S01]  /*227d0*/  IMAD R37, R0, UR24, RZ ;  /* 0x0000001800257c24 */ /* 0x000fe2000f8e02ff */
[----:B------:R-:W-:Y:S02]  /*227e0*/  IADD3 R21, P4, R20, UR4, RZ ;  /* 0x0000000414157c10 */ /* 0x000fe4000ff9e0ff */
[----:B------:R-:W-:Y:S02]  /*227f0*/  ISETP.LT.AND P1, PT, R0, UR29, !P1 ;  /* 0x0000001d00007c0c */ /* 0x000fe4000cf21270 */
[----:B------:R-:W-:-:S02]  /*22800*/  LEA.HI.X.SX32 R20, R20, UR5, 0x1, P4 ;  /* 0x0000000514147c11 */ /* 0x000fc4000a0f0eff */
[----:B---3--:R-:W-:Y:S02]  /*22810*/  SHF.R.S32.HI R42, RZ, 0x1f, R37 ;  /* 0x0000001fff2a7819 */ /* 0x008fe40000011425 */
[----:B------:R-:W-:Y:S01]  /*22820*/  IADD3 R38, P4, R37, R21, RZ ;  /* 0x0000001525267210 */ /* 0x000fe20007f9e0ff */
[----:B------:R3:W-:Y:S04]  /*22830*/  STSM.16.M88.4 [R36], R52 ;  /* 0x0000003424007844 */ /* 0x0007e80000000200 */
[----:B------:R-:W-:Y:S01]  /*22840*/  IMAD.X R39, R42, 0x1, R20, P4 ;  /* 0x000000012a277824 */ /* 0x000fe200020e0614 */
[----:B------:R-:W-:Y:S01]  /*22850*/  BAR.SYNC.DEFER_BLOCKING 0x0 ;  /* 0x0000000000007b1d */ /* 0x000fe20000010000 */
[----:B------:R-:W-:Y:S02]  /*22860*/  ISETP.GE.AND P4, PT, R0, UR7, PT ;  /* 0x0000000700007c0c */ /* 0x000fe4000bf86270 */
[----:B-1----:R-:W-:-:S02]  /*22870*/  PRMT R41, R32, 0x7770, RZ ;  /* 0x0000777020297816 */ /* 0x002fc400000000ff */
[----:B------:R-:W-:Y:S01]  /*22880*/  IADD3 R22, P5, R23, UR4, RZ ;  /* 0x0000000417167c10 */ /* 0x000fe2000ffbe0ff */
[----:B------:R-:W-:Y:S02]  /*22890*/  ULDC.64 UR6, c[0x0][0x228] ;  /* 0x00008a0000067ab9 */ /* 0x000fe40000000a00 */
[----:B------:R-:W-:Y:S01]  /*228a0*/  ISETP.LT.AND P4, PT, R152, UR6, !P4 ;  /* 0x0000000698007c0c */ /* 0x000fe2000e781270 */
[----:B------:R-:W-:Y:S01]  /*228b0*/  VIADD R40, R37, UR24 ;  /* 0x0000001825287c36 */ /* 0x000fe20008000000 */
[----:B------:R-:W-:Y:S01]  /*228c0*/  LEA.HI.X.SX32 R23, R23, UR5, 0x1, P5 ;  /* 0x0000000517177c11 */ /* 0x000fe2000a8f0eff */
[----:B------:R-:W-:Y:S01]  /*228d0*/  ULDC.64 UR4, c[0x0][0x228] ;  /* 0x00008a0000047ab9 */ /* 0x000fe20000000a00 */
[----:B--2---:R-:W-:Y:S01]  /*228e0*/  PRMT R47, R32, 0x7771, RZ ;  /* 0x00007771202f7816 */ /* 0x004fe200000000ff */
[----:B------:R-:W-:Y:S01]  /*228f0*/  ULDC UR6, c[0x0][0x228] ;  /* 0x00008a0000067ab9 */ /* 0x000fe20000000800 */
[----:B------:R-:W-:Y:S01]  /*22900*/  ISETP.LT.AND P5, PT, R2, UR4, !P2 ;  /* 0x0000000402007c0c */ /* 0x000fe2000d7a1270 */
[----:B------:R1:W-:Y:S01]  /*22910*/  @P1 STG.E.U8 desc[UR56][R38.64], R41 ;  /* 0x0000002926001986 */ /* 0x0003e2000c101138 */
[----:B---3--:R-:W-:-:S02]  /*22920*/  IADD3 R36, P1, R37, R22, RZ ;  /* 0x0000001625247210 */ /* 0x008fc40007f3e0ff */
[----:B------:R-:W-:Y:S01]  /*22930*/  PRMT R45, R32, 0x7772, RZ ;  /* 0x00007772202d7816 */ /* 0x000fe200000000ff */
[----:B------:R-:W-:Y:S01]  /*22940*/  VIADD R44, R40, UR24 ;  /* 0x00000018282c7c36 */ /* 0x000fe20008000000 */
[----:B------:R-:W-:Y:S01]  /*22950*/  SHF.R.S32.HI R43, RZ, 0x1f, R40 ;  /* 0x0000001fff2b7819 */ /* 0x000fe20000011428 */
[----:B------:R-:W-:Y:S01]  /*22960*/  IMAD.X R37, R42, 0x1, R23, P1 ;  /* 0x000000012a257824 */ /* 0x000fe200008e0617 */
[----:B------:R-:W-:Y:S01]  /*22970*/  ULDC UR4, c[0x0][0x22c] ;  /* 0x00008b0000047ab9 */ /* 0x000fe20000000800 */
[----:B-1----:R-:W-:-:S03]  /*22980*/  IADD3 R38, P6, R40, R21, RZ ;  /* 0x0000001528267210 */ /* 0x002fc60007fde0ff */
[----:B------:R1:W-:Y:S01]  /*22990*/  @P4 STG.E.U8 desc[UR56][R36.64], R47 ;  /* 0x0000002f24004986 */ /* 0x0003e2000c101138 */
[----:B------:R-:W-:Y:S01]  /*229a0*/  ISETP.LT.AND P4, PT, R152, UR10, !P2 ;  /* 0x0000000a98007c0c */ /* 0x000fe2000d781270 */
[----:B------:R-:W-:Y:S01]  /*229b0*/  IMAD.X R39, R43, 0x1, R20, P6 ;  /* 0x000000012b277824 */ /* 0x000fe200030e0614 */
[----:B------:R-:W-:Y:S01]  /*229c0*/  IADD3 R40, P2, R40, R22, RZ ;  /* 0x0000001628287210 */ /* 0x000fe20007f5e0ff */
[----:B------:R-:W-:-:S03]  /*229d0*/  VIADD R41, R0, 0x3 ;  /* 0x0000000300297836 */ /* 0x000fc60000000000 */
[----:B------:R2:W-:Y:S01]  /*229e0*/  @P5 STG.E.U8 desc[UR56][R38.64], R45 ;  /* 0x0000002d26005986 */ /* 0x0005e2000c101138 */
[----:B------:R-:W-:Y:S01]  /*229f0*/  ISETP.LT.AND P5, PT, R2, UR8, !P3 ;  /* 0x0000000802007c0c */ /* 0x000fe2000dfa1270 */
[----:B------:R-:W-:Y:S01]  /*22a00*/  ULDC UR8, c[0x0][0x228] ;  /* 0x00008a0000087ab9 */ /* 0x000fe20000000800 */
[----:B------:R-:W-:Y:S01]  /*22a10*/  ISETP.GE.AND P1, PT, R41, UR4, PT ;  /* 0x0000000429007c0c */ /* 0x000fe2000bf26270 */
[----:B------:R-:W-:Y:S01]  /*22a20*/  IMAD.X R41, R43, 0x1, R23, P2 ;  /* 0x000000012b297824 */ /* 0x000fe200010e0617 */
[----:B------:R-:W-:Y:S02]  /*22a30*/  SHF.R.S32.HI R46, RZ, 0x1f, R44 ;  /* 0x0000001fff2e7819 */ /* 0x000fe4000001142c */
[----:B-1----:R-:W-:Y:S01]  /*22a40*/  PRMT R47, R32, 0x7773, RZ ;  /* 0x00007773202f7816 */ /* 0x002fe200000000ff */
[----:B------:R-:W-:Y:S01]  /*22a50*/  VIADD R36, R0, 0x4 ;  /* 0x0000000400247836 */ /* 0x000fe20000000000 */
[----:B------:R-:W-:Y:S01]  /*22a60*/  IADD3 R42, P6, R44, R21, RZ ;  /* 0x000000152c2a7210 */ /* 0x000fe20007fde0ff */
[----:B------:R-:W-:Y:S01]  /*22a70*/  ULDC UR4, c[0x0][0x22c] ;  /* 0x00008b0000047ab9 */ /* 0x000fe20000000800 */
[----:B--2---:R-:W-:Y:S01]  /*22a80*/  PRMT R45, R33, 0x7770, RZ ;  /* 0x00007770212d7816 */ /* 0x004fe200000000ff */
[----:B------:R1:W-:Y:S02]  /*22a90*/  @P4 STG.E.U8 desc[UR56][R40.64], R47 ;  /* 0x0000002f28004986 */ /* 0x0003e4000c101138 */
[----:B------:R-:W-:Y:S01]  /*22aa0*/  IMAD.X R43, R46, 0x1, R20, P6 ;  /* 0x000000012e2b7824 */ /* 0x000fe200030e0614 */
[----:B------:R-:W-:Y:S01]  /*22ab0*/  ISETP.LT.AND P4, PT, R152, UR14, !P3 ;  /* 0x0000000e98007c0c */ /* 0x000fe2000df81270 */
[----:B------:R-:W-:Y:S01]  /*22ac0*/  VIADD R32, R44, UR24 ;  /* 0x000000182c207c36 */ /* 0x000fe20008000000 */
[----:B------:R-:W-:Y:S01]  /*22ad0*/  ISETP.GE.AND P2, PT, R36, UR4, PT ;  /* 0x0000000424007c0c */ /* 0x000fe2000bf46270 */
[----:B------:R-:W-:Y:S01]  /*22ae0*/  ULDC UR4, c[0x0][0x22c] ;  /* 0x00008b0000047ab9 */ /* 0x000fe20000000800 */
[----:B------:R-:W-:Y:S01]  /*22af0*/  IADD3 R36, P3, R44, R22, RZ ;  /* 0x000000162c247210 */ /* 0x000fe20007f7e0ff */
[----:B------:R2:W-:Y:S01]  /*22b00*/  @P5 STG.E.U8 desc[UR56][R42.64], R45 ;  /* 0x0000002d2a005986 */ /* 0x0005e2000c101138 */
[----:B------:R-:W-:-:S02]  /*22b10*/  ISETP.LT.AND P5, PT, R2, UR12, !P1 ;  /* 0x0000000c02007c0c */ /* 0x000fc4000cfa1270 */
[----:B------:R-:W-:Y:S01]  /*22b20*/  SHF.R.S32.HI R44, RZ, 0x1f, R32 ;  /* 0x0000001fff2c7819 */ /* 0x000fe20000011420 */
[----:B------:R-:W-:Y:S01]  /*22b30*/  IMAD.X R37, R46, 0x1, R23, P3 ;  /* 0x000000012e257824 */ /* 0x000fe200018e0617 */
[----:B------:R-:W-:Y:S01]  /*22b40*/  IADD3 R38, P6, R32, R21, RZ ;  /* 0x0000001520267210 */ /* 0x000fe20007fde0ff */
[----:B-1----:R-:W-:Y:S01]  /*22b50*/  VIADD R40, R0, 0x5 ;  /* 0x0000000500287836 */ /* 0x002fe20000000000 */
[----:B--2---:R-:W-:-:S03]  /*22b60*/  PRMT R45, R33, 0x7771, RZ ;  /* 0x00007771212d7816 */ /* 0x004fc600000000ff */
[----:B------:R-:W-:Y:S01]  /*22b70*/  IMAD.X R39, R44, 0x1, R20, P6 ;  /* 0x000000012c277824 */ /* 0x000fe200030e0614 */
[C---:B------:R-:W-:Y:S01]  /*22b80*/  PRMT R43, R33.reuse, 0x7772, RZ ;  /* 0x00007772212b7816 */ /* 0x040fe200000000ff */
[----:B------:R1:W-:Y:S01]  /*22b90*/  @P4 STG.E.U8 desc[UR56][R36.64], R45 ;  /* 0x0000002d24004986 */ /* 0x0003e2000c101138 */
[----:B------:R-:W-:Y:S01]  /*22ba0*/  ISETP.LT.AND P4, PT, R152, UR18, !P1 ;  /* 0x0000001298007c0c */ /* 0x000fe2000cf81270 */
[----:B------:R-:W-:Y:S01]  /*22bb0*/  VIADD R42, R32, UR24 ;  /* 0x00000018202a7c36 */ /* 0x000fe20008000000 */
[----:B------:R-:W-:Y:S01]  /*22bc0*/  ISETP.GE.AND P3, PT, R40, UR4, PT ;  /* 0x0000000428007c0c */ /* 0x000fe2000bf66270 */
[----:B------:R2:W-:Y:S01]  /*22bd0*/  @P5 STG.E.U8 desc[UR56][R38.64], R43 ;  /* 0x0000002b26005986 */ /* 0x0005e2000c101138 */
[----:B------:R-:W-:Y:S01]  /*22be0*/  IADD3 R40, P1, R32, R22, RZ ;  /* 0x0000001620287210 */ /* 0x000fe20007f3e0ff */
[----:B------:R-:W-:Y:S01]  /*22bf0*/  ULDC UR4, c[0x0][0x22c] ;  /* 0x00008b0000047ab9 */ /* 0x000fe20000000800 */
[----:B------:R-:W-:Y:S02]  /*22c00*/  ISETP.LT.AND P5, PT, R2, UR16, !P2 ;  /* 0x0000001002007c0c */ /* 0x000fe4000d7a1270 */
[----:B------:R-:W-:Y:S01]  /*22c10*/  SHF.R.S32.HI R46, RZ, 0x1f, R42 ;  /* 0x0000001fff2e7819 */ /* 0x000fe2000001142a */
[----:B------:R-:W-:Y:S01]  /*22c20*/  IMAD.X R41, R44, 0x1, R23, P1 ;  /* 0x000000012c297824 */ /* 0x000fe200008e0617 */
[----:B------:R-:W-:Y:S01]  /*22c30*/  IADD3 R32, P6, R42, R21, RZ ;  /* 0x000000152a207210 */ /* 0x000fe20007fde0ff */
[----:B-1----:R-:W-:Y:S01]  /*22c40*/  VIADD R36, R0, 0x6 ;  /* 0x0000000600247836 */ /* 0x002fe20000000000 */
[----:B--2---:R-:W-:-:S03]  /*22c50*/  PRMT R39, R33, 0x7773, RZ ;  /* 0x0000777321277816 */ /* 0x004fc600000000ff */
[----:B------:R-:W-:Y:S01]  /*22c60*/  IMAD.X R33, R46, 0x1, R20, P6 ;  /* 0x000000012e217824 */ /* 0x000fe200030e0614 */
[----:B------:R-:W-:Y:S01]  /*22c70*/  PRMT R45, R34, 0x7770, RZ ;  /* 0x00007770222d7816 */ /* 0x000fe200000000ff */
[----:B------:R-:W-:Y:S01]  /*22c80*/  @P4 STG.E.U8 desc[UR56][R40.64], R39 ;  /* 0x0000002728004986 */ /* 0x000fe2000c101138 */
[----:B------:R-:W-:Y:S01]  /*22c90*/  ISETP.LT.AND P4, PT, R152, UR22, !P2 ;  /* 0x0000001698007c0c */ /* 0x000fe2000d781270 */
[----:B------:R-:W-:Y:S01]  /*22ca0*/  VIADD R43, R42, UR24 ;  /* 0x000000182a2b7c36 */ /* 0x000fe20008000000 */
[----:B------:R-:W-:Y:S01]  /*22cb0*/  ISETP.GE.AND P1, PT, R36, UR4, PT ;  /* 0x0000000424007c0c */ /* 0x000fe2000bf26270 */
[----:B------:R1:W-:Y:S01]  /*22cc0*/  @P5 STG.E.U8 desc[UR56][R32.64], R45 ;  /* 0x0000002d20005986 */ /* 0x0003e2000c101138 */
[----:B------:R-:W-:Y:S02]  /*22cd0*/  IADD3 R36, P2, R42, R22, RZ ;  /* 0x000000162a247210 */ /* 0x000fe40007f5e0ff */
[----:B------:R-:W-:Y:S01]  /*22ce0*/  PRMT R47, R34, 0x7771, RZ ;  /* 0x00007771222f7816 */ /* 0x000fe200000000ff */
[----:B------:R-:W-:Y:S01]  /*22cf0*/  VIADD R44, R0, 0x7 ;  /* 0x00000007002c7836 */ /* 0x000fe20000000000 */
[----:B------:R-:W-:Y:S01]  /*22d00*/  ISETP.LT.AND P5, PT, R2, UR20, !P3 ;  /* 0x0000001402007c0c */ /* 0x000fe2000dfa1270 */
[----:B------:R-:W-:Y:S01]  /*22d10*/  IMAD.X R37, R46, 0x1, R23, P2 ;  /* 0x000000012e257824 */ /* 0x000fe200010e0617 */
[----:B------:R-:W-:Y:S01]  /*22d20*/  SHF.R.S32.HI R42, RZ, 0x1f, R43 ;  /* 0x0000001fff2a7819 */ /* 0x000fe2000001142b */
[----:B------:R-:W-:Y:S01]  /*22d30*/  ULDC UR4, c[0x0][0x22c] ;  /* 0x00008b0000047ab9 */ /* 0x000fe20000000800 */
[----:B------:R-:W-:-:S02]  /*22d40*/  IADD3 R38, P6, R43, R21, RZ ;  /* 0x000000152b267210 */ /* 0x000fc40007fde0ff */
[----:B------:R2:W-:Y:S01]  /*22d50*/  @P4 STG.E.U8 desc[UR56][R36.64], R47 ;  /* 0x0000002f24004986 */ /* 0x0005e2000c101138 */
[----:B-1----:R-:W-:Y:S02]  /*22d60*/  PRMT R45, R34, 0x7772, RZ ;  /* 0x00007772222d7816 */ /* 0x002fe400000000ff */
[----:B------:R-:W-:Y:S01]  /*22d70*/  IMAD.X R39, R42, 0x1, R20, P6 ;  /* 0x000000012a277824 */ /* 0x000fe200030e0614 */
[----:B------:R-:W-:Y:S01]  /*22d80*/  ISETP.LT.AND P4, PT, R152, UR26, !P3 ;  /* 0x0000001a98007c0c */ /* 0x000fe2000df81270 */
[----:B------:R-:W-:Y:S01]  /*22d90*/  VIADD R40, R0, 0x8 ;  /* 0x0000000800287836 */ /* 0x000fe20000000000 */
[C---:B------:R-:W-:Y:S01]  /*22da0*/  IADD3 R32, P3, R43.reuse, R22, RZ ;  /* 0x000000162b207210 */ /* 0x040fe20007f7e0ff */
[----:B------:R-:W-:Y:S01]  /*22db0*/  VIADD R43, R43, UR24 ;  /* 0x000000182b2b7c36 */ /* 0x000fe20008000000 */
[----:B------:R-:W-:Y:S01]  /*22dc0*/  ISETP.GE.AND P2, PT, R44, UR4, PT ;  /* 0x000000042c007c0c */ /* 0x000fe2000bf46270 */
[----:B------:R1:W-:Y:S01]  /*22dd0*/  @P5 STG.E.U8 desc[UR56][R38.64], R45 ;  /* 0x0000002d26005986 */ /* 0x0003e2000c101138 */
[----:B------:R-:W-:Y:S01]  /*22de0*/  ISETP.LT.AND P5, PT, R2, UR28, !P1 ;  /* 0x0000001c02007c0c */ /* 0x000fe2000cfa1270 */
[----:B------:R-:W-:Y:S01]  /*22df0*/  ULDC UR4, c[0x0][0x22c] ;  /* 0x00008b0000047ab9 */ /* 0x000fe20000000800 */
[----:B------:R-:W-:Y:S01]  /*22e00*/  IMAD.X R33, R42, 0x1, R23, P3 ;  /* 0x000000012a217824 */ /* 0x000fe200018e0617 */
[----:B------:R-:W-:Y:S01]  /*22e10*/  ISETP.GE.AND P3, PT, R40, UR4, PT ;  /* 0x0000000428007c0c */ /* 0x000fe2000bf66270 */
[----:B------:R-:W-:Y:S01]  /*22e20*/  ULDC UR4, c[0x0][0x22c] ;  /* 0x00008b0000047ab9 */ /* 0x000fe20000000800 */
[----:B------:R-:W-:-:S02]  /*22e30*/  SHF.R.S32.HI R40, RZ, 0x1f, R43 ;  /* 0x0000001fff287819 */ /* 0x000fc4000001142b */
[----:B--2---:R-:W-:Y:S02]  /*22e40*/  IADD3 R36, P6, R43, R21, RZ ;  /* 0x000000152b247210 */ /* 0x004fe40007fde0ff */
[----:B------:R-:W-:Y:S01]  /*22e50*/  PRMT R41, R34, 0x7773, RZ ;  /* 0x0000777322297816 */ /* 0x000fe200000000ff */
[----:B------:R-:W-:Y:S01]  /*22e60*/  VIADD R34, R0, 0x9 ;  /* 0x0000000900227836 */ /* 0x000fe20000000000 */
[----:B------:R-:W-:Y:S01]  /*22e70*/  PRMT R47, R35, 0x7770, RZ ;  /* 0x00007770232f7816 */ /* 0x000fe200000000ff */
[----:B------:R-:W-:Y:S01]  /*22e80*/  IMAD.X R37, R40, 0x1, R20, P6 ;  /* 0x0000000128257824 */ /* 0x000fe200030e0614 */
[C---:B-1----:R-:W-:Y:S01]  /*22e90*/  IADD3 R38, P6, R43.reuse, R22, RZ ;  /* 0x000000162b267210 */ /* 0x042fe20007fde0ff */
[----:B------:R1:W-:Y:S01]  /*22ea0*/  @P4 STG.E.U8 desc[UR56][R32.64], R41 ;  /* 0x0000002920004986 */ /* 0x0003e2000c101138 */
[----:B------:R-:W-:Y:S01]  /*22eb0*/  ISETP.GE.AND P4, PT, R34, UR4, PT ;  /* 0x0000000422007c0c */ /* 0x000fe2000bf86270 */
[----:B------:R-:W-:Y:S01]  /*22ec0*/  ULDC UR4, c[0x0][0x228] ;  /* 0x00008a0000047ab9 */ /* 0x000fe20000000800 */
[----:B------:R-:W-:Y:S01]  /*22ed0*/  ISETP.LT.AND P1, PT, R152, UR6, !P1 ;  /* 0x0000000698007c0c */ /* 0x000fe2000cf21270 */
[----:B------:R-:W-:Y:S01]  /*22ee0*/  VIADD R34, R43, UR24 ;  /* 0x000000182b227c36 */ /* 0x000fe20008000000 */
[----:B------:R2:W-:Y:S01]  /*22ef0*/  @P5 STG.E.U8 desc[UR56][R36.64], R47 ;  /* 0x0000002f24005986 */ /* 0x0005e2000c101138 */
[----:B------:R-:W-:Y:S01]  /*22f00*/  ISETP.LT.AND P5, PT, R2, UR4, !P2 ;  /* 0x0000000402007c0c */ /* 0x000fe2000d7a1270 */
[----:B------:R-:W-:Y:S01]  /*22f10*/  IMAD.X R39, R40, 0x1, R23, P6 ;  /* 0x0000000128277824 */ /* 0x000fe200030e0617 */
[C---:B------:R-:W-:Y:S01]  /*22f20*/  PRMT R43, R35.reuse, 0x7773, RZ ;  /* 0x00007773232b7816 */ /* 0x040fe200000000ff */
[----:B------:R-:W-:Y:S01]  /*22f30*/  ULDC UR4, c[0x0][0x228] ;  /* 0x00008a0000047ab9 */ /* 0x000fe20000000800 */
[C---:B------:R-:W-:Y:S01]  /*22f40*/  PRMT R45, R35.reuse, 0x7771, RZ ;  /* 0x00007771232d7816 */ /* 0x040fe200000000ff */
[----:B------:R-:W-:Y:S01]  /*22f50*/  ULDC UR6, c[0x0][0x228] ;  /* 0x00008a0000067ab9 */ /* 0x000fe20000000800 */
[----:B-1----:R-:W-:-:S02]  /*22f60*/  PRMT R41, R35, 0x7772, RZ ;  /* 0x0000777223297816 */ /* 0x002fc400000000ff */
[----:B------:R-:W-:Y:S02]  /*22f70*/  SHF.R.S32.HI R35, RZ, 0x1f, R34 ;  /* 0x0000001fff237819 */ /* 0x000fe40000011422 */
[C---:B------:R-:W-:Y:S01]  /*22f80*/  IADD3 R32, P6, R34.reuse, R21, RZ ;  /* 0x0000001522207210 */ /* 0x040fe20007fde0ff */
[----:B------:R-:W-:Y:S01]  /*22f90*/  VIADD R40, R34, UR24 ;  /* 0x0000001822287c36 */ /* 0x000fe20008000000 */
[----:B------:R-:W-:Y:S01]  /*22fa0*/  ISETP.LT.AND P2, PT, R152, UR4, !P2 ;  /* 0x0000000498007c0c */ /* 0x000fe2000d741270 */
[----:B------:R1:W-:Y:S02]  /*22fb0*/  @P1 STG.E.U8 desc[UR56][R38.64], R45 ;  /* 0x0000002d26001986 */ /* 0x0003e4000c101138 */
[----:B------:R-:W-:Y:S01]  /*22fc0*/  IMAD.X R33, R35, 0x1, R20, P6 ;  /* 0x0000000123217824 */ /* 0x000fe200030e0614 */
[----:B------:R-:W-:Y:S01]  /*22fd0*/  ISETP.LT.AND P6, PT, R2, UR6, !P3 ;  /* 0x0000000602007c0c */ /* 0x000fe2000dfc1270 */
[----:B------:R-:W-:Y:S01]  /*22fe0*/  ULDC UR4, c[0x0][0x22c] ;  /* 0x00008b0000047ab9 */ /* 0x000fe20000000800 */
[----:B------:R-:W-:Y:S01]  /*22ff0*/  IADD3 R34, P1, R34, R22, RZ ;  /* 0x0000001622227210 */ /* 0x000fe20007f3e0ff */
[----:B------:R-:W-:Y:S01]  /*23000*/  ULDC UR6, c[0x0][0x228] ;  /* 0x00008a0000067ab9 */ /* 0x000fe20000000800 */
[----:B------:R3:W-:Y:S01]  /*23010*/  @P5 STG.E.U8 desc[UR56][R32.64], R41 ;  /* 0x0000002920005986 */ /* 0x0007e2000c101138 */
[----:B------:R-:W-:-:S02]  /*23020*/  SHF.R.S32.HI R42, RZ, 0x1f, R40 ;  /* 0x0000001fff2a7819 */ /* 0x000fc40000011428 */
[-C--:B--2---:R-:W-:Y:S01]  /*23030*/  IADD3 R36, P5, R40, R21.reuse, RZ ;  /* 0x0000001528247210 */ /* 0x084fe20007fbe0ff */
[----:B-1----:R-:W-:Y:S02]  /*23040*/  VIADD R38, R0, 0xa ;  /* 0x0000000a00267836 */ /* 0x002fe40000000000 */
[----:B------:R-:W-:Y:S01]  /*23050*/  IMAD.X R35, R35, 0x1, R23, P1 ;  /* 0x0000000123237824 */ /* 0x000fe200008e0617 */
[----:B------:R-:W-:Y:S01]  /*23060*/  PRMT R45, R28, 0x7770, RZ ;  /* 0x000077701c2d7816 */ /* 0x000fe200000000ff */
[----:B------:R-:W-:Y:S01]  /*23070*/  IMAD.X R37, R42, 0x1, R20, P5 ;  /* 0x000000012a257824 */ /* 0x000fe200028e0614 */
[----:B------:R-:W-:Y:S01]  /*23080*/  ISETP.GE.AND P1, PT, R38, UR4, PT ;  /* 0x0000000426007c0c */ /* 0x000fe2000bf26270 */
[----:B------:R-:W-:Y:S01]  /*23090*/  ULDC UR4, c[0x0][0x228] ;  /* 0x00008a0000047ab9 */ /* 0x000fe20000000800 */
[----:B---3--:R-:W-:Y:S01]  /*230a0*/  VIADD R41, R40, UR24 ;  /* 0x0000001828297c36 */ /* 0x008fe20008000000 */
[----:B------:R-:W-:Y:S01]  /*230b0*/  ISETP.LT.AND P3, PT, R152, UR4, !P3 ;  /* 0x0000000498007c0c */ /* 0x000fe2000df61270 */
[----:B------:R1:W-:Y:S01]  /*230c0*/  @P2 STG.E.U8 desc[UR56][R34.64], R43 ;  /* 0x0000002b22002986 */ /* 0x0003e2000c101138 */
[----:B------:R-:W-:Y:S01]  /*230d0*/  ISETP.LT.AND P5, PT, R2, UR6, !P4 ;  /* 0x0000000602007c0c */ /* 0x000fe2000e7a1270 */
[----:B------:R-:W-:Y:S01]  /*230e0*/  ULDC UR4, c[0x0][0x22c] ;  /* 0x00008b0000047ab9 */ /* 0x000fe20000000800 */
[----:B------:R-:W-:Y:S01]  /*230f0*/  IADD3 R32, P2, R40, R22, RZ ;  /* 0x0000001628207210 */ /* 0x000fe20007f5e0ff */
[----:B------:R2:W-:Y:S01]  /*23100*/  @P6 STG.E.U8 desc[UR56][R36.64], R45 ;  /* 0x0000002d24006986 */ /* 0x0005e2000c101138 */
[----:B------:R-:W-:Y:S01]  /*23110*/  SHF.R.S32.HI R44, RZ, 0x1f, R41 ;  /* 0x0000001fff2c7819 */ /* 0x000fe20000011429 */
[----:B------:R-:W-:Y:S01]  /*23120*/  ULDC UR6, c[0x0][0x228] ;  /* 0x00008a0000067ab9 */ /* 0x000fe20000000800 */
[----:B------:R-:W-:Y:S01]  /*23130*/  IADD3 R38, P6, R41, R21, RZ ;  /* 0x0000001529267210 */ /* 0x000fe20007fde0ff */
[----:B------:R-:W-:-:S02]  /*23140*/  IMAD.X R33, R42, 0x1, R23, P2 ;  /* 0x000000012a217824 */ /* 0x000fc400010e0617 */
[----:B-1----:R-:W-:Y:S01]  /*23150*/  VIADD R34, R0, 0xb ;  /* 0x0000000b00227836 */ /* 0x002fe20000000000 */
[----:B------:R-:W-:Y:S01]  /*23160*/  PRMT R43, R28, 0x7772, RZ ;  /* 0x000077721c2b7816 */ /* 0x000fe200000000ff */
[----:B------:R-:W-:Y:S01]  /*23170*/  IMAD.X R39, R44, 0x1, R20, P6 ;  /* 0x000000012c277824 */ /* 0x000fe200030e0614 */
[----:B--2---:R-:W-:Y:S02]  /*23180*/  PRMT R45, R28, 0x7771, RZ ;  /* 0x000077711c2d7816 */ /* 0x004fe400000000ff */
[----:B------:R-:W-:Y:S01]  /*23190*/  ISETP.GE.AND P2, PT, R34, UR4, PT ;  /* 0x0000000422007c0c */ /* 0x000fe2000bf46270 */
[----:B------:R-:W-:Y:S02]  /*231a0*/  ULDC UR4, c[0x0][0x228] ;  /* 0x00008a0000047ab9 */ /* 0x000fe40000000800 */
[----:B------:R-:W-:Y:S01]  /*231b0*/  ISETP.LT.AND P4, PT, R152, UR4, !P4 ;  /* 0x0000000498007c0c */ /* 0x000fe2000e781270 */
[----:B------:R1:W-:Y:S01]  /*231c0*/  @P3 STG.E.U8 desc[UR56][R32.64], R45 ;  /* 0x0000002d20003986 */ /* 0x0003e2000c101138 */
[C---:B------:R-:W-:Y:S01]  /*231d0*/  VIADD R40, R41.reuse, UR24 ;  /* 0x0000001829287c36 */ /* 0x040fe20008000000 */
[----:B------:R-:W-:Y:S01]  /*231e0*/  IADD3 R34, P3, R41, R22, RZ ;  /* 0x0000001629227210 */ /* 0x000fe20007f7e0ff */
[----:B------:R-:W-:Y:S01]  /*231f0*/  ULDC UR4, c[0x0][0x22c] ;  /* 0x00008b0000047ab9 */ /* 0x000fe20000000800 */
[----:B------:R2:W-:Y:S01]  /*23200*/  @P5 STG.E.U8 desc[UR56][R38.64], R43 ;  /* 0x0000002b26005986 */ /* 0x0005e2000c101138 */
[----:B------:R-:W-:Y:S01]  /*23210*/  ISETP.LT.AND P5, PT, R2, UR6, !P1 ;  /* 0x0000000602007c0c */ /* 0x000fe2000cfa1270 */
[----:B------:R-:W-:Y:S01]  /*23220*/  ULDC UR6, c[0x0][0x228] ;  /* 0x00008a0000067ab9 */ /* 0x000fe20000000800 */
[----:B------:R-:W-:Y:S01]  /*23230*/  SHF.R.S32.HI R42, RZ, 0x1f, R40 ;  /* 0x0000001fff2a7819 */ /* 0x000fe20000011428 */
[----:B------:R-:W-:Y:S01]  /*23240*/  IMAD.X R35, R44, 0x1, R23, P3 ;  /* 0x000000012c237824 */ /* 0x000fe200018e0617 */
[----:B------:R-:W-:Y:S01]  /*23250*/  IADD3 R36, P6, R40, R21, RZ ;  /* 0x0000001528247210 */ /* 0x000fe20007fde0ff */
[----:B-1----:R-:W-:Y:S01]  /*23260*/  VIADD R32, R0, 0xc ;  /* 0x0000000c00207836 */ /* 0x002fe20000000000 */
[----:B--2---:R-:W-:-:S03]  /*23270*/  PRMT R43, R28, 0x7773, RZ ;  /* 0x000077731c2b7816 */ /* 0x004fc600000000ff */
[----:B------:R-:W-:Y:S01]  /*23280*/  IMAD.X R37, R42, 0x1, R20, P6 ;  /* 0x000000012a257824 */ /* 0x000fe200030e0614 */
[----:B------:R-:W-:Y:S01]  /*23290*/  ISETP.GE.AND P3, PT, R32, UR4, PT ;  /* 0x0000000420007c0c */ /* 0x000fe2000bf66270 */
[----:B------:R-:W-:Y:S01]  /*232a0*/  ULDC UR4, c[0x0][0x228] ;  /* 0x00008a0000047ab9 */ /* 0x000fe20000000800 */
[C---:B------:R-:W-:Y:S01]  /*232b0*/  PRMT R41, R29.reuse, 0x7770, RZ ;  /* 0x000077701d297816 */ /* 0x040fe200000000ff */
[----:B------:R1:W-:Y:S01]  /*232c0*/  @P4 STG.E.U8 desc[UR56][R34.64], R43 ;  /* 0x0000002b22004986 */ /* 0x0003e2000c101138 */
[----:B------:R-:W-:Y:S01]  /*232d0*/  ISETP.LT.AND P4, PT, R152, UR4, !P1 ;  /* 0x0000000498007c0c */ /* 0x000fe2000cf81270 */
[C---:B------:R-:W-:Y:S01]  /*232e0*/  VIADD R28, R40.reuse, UR24 ;  /* 0x00000018281c7c36 */ /* 0x040fe20008000000 */
[----:B------:R-:W-:Y:S01]  /*232f0*/  IADD3 R32, P1, R40, R22, RZ ;  /* 0x0000001628207210 */ /* 0x000fe20007f3e0ff */
[----:B------:R2:W-:Y:S01]  /*23300*/  @P5 STG.E.U8 desc[UR56][R36.64], R41 ;  /* 0x0000002924005986 */ /* 0x0005e2000c101138 */
[----:B------:R-:W-:Y:S01]  /*23310*/  ISETP.LT.AND P5, PT, R2, UR6, !P2 ;  /* 0x0000000602007c0c */ /* 0x000fe2000d7a1270 */
[----:B------:R-:W-:Y:S01]  /*23320*/  ULDC UR4, c[0x0][0x22c] ;  /* 0x00008b0000047ab9 */ /* 0x000fe20000000800 */
[----:B------:R-:W-:Y:S01]  /*23330*/  SHF.R.S32.HI R40, RZ, 0x1f, R28 ;  /* 0x0000001fff287819 */ /* 0x000fe2000001141c */
[----:B------:R-:W-:Y:S01]  /*23340*/  IMAD.X R33, R42, 0x1, R23, P1 ;  /* 0x000000012a217824 */ /* 0x000fe200008e0617 */
[----:B------:R-:W-:Y:S01]  /*23350*/  IADD3 R38, P6, R28, R21, RZ ;  /* 0x000000151c267210 */ /* 0x000fe20007fde0ff */
[----:B------:R-:W-:Y:S01]  /*23360*/  ULDC UR6, c[0x0][0x228] ;  /* 0x00008a0000067ab9 */ /* 0x000fe20000000800 */
[----:B-1----:R-:W-:Y:S01]  /*23370*/  VIADD R34, R0, 0xd ;  /* 0x0000000d00227836 */ /* 0x002fe20000000000 */
[----:B--2---:R-:W-:-:S02]  /*23380*/  PRMT R41, R29, 0x7771, RZ ;  /* 0x000077711d297816 */ /* 0x004fc400000000ff */
[----:B------:R-:W-:Y:S02]  /*23390*/  IMAD.X R39, R40, 0x1, R20, P6 ;  /* 0x0000000128277824 */ /* 0x000fe400030e0614 */
        /* <DEDUP_REMOVED lines=14> */
[----:B-1----:R-:W-:Y:S01]  /*23480*/  PRMT R41, R29, 0x7773, RZ ;  /* 0x000077731d297816 */ /* 0x002fe200000000ff */
[----:B------:R-:W-:-:S02]  /*23490*/  VIADD R32, R0, 0xe ;  /* 0x0000000e00207836 */ /* 0x000fc40000000000 */
[--C-:B------:R-:W-:Y:S01]  /*234a0*/  IMAD.X R29, R42, 0x1, R20.reuse, P6 ;  /* 0x000000012a1d7824 */ /* 0x100fe200030e0614 */
[----:B--2---:R-:W-:Y:S01]  /*234b0*/  PRMT R39, R30, 0x7770, RZ ;  /* 0x000077701e277816 */ /* 0x004fe200000000ff */
[----:B------:R-:W-:Y:S01]  /*234c0*/  @P4 STG.E.U8 desc[UR56][R34.64], R41 ;  /* 0x0000002922004986 */ /* 0x000fe2000c101138 */
[----:B------:R-:W-:Y:S01]  /*234d0*/  ISETP.LT.AND P4, PT, R152, UR6, !P3 ;  /* 0x0000000698007c0c */ /* 0x000fe2000df81270 */
[----:B------:R-:W-:Y:S01]  /*234e0*/  VIADD R37, R36, UR24 ;  /* 0x0000001824257c36 */ /* 0x000fe20008000000 */
[----:B------:R-:W-:Y:S01]  /*234f0*/  ISETP.GE.AND P2, PT, R32, UR4, PT ;  /* 0x0000000420007c0c */ /* 0x000fe2000bf46270 */
[----:B------:R1:W-:Y:S01]  /*23500*/  @P5 STG.E.U8 desc[UR56][R28.64], R39 ;  /* 0x000000271c005986 */ /* 0x0003e2000c101138 */
[-C--:B------:R-:W-:Y:S01]  /*23510*/  IADD3 R32, P3, R36, R22.reuse, RZ ;  /* 0x0000001624207210 */ /* 0x080fe20007f7e0ff */
[----:B------:R-:W-:Y:S01]  /*23520*/  VIADD R38, R0, 0xf ;  /* 0x0000000f00267836 */ /* 0x000fe20000000000 */
[----:B------:R-:W-:Y:S01]  /*23530*/  ISETP.LT.AND P5, PT, R2, UR8, !P1 ;  /* 0x0000000802007c0c */ /* 0x000fe2000cfa1270 */
[----:B------:R-:W-:Y:S01]  /*23540*/  ULDC UR4, c[0x0][0x22c] ;  /* 0x00008b0000047ab9 */ /* 0x000fe20000000800 */
[----:B------:R-:W-:Y:S01]  /*23550*/  SHF.R.S32.HI R36, RZ, 0x1f, R37 ;  /* 0x0000001fff247819 */ /* 0x000fe20000011425 */
[--C-:B------:R-:W-:Y:S01]  /*23560*/  IMAD.X R33, R42, 0x1, R23.reuse, P3 ;  /* 0x000000012a217824 */ /* 0x100fe200018e0617 */
[----:B------:R-:W-:Y:S01]  /*23570*/  PRMT R43, R30, 0x7771, RZ ;  /* 0x000077711e2b7816 */ /* 0x000fe200000000ff */
[----:B------:R-:W-:Y:S01]  /*23580*/  ULDC UR6, c[0x0][0x228] ;  /* 0x00008a0000067ab9 */ /* 0x000fe20000000800 */
[CC--:B-1----:R-:W-:Y:S01]  /*23590*/  IADD3 R28, P6, R37.reuse, R21.reuse, RZ ;  /* 0x00000015251c7210 */ /* 0x0c2fe20007fde0ff */
[----:B------:R-:W-:Y:S01]  /*235a0*/  ULDC UR8, c[0x0][0x228] ;  /* 0x00008a0000087ab9 */ /* 0x000fe20000000800 */
[----:B------:R-:W-:Y:S01]  /*235b0*/  ISETP.GE.AND P3, PT, R38, UR4, PT ;  /* 0x0000000426007c0c */ /* 0x000fe2000bf66270 */
[----:B------:R-:W-:Y:S01]  /*235c0*/  ULDC UR4, c[0x0][0x228] ;  /* 0x00008a0000047ab9 */ /* 0x000fe20000000800 */
[----:B------:R-:W-:Y:S01]  /*235d0*/  PRMT R41, R30, 0x7772, RZ ;  /* 0x000077721e297816 */ /* 0x000fe200000000ff */
[----:B------:R-:W-:Y:S01]  /*235e0*/  IMAD.X R29, R36, 0x1, R20, P6 ;  /* 0x00000001241d7824 */ /* 0x000fe200030e0614 */
[----:B------:R1:W-:Y:S01]  /*235f0*/  @P4 STG.E.U8 desc[UR56][R32.64], R43 ;  /* 0x0000002b20004986 */ /* 0x0003e2000c101138 */
[----:B------:R-:W-:Y:S01]  /*23600*/  ISETP.LT.AND P4, PT, R152, UR4, !P1 ;  /* 0x0000000498007c0c */ /* 0x000fe2000cf81270 */
[----:B------:R-:W-:Y:S01]  /*23610*/  VIADD R38, R0, 0x10 ;  /* 0x0000001000267836 */ /* 0x000fe20000000000 */
[C---:B------:R-:W-:Y:S01]  /*23620*/  IADD3 R34, P1, R37.reuse, R22, RZ ;  /* 0x0000001625227210 */ /* 0x040fe20007f3e0ff */
[----:B------:R-:W-:Y:S01]  /*23630*/  VIADD R37, R37, UR24 ;  /* 0x0000001825257c36 */ /* 0x000fe20008000000 */
[----:B------:R2:W-:Y:S01]  /*23640*/  @P5 STG.E.U8 desc[UR56][R28.64], R41 ;  /* 0x000000291c005986 */ /* 0x0005e2000c101138 */
[----:B------:R-:W-:Y:S01]  /*23650*/  ISETP.LT.AND P5, PT, R2, UR6, !P2 ;  /* 0x0000000602007c0c */ /* 0x000fe2000d7a1270 */
[----:B------:R-:W-:Y:S01]  /*23660*/  ULDC UR4, c[0x0][0x22c] ;  /* 0x00008b0000047ab9 */ /* 0x000fe20000000800 */
[----:B------:R-:W-:Y:S01]  /*23670*/  PRMT R39, R30, 0x7773, RZ ;  /* 0x000077731e277816 */ /* 0x000fe200000000ff */
[----:B------:R-:W-:Y:S01]  /*23680*/  IMAD.X R35, R36, 0x1, R23, P1 ;  /* 0x0000000124237824 */ /* 0x000fe200008e0617 */
[----:B------:R-:W-:Y:S01]  /*23690*/  SHF.R.S32.HI R30, RZ, 0x1f, R37 ;  /* 0x0000001fff1e7819 */ /* 0x000fe20000011425 */
[----:B------:R-:W-:Y:S01]  /*236a0*/  ULDC UR6, c[0x0][0x228] ;  /* 0x00008a0000067ab9 */ /* 0x000fe20000000800 */
[----:B-1----:R-:W-:Y:S01]  /*236b0*/  VIADD R32, R0, 0x11 ;  /* 0x0000001100207836 */ /* 0x002fe20000000000 */
[----:B------:R-:W-:Y:S01]  /*236c0*/  ISETP.GE.AND P1, PT, R38, UR4, PT ;  /* 0x0000000426007c0c */ /* 0x000fe2000bf26270 */
[----:B------:R-:W-:Y:S01]  /*236d0*/  ULDC UR4, c[0x0][0x22c] ;  /* 0x00008b0000047ab9 */ /* 0x000fe20000000800 */
[----:B--2---:R-:W-:Y:S01]  /*236e0*/  IADD3 R28, P6, R37, R21, RZ ;  /* 0x00000015251c7210 */ /* 0x004fe20007fde0ff */
[----:B------:R1:W-:Y:S01]  /*236f0*/  @P4 STG.E.U8 desc[UR56][R34.64], R39 ;  /* 0x0000002722004986 */ /* 0x0003e2000c101138 */
[----:B------:R-:W-:-:S03]  /*23700*/  PRMT R45, R31, 0x7770, RZ ;  /* 0x000077701f2d7816 */ /* 0x000fc600000000ff */
[----:B------:R-:W-:Y:S01]  /*23710*/  IMAD.X R29, R30, 0x1, R20, P6 ;  /* 0x000000011e1d7824 */ /* 0x000fe200030e0614 */
[----:B------:R-:W-:Y:S01]  /*23720*/  ISETP.GE.AND P4, PT, R32, UR4, PT ;  /* 0x0000000420007c0c */ /* 0x000fe2000bf86270 */
[----:B------:R-:W-:Y:S01]  /*23730*/  ULDC UR4, c[0x0][0x228] ;  /* 0x00008a0000047ab9 */ /* 0x000fe20000000800 */
[----:B------:R-:W-:Y:S01]  /*23740*/  ISETP.LT.AND P2, PT, R152, UR6, !P2 ;  /* 0x0000000698007c0c */ /* 0x000fe2000d741270 */
[----:B------:R-:W-:Y:S01]  /*23750*/  ULDC UR6, c[0x0][0x228] ;  /* 0x00008a0000067ab9 */ /* 0x000fe20000000800 */
[C---:B------:R-:W-:Y:S01]  /*23760*/  IADD3 R32, P6, R37.reuse, R22, RZ ;  /* 0x0000001625207210 */ /* 0x040fe20007fde0ff */
[----:B------:R-:W-:Y:S01]  /*23770*/  VIADD R37, R37, UR24 ;  /* 0x0000001825257c36 */ /* 0x000fe20008000000 */
[----:B------:R2:W-:Y:S01]  /*23780*/  @P5 STG.E.U8 desc[UR56][R28.64], R45 ;  /* 0x0000002d1c005986 */ /* 0x0005e2000c101138 */
[----:B------:R-:W-:Y:S01]  /*23790*/  ISETP.LT.AND P5, PT, R2, UR4, !P3 ;  /* 0x0000000402007c0c */ /* 0x000fe2000dfa1270 */
[----:B------:R-:W-:Y:S01]  /*237a0*/  ULDC UR4, c[0x0][0x228] ;  /* 0x00008a0000047ab9 */ /* 0x000fe20000000800 */
[----:B------:R-:W-:Y:S01]  /*237b0*/  IMAD.X R33, R30, 0x1, R23, P6 ;  /* 0x000000011e217824 */ /* 0x000fe200030e0617 */
[----:B-1----:R-:W-:-:S02]  /*237c0*/  SHF.R.S32.HI R35, RZ, 0x1f, R37 ;  /* 0x0000001fff237819 */ /* 0x002fc40000011425 */
[-C--:B------:R-:W-:Y:S02]  /*237d0*/  IADD3 R30, P6, R37, R21.reuse, RZ ;  /* 0x00000015251e7210 */ /* 0x080fe40007fde0ff */
[C---:B------:R-:W-:Y:S02]  /*237e0*/  PRMT R43, R31.reuse, 0x7771, RZ ;  /* 0x000077711f2b7816 */ /* 0x040fe400000000ff */
[C---:B------:R-:W-:Y:S02]  /*237f0*/  PRMT R39, R31.reuse, 0x7773, RZ ;  /* 0x000077731f277816 */ /* 0x040fe400000000ff */
[----:B------:R-:W-:Y:S01]  /*23800*/  PRMT R41, R31, 0x7772, RZ ;  /* 0x000077721f297816 */ /* 0x000fe200000000ff */
[----:B------:R-:W-:Y:S01]  /*23810*/  IMAD.X R31, R35, 0x1, R20, P6 ;  /* 0x00000001231f7824 */ /* 0x000fe200030e0614 */
[----:B------:R-:W-:Y:S01]  /*23820*/  ISETP.LT.AND P3, PT, R152, UR4, !P3 ;  /* 0x0000000498007c0c */ /* 0x000fe2000df61270 */
[----:B------:R1:W-:Y:S01]  /*23830*/  @P2 STG.E.U8 desc[UR56][R32.64], R43 ;  /* 0x0000002b20002986 */ /* 0x0003e2000c101138 */
[C---:B------:R-:W-:Y:S01]  /*23840*/  VIADD R36, R37.reuse, UR24 ;  /* 0x0000001825247c36 */ /* 0x040fe20008000000 */
[----:B--2---:R-:W-:Y:S01]  /*23850*/  IADD3 R28, P2, R37, R22, RZ ;  /* 0x00000016251c7210 */ /* 0x004fe20007f5e0ff */
[----:B------:R-:W-:Y:S01]  /*23860*/  ULDC UR4, c[0x0][0x22c] ;  /* 0x00008b0000047ab9 */ /* 0x000fe20000000800 */
[----:B------:R-:W-:Y:S01]  /*23870*/  ISETP.LT.AND P6, PT, R2, UR6, !P1 ;  /* 0x0000000602007c0c */ /* 0x000fe2000cfc1270 */
[----:B------:R2:W-:Y:S01]  /*23880*/  @P5 STG.E.U8 desc[UR56][R30.64], R41 ;  /* 0x000000291e005986 */ /* 0x0005e2000c101138 */
[----:B------:R-:W-:Y:S01]  /*23890*/  SHF.R.S32.HI R38, RZ, 0x1f, R36 ;  /* 0x0000001fff267819 */ /* 0x000fe20000011424 */
[----:B------:R-:W-:Y:S01]  /*238a0*/  IMAD.X R29, R35, 0x1, R23, P2 ;  /* 0x00000001231d7824 */ /* 0x000fe200010e0617 */
[----:B------:R-:W-:Y:S01]  /*238b0*/  IADD3 R34, P5, R36, R21, RZ ;  /* 0x0000001524227210 */ /* 0x000fe20007fbe0ff */
[----:B------:R-:W-:Y:S01]  /*238c0*/  ULDC UR6, c[0x0][0x228] ;  /* 0x00008a0000067ab9 */ /* 0x000fe20000000800 */
[----:B-1----:R-:W-:Y:S01]  /*238d0*/  VIADD R32, R0, 0x12 ;  /* 0x0000001200207836 */ /* 0x002fe20000000000 */
[----:B----4-:R-:W-:-:S02]  /*238e0*/  PRMT R43, R24, 0x7770, RZ ;  /* 0x00007770182b7816 */ /* 0x010fc400000000ff */
[--C-:B------:R-:W-:Y:S01]  /*238f0*/  IMAD.X R35, R38, 0x1, R20.reuse, P5 ;  /* 0x0000000126237824 */ /* 0x100fe200028e0614 */
[----:B------:R1:W-:Y:S01]  /*23900*/  @P3 STG.E.U8 desc[UR56][R28.64], R39 ;  /* 0x000000271c003986 */ /* 0x0003e2000c101138 */
[----:B------:R-:W-:Y:S01]  /*23910*/  ISETP.GE.AND P2, PT, R32, UR4, PT ;  /* 0x0000000420007c0c */ /* 0x000fe2000bf46270 */
[----:B------:R-:W-:Y:S01]  /*23920*/  ULDC UR4, c[0x0][0x228] ;  /* 0x00008a0000047ab9 */ /* 0x000fe20000000800 */
[----:B------:R-:W-:Y:S01]  /*23930*/  VIADD R37, R36, UR24 ;  /* 0x0000001824257c36 */ /* 0x000fe20008000000 */
[----:B------:R-:W-:Y:S02]  /*23940*/  ISETP.LT.AND P3, PT, R152, UR4, !P1 ;  /* 0x0000000498007c0c */ /* 0x000fe4000cf61270 */
[----:B------:R-:W-:Y:S01]  /*23950*/  ISETP.LT.AND P5, PT, R2, UR6, !P4 ;  /* 0x0000000602007c0c */ /* 0x000fe2000e7a1270 */
[----:B------:R3:W-:Y:S01]  /*23960*/  @P6 STG.E.U8 desc[UR56][R34.64], R43 ;  /* 0x0000002b22006986 */ /* 0x0007e2000c101138 */
[----:B--2---:R-:W-:Y:S01]  /*23970*/  IADD3 R30, P1, R36, R22, RZ ;  /* 0x00000016241e7210 */ /* 0x004fe20007f3e0ff */
[----:B------:R-:W-:Y:S01]  /*23980*/  ULDC UR4, c[0x0][0x22c] ;  /* 0x00008b0000047ab9 */ /* 0x000fe20000000800 */
[----:B------:R-:W-:Y:S01]  /*23990*/  SHF.R.S32.HI R40, RZ, 0x1f, R37 ;  /* 0x0000001fff287819 */ /* 0x000fe20000011425 */
[----:B-1----:R-:W-:Y:S01]  /*239a0*/  VIADD R28, R0, 0x13 ;  /* 0x00000013001c7836 */ /* 0x002fe20000000000 */
[----:B------:R-:W-:Y:S01]  /*239b0*/  IADD3 R32, P6, R37, R21, RZ ;  /* 0x0000001525207210 */ /* 0x000fe20007fde0ff */
[----:B------:R-:W-:Y:S01]  /*239c0*/  IMAD.X R31, R38, 0x1, R23, P1 ;  /* 0x00000001261f7824 */ /* 0x000fe200008e0617 */
[----:B------:R-:W-:Y:S01]  /*239d0*/  PRMT R41, R24, 0x7771, RZ ;  /* 0x0000777118297816 */ /* 0x000fe200000000ff */
[----:B------:R-:W-:Y:S01]  /*239e0*/  ULDC UR6, c[0x0][0x228] ;  /* 0x00008a0000067ab9 */ /* 0x000fe20000000800 */
[----:B------:R-:W-:Y:S01]  /*239f0*/  ISETP.GE.AND P1, PT, R28, UR4, PT ;  /* 0x000000041c007c0c */ /* 0x000fe2000bf26270 */
[----:B------:R-:W-:Y:S01]  /*23a00*/  IMAD.X R33, R40, 0x1, R20, P6 ;  /* 0x0000000128217824 */ /* 0x000fe200030e0614 */
[----:B------:R-:W-:Y:S01]  /*23a10*/  PRMT R39, R24, 0x7772, RZ ;  /* 0x0000777218277816 */ /* 0x000fe200000000ff */
[----:B------:R-:W-:-:S02]  /*23a20*/  ULDC UR4, c[0x0][0x228] ;  /* 0x00008a0000047ab9 */ /* 0x000fc40000000800 */
        /* <DEDUP_REMOVED lines=10> */
[----:B---3--:R-:W-:Y:S01]  /*23ad0*/  IADD3 R34, P6, R36, R21, RZ ;  /* 0x0000001524227210 */ /* 0x008fe20007fde0ff */
        /* <DEDUP_REMOVED lines=36> */
[----:B------:R-:W-:Y:S01]  /*23d20*/  IMAD.X R25, R38, 0x1, R20, P6 ;  /* 0x0000000126197824 */ /* 0x000fe200030e0614 */
[----:B------:R-:W-:Y:S02]  /*23d30*/  PRMT R33, R26, 0x7770, RZ ;  /* 0x000077701a217816 */ /* 0x000fe400000000ff */
        /* <DEDUP_REMOVED lines=13> */
[-C--:B-1----:R-:W-:Y:S01]  /*23e10*/  IADD3 R24, P6, R32, R21.reuse, RZ ;  /* 0x0000001520187210 */ /* 0x082fe20007fde0ff */
        /* <DEDUP_REMOVED lines=39> */
[C---:B------:R-:W-:Y:S01]  /*24090*/  IMAD.X R27, R29.reuse, 0x1, R20, P6 ;  /* 0x000000011d1b7824 */ /* 0x040fe200030e0614 */
[----:B------:R-:W-:Y:S01]  /*240a0*/  ISETP.LT.AND P3, PT, R152, UR4, !P3 ;  /* 0x0000000498007c0c */ /* 0x000fe2000df61270 */
[----:B------:R1:W-:Y:S01]  /*240b0*/  @P1 STG.E.U8 desc[UR56][R30.64], R39 ;  /* 0x000000271e001986 */ /* 0x0003e2000c101138 */
[C---:B--2---:R-:W-:Y:S01]  /*240c0*/  VIADD R33, R32.reuse, UR24 ;  /* 0x0000001820217c36 */ /* 0x044fe20008000000 */
[----:B------:R-:W-:Y:S01]  /*240d0*/  IADD3 R24, P1, R32, R22, RZ ;  /* 0x0000001620187210 */ /* 0x000fe20007f3e0ff */
        /* <DEDUP_REMOVED lines=8> */
[----:B------:R-:W-:-:S02]  /*24160*/  PRMT R39, R16, 0x7770, RZ ;  /* 0x0000777010277816 */ /* 0x000fc400000000ff */
[----:B------:R-:W-:Y:S01]  /*24170*/  IMAD.X R29, R34, 0x1, R20, P5 ;  /* 0x00000001221d7824 */ /* 0x000fe200028e0614 */
[----:B------:R1:W-:Y:S01]  /*24180*/  @P3 STG.E.U8 desc[UR56][R24.64], R35 ;  /* 0x0000002318003986 */ /* 0x0003e2000c101138 */
[----:B------:R-:W-:Y:S01]  /*24190*/  ISETP.GE.AND P1, PT, R30, UR4, PT ;  /* 0x000000041e007c0c */ /* 0x000fe2000bf26270 */
[----:B------:R-:W-:Y:S01]  /*241a0*/  ULDC UR4, c[0x0][0x228] ;  /* 0x00008a0000047ab9 */ /* 0x000fe20000000800 */
[C---:B------:R-:W-:Y:S01]  /*241b0*/  VIADD R32, R33.reuse, UR24 ;  /* 0x0000001821207c36 */ /* 0x040fe20008000000 */
        /* <DEDUP_REMOVED lines=27> */
[----:B------:R-:W-:-:S03]  /*24370*/  PRMT R37, R16, 0x7773, RZ ;  /* 0x0000777310257816 */ /* 0x000fc600000000ff */
[----:B------:R-:W-:Y:S01]  /*24380*/  IMAD.X R29, R32, 0x1, R20, P6 ;  /* 0x00000001201d7824 */ /* 0x000fe200030e0614 */
[----:B--2---:R-:W-:Y:S02]  /*24390*/  PRMT R35, R17, 0x7770, RZ ;  /* 0x0000777011237816 */ /* 0x004fe400000000ff */
[----:B------:R-:W-:Y:S01]  /*243a0*/  ISETP.GE.AND P3, PT, R26, UR4, PT ;  /* 0x000000041a007c0c */ /* 0x000fe2000bf66270 */
[----:B------:R-:W-:Y:S01]  /*243b0*/  ULDC UR4, c[0x0][0x228] ;  /* 0x00008a0000047ab9 */ /* 0x000fe20000000800 */
        /* <DEDUP_REMOVED lines=12> */
[----:B------:R-:W-:-:S02]  /*24480*/  PRMT R33, R17, 0x7771, RZ ;  /* 0x0000777111217816 */ /* 0x000fc400000000ff */
[----:B------:R-:W-:Y:S01]  /*24490*/  IMAD.X R31, R34, 0x1, R20, P6 ;  /* 0x00000001221f7824 */ /* 0x000fe200030e0614 */
[C---:B--2---:R-:W-:Y:S02]  /*244a0*/  PRMT R29, R17.reuse, 0x7772, RZ ;  /* 0x00007772111d7816 */ /* 0x044fe400000000ff */
        /* <DEDUP_REMOVED lines=189> */
[----:B------:R-:W-:-:S02]  /*25080*/  PRMT R33, R15, 0x7770, RZ ;  /* 0x000077700f217816 */ /* 0x000fc400000000ff */
[----:B------:R-:W-:Y:S01]  /*25090*/  ISETP.LT.AND P1, PT, R152, UR6, !P1 ;  /* 0x0000000698007c0c */ /* 0x000fe2000cf21270 */
[----:B------:R-:W-:Y:S01]  /*250a0*/  IMAD.X R13, R14, 0x1, R20, P6 ;  /* 0x000000010e0d7824 */ /* 0x000fe200030e0614 */
[----:B------:R-:W-:Y:S01]  /*250b0*/  ISETP.GE.AND P4, PT, R18, UR4, PT ;  /* 0x0000000412007c0c */ /* 0x000fe2000bf86270 */
[----:B------:R-:W-:Y:S01]  /*250c0*/  ULDC UR4, c[0x0][0x228] ;  /* 0x00008a0000047ab9 */ /* 0x000fe20000000800 */
[C---:B------:R-:W-:Y:S01]  /*250d0*/  IADD3 R18, P6, R25.reuse, R22, RZ ;  /* 0x0000001619127210 */ /* 0x040fe20007fde0ff */
[----:B------:R-:W-:Y:S01]  /*250e0*/  VIADD R25, R25, UR24 ;  /* 0x0000001819197c36 */ /* 0x000fe20008000000 */
[----:B------:R2:W-:Y:S01]  /*250f0*/  @P5 STG.E.U8 desc[UR56][R12.64], R33 ;  /* 0x000000210c005986 */ /* 0x0005e2000c101138 */
[----:B------:R-:W-:Y:S01]  /*25100*/  ISETP.LT.AND P5, PT, R2, UR4, !P3 ;  /* 0x0000000402007c0c */ /* 0x000fe2000dfa1270 */
[----:B------:R-:W-:Y:S01]  /*25110*/  ULDC UR4, c[0x0][0x228] ;  /* 0x00008a0000047ab9 */ /* 0x000fe20000000800 */
[----:B------:R-:W-:Y:S01]  /*25120*/  IMAD.X R19, R14, 0x1, R23, P6 ;  /* 0x000000010e137824 */ /* 0x000fe200030e0617 */
[----:B------:R-:W-:Y:S01]  /*25130*/  PRMT R31, R15, 0x7771, RZ ;  /* 0x000077710f1f7816 */ /* 0x000fe200000000ff */
[----:B------:R-:W-:Y:S01]  /*25140*/  ULDC UR6, c[0x0][0x228] ;  /* 0x00008a0000067ab9 */ /* 0x000fe20000000800 */
[----:B-1----:R-:W-:-:S02]  /*25150*/  SHF.R.S32.HI R17, RZ, 0x1f, R25 ;  /* 0x0000001fff117819 */ /* 0x002fc40000011419 */
[----:B------:R-:W-:Y:S02]  /*25160*/  IADD3 R14, P6, R25, R21, RZ ;  /* 0x00000015190e7210 */ /* 0x000fe40007fde0ff */
[----:B------:R-:W-:Y:S01]  /*25170*/  ISETP.LT.AND P3, PT, R152, UR4, !P3 ;  /* 0x0000000498007c0c */ /* 0x000fe2000df61270 */
[----:B------:R1:W-:Y:S01]  /*25180*/  @P1 STG.E.U8 desc[UR56][R18.64], R31 ;  /* 0x0000001f12001986 */ /* 0x0003e2000c101138 */
[C---:B------:R-:W-:Y:S02]  /*25190*/  PRMT R27, R15.reuse, 0x7773, RZ ;  /* 0x000077730f1b7816 */ /* 0x040fe400000000ff */
[----:B------:R-:W-:Y:S01]  /*251a0*/  PRMT R29, R15, 0x7772, RZ ;  /* 0x000077720f1d7816 */ /* 0x000fe200000000ff */
[----:B------:R-:W-:Y:S01]  /*251b0*/  IMAD.X R15, R17, 0x1, R20, P6 ;  /* 0x00000001110f7824 */ /* 0x000fe200030e0614 */
[C---:B--2---:R-:W-:Y:S01]  /*251c0*/  IADD3 R12, P1, R25.reuse, R22, RZ ;  /* 0x00000016190c7210 */ /* 0x044fe20007f3e0ff */
[----:B------:R-:W-:Y:S01]  /*251d0*/  VIADD R24, R25, UR24 ;  /* 0x0000001819187c36 */ /* 0x000fe20008000000 */
[----:B------:R-:W-:Y:S01]  /*251e0*/  ISETP.LT.AND P6, PT, R2, UR6, !P2 ;  /* 0x0000000602007c0c */ /* 0x000fe2000d7c1270 */
[----:B------:R-:W-:Y:S01]  /*251f0*/  ULDC UR4, c[0x0][0x22c] ;  /* 0x00008b0000047ab9 */ /* 0x000fe20000000800 */
[----:B------:R2:W-:Y:S01]  /*25200*/  @P5 STG.E.U8 desc[UR56][R14.64], R29 ;  /* 0x0000001d0e005986 */ /* 0x0005e2000c101138 */
[----:B------:R-:W-:-:S02]  /*25210*/  IMAD.X R13, R17, 0x1, R23, P1 ;  /* 0x00000001110d7824 */ /* 0x000fc400008e0617 */
[----:B-1----:R-:W-:Y:S01]  /*25220*/  VIADD R18, R0, 0x2a ;  /* 0x0000002a00127836 */ /* 0x002fe20000000000 */
[----:B------:R-:W-:Y:S01]  /*25230*/  SHF.R.S32.HI R26, RZ, 0x1f, R24 ;  /* 0x0000001fff1a7819 */ /* 0x000fe20000011418 */
[----:B------:R-:W-:Y:S01]  /*25240*/  ULDC UR6, c[0x0][0x228] ;  /* 0x00008a0000067ab9 */ /* 0x000fe20000000800 */
[----:B------:R-:W-:Y:S02]  /*25250*/  IADD3 R16, P5, R24, R21, RZ ;  /* 0x0000001518107210 */ /* 0x000fe40007fbe0ff */
[----:B------:R-:W-:Y:S01]  /*25260*/  ISETP.GE.AND P1, PT, R18, UR4, PT ;  /* 0x0000000412007c0c */ /* 0x000fe2000bf26270 */
[----:B------:R-:W-:Y:S01]  /*25270*/  ULDC UR4, c[0x0][0x228] ;  /* 0x00008a0000047ab9 */ /* 0x000fe20000000800 */
[----:B------:R1:W-:Y:S01]  /*25280*/  @P3 STG.E.U8 desc[UR56][R12.64], R27 ;  /* 0x0000001b0c003986 */ /* 0x0003e2000c101138 */
[----:B------:R-:W-:Y:S01]  /*25290*/  IMAD.X R17, R26, 0x1, R20, P5 ;  /* 0x000000011a117824 */ /* 0x000fe200028e0614 */
[----:B------:R-:W-:Y:S01]  /*252a0*/  PRMT R31, R8, 0x7770, RZ ;  /* 0x00007770081f7816 */ /* 0x000fe200000000ff */
[----:B------:R-:W-:Y:S01]  /*252b0*/  VIADD R25, R24, UR24 ;  /* 0x0000001818197c36 */ /* 0x000fe20008000000 */
[----:B------:R-:W-:Y:S01]  /*252c0*/  ISETP.LT.AND P3, PT, R152, UR4, !P2 ;  /* 0x0000000498007c0c */ /* 0x000fe2000d761270 */
[----:B------:R-:W-:Y:S01]  /*252d0*/  ULDC UR4, c[0x0][0x22c] ;  /* 0x00008b0000047ab9 */ /* 0x000fe20000000800 */
[----:B--2---:R-:W-:-:S02]  /*252e0*/  IADD3 R14, P2, R24, R22, RZ ;  /* 0x00000016180e7210 */ /* 0x004fc40007f5e0ff */
[----:B------:R-:W-:Y:S01]  /*252f0*/  ISETP.LT.AND P5, PT, R2, UR6, !P4 ;  /* 0x0000000602007c0c */ /* 0x000fe2000e7a1270 */
[----:B------:R2:W-:Y:S01]  /*25300*/  @P6 STG.E.U8 desc[UR56][R16.64], R31 ;  /* 0x0000001f10006986 */ /* 0x0005e2000c101138 */
[----:B-1----:R-:W-:Y:S01]  /*25310*/  VIADD R12, R0, 0x2b ;  /* 0x0000002b000c7836 */ /* 0x002fe20000000000 */
[----:B------:R-:W-:Y:S01]  /*25320*/  SHF.R.S32.HI R28, RZ, 0x1f, R25 ;  /* 0x0000001fff1c7819 */ /* 0x000fe20000011419 */
[----:B------:R-:W-:Y:S01]  /*25330*/  IMAD.X R15, R26, 0x1, R23, P2 ;  /* 0x000000011a0f7824 */ /* 0x000fe200010e0617 */
[----:B------:R-:W-:Y:S01]  /*25340*/  IADD3 R18, P6, R25, R21, RZ ;  /* 0x0000001519127210 */ /* 0x000fe20007fde0ff */
[----:B------:R-:W-:Y:S01]  /*25350*/  ULDC UR6, c[0x0][0x228] ;  /* 0x00008a0000067ab9 */ /* 0x000fe20000000800 */
[----:B------:R-:W-:Y:S02]  /*25360*/  PRMT R29, R8, 0x7771, RZ ;  /* 0x00007771081d7816 */ /* 0x000fe400000000ff */
[----:B------:R-:W-:Y:S01]  /*25370*/  ISETP.GE.AND P2, PT, R12, UR4, PT ;  /* 0x000000040c007c0c */ /* 0x000fe2000bf46270 */
[----:B------:R-:W-:Y:S01]  /*25380*/  ULDC UR4, c[0x0][0x228] ;  /* 0x00008a0000047ab9 */ /* 0x000fe20000000800 */
[----:B------:R-:W-:Y:S01]  /*25390*/  IMAD.X R19, R28, 0x1, R20, P6 ;  /* 0x000000011c137824 */ /* 0x000fe200030e0614 */
[----:B------:R-:W-:-:S02]  /*253a0*/  PRMT R27, R8, 0x7772, RZ ;  /* 0x00007772081b7816 */ /* 0x000fc400000000ff */
[----:B------:R-:W-:Y:S01]  /*253b0*/  ISETP.LT.AND P4, PT, R152, UR4, !P4 ;  /* 0x0000000498007c0c */ /* 0x000fe2000e781270 */
[----:B------:R1:W-:Y:S01]  /*253c0*/  @P3 STG.E.U8 desc[UR56][R14.64], R29 ;  /* 0x0000001d0e003986 */ /* 0x0003e2000c101138 */
[C---:B------:R-:W-:Y:S01]  /*253d0*/  IADD3 R12, P3, R25.reuse, R22, RZ ;  /* 0x00000016190c7210 */ /* 0x040fe20007f7e0ff */
[----:B------:R-:W-:Y:S01]  /*253e0*/  VIADD R24, R25, UR24 ;  /* 0x0000001819187c36 */ /* 0x000fe20008000000 */
[----:B------:R-:W-:Y:S01]  /*253f0*/  ULDC UR4, c[0x0][0x22c] ;  /* 0x00008b0000047ab9 */ /* 0x000fe20000000800 */
[----:B------:R3:W-:Y:S01]  /*25400*/  @P5 STG.E.U8 desc[UR56][R18.64], R27 ;  /* 0x0000001b12005986 */ /* 0x0007e2000c101138 */
[----:B------:R-:W-:Y:S01]  /*25410*/  ISETP.LT.AND P5, PT, R2, UR6, !P1 ;  /* 0x0000000602007c0c */ /* 0x000fe2000cfa1270 */
[----:B------:R-:W-:Y:S01]  /*25420*/  IMAD.X R13, R28, 0x1, R23, P3 ;  /* 0x000000011c0d7824 */ /* 0x000fe200018e0617 */
[----:B------:R-:W-:Y:S01]  /*25430*/  SHF.R.S32.HI R26, RZ, 0x1f, R24 ;  /* 0x0000001fff1a7819 */ /* 0x000fe20000011418 */
[----:B------:R-:W-:Y:S01]  /*25440*/  ULDC UR6, c[0x0][0x228] ;  /* 0x00008a0000067ab9 */ /* 0x000fe20000000800 */
[----:B--2---:R-:W-:Y:S01]  /*25450*/  IADD3 R16, P6, R24, R21, RZ ;  /* 0x0000001518107210 */ /* 0x004fe20007fde0ff */
[----:B-1----:R-:W-:Y:S01]  /*25460*/  VIADD R14, R0, 0x2c ;  /* 0x0000002c000e7836 */ /* 0x002fe20000000000 */
[----:B---3--:R-:W-:-:S04]  /*25470*/  PRMT R27, R8, 0x7773, RZ ;  /* 0x00007773081b7816 */ /* 0x008fc800000000ff */
[----:B------:R-:W-:Y:S01]  /*25480*/  ISETP.GE.AND P3, PT, R14, UR4, PT ;  /* 0x000000040e007c0c */ /* 0x000fe2000bf66270 */
[----:B------:R-:W-:Y:S01]  /*25490*/  ULDC UR4, c[0x0][0x228] ;  /* 0x00008a0000047ab9 */ /* 0x000fe20000000800 */
[----:B------:R-:W-:Y:S01]  /*254a0*/  IMAD.X R17, R26, 0x1, R20, P6 ;  /* 0x000000011a117824 */ /* 0x000fe200030e0614 */
[----:B------:R1:W-:Y:S01]  /*254b0*/  @P4 STG.E.U8 desc[UR56][R12.64], R27 ;  /* 0x0000001b0c004986 */ /* 0x0003e2000c101138 */
[----:B------:R-:W-:Y:S02]  /*254c0*/  PRMT R25, R9, 0x7770, RZ ;  /* 0x0000777009197816 */ /* 0x000fe400000000ff */
[----:B------:R-:W-:Y:S01]  /*254d0*/  ISETP.LT.AND P4, PT, R152, UR4, !P1 ;  /* 0x0000000498007c0c */ /* 0x000fe2000cf81270 */
[C---:B------:R-:W-:Y:S01]  /*254e0*/  VIADD R8, R24.reuse, UR24 ;  /* 0x0000001818087c36 */ /* 0x040fe20008000000 */
[----:B------:R-:W-:Y:S01]  /*254f0*/  IADD3 R14, P1, R24, R22, RZ ;  /* 0x00000016180e7210 */ /* 0x000fe20007f3e0ff */
[----:B------:R2:W-:Y:S01]  /*25500*/  @P5 STG.E.U8 desc[UR56][R16.64], R25 ;  /* 0x0000001910005986 */ /* 0x0005e2000c101138 */
[----:B------:R-:W-:Y:S01]  /*25510*/  ISETP.LT.AND P5, PT, R2, UR6, !P2 ;  /* 0x0000000602007c0c */ /* 0x000fe2000d7a1270 */
[----:B------:R-:W-:Y:S01]  /*25520*/  ULDC UR4, c[0x0][0x22c] ;  /* 0x00008b0000047ab9 */ /* 0x000fe20000000800 */
[----:B------:R-:W-:Y:S01]  /*25530*/  SHF.R.S32.HI R24, RZ, 0x1f, R8 ;  /* 0x0000001fff187819 */ /* 0x000fe20000011408 */
[----:B------:R-:W-:-:S02]  /*25540*/  IMAD.X R15, R26, 0x1, R23, P1 ;  /* 0x000000011a0f7824 */ /* 0x000fc400008e0617 */
[----:B-1----:R-:W-:Y:S01]  /*25550*/  VIADD R12, R0, 0x2d ;  /* 0x0000002d000c7836 */ /* 0x002fe20000000000 */
[-C--:B------:R-:W-:Y:S01]  /*25560*/  IADD3 R18, P6, R8, R21.reuse, RZ ;  /* 0x0000001508127210 */ /* 0x080fe20007fde0ff */
[----:B------:R-:W-:Y:S01]  /*25570*/  ULDC UR6, c[0x0][0x228] ;  /* 0x00008a0000067ab9 */ /* 0x000fe20000000800 */
[C---:B--2---:R-:W-:Y:S02]  /*25580*/  PRMT R25, R9.reuse, 0x7771, RZ ;  /* 0x0000777109197816 */ /* 0x044fe400000000ff */
        /* <DEDUP_REMOVED lines=13> */
[----:B------:R-:W-:-:S02]  /*25660*/  IADD3 R8, P6, R16, R21, RZ ;  /* 0x0000001510087210 */ /* 0x000fc40007fde0ff */
[----:B-1----:R-:W-:Y:S01]  /*25670*/  PRMT R25, R9, 0x7773, RZ ;  /* 0x0000777309197816 */ /* 0x002fe200000000ff */
[----:B------:R-:W-:Y:S01]  /*25680*/  VIADD R14, R0, 0x2e ;  /* 0x0000002e000e7836 */ /* 0x000fe20000000000 */
[----:B------:R-:W-:Y:S01]  /*25690*/  ULDC UR4, c[0x0][0x22c] ;  /* 0x00008b0000047ab9 */ /* 0x000fe20000000800 */
[----:B------:R-:W-:Y:S02]  /*256a0*/  IMAD.X R9, R26, 0x1, R20, P6 ;  /* 0x000000011a097824 */ /* 0x000fe400030e0614 */
[----:B------:R-:W-:Y:S01]  /*256b0*/  @P4 STG.E.U8 desc[UR56][R12.64], R25 ;  /* 0x000000190c004986 */ /* 0x000fe2000c101138 */
[----:B--2---:R-:W-:Y:S02]  /*256c0*/  PRMT R19, R10, 0x7770, RZ ;  /* 0x000077700a137816 */ /* 0x004fe400000000ff */
[----:B------:R-:W-:Y:S01]  /*256d0*/  ISETP.LT.AND P4, PT, R152, UR6, !P3 ;  /* 0x0000000698007c0c */ /* 0x000fe2000df81270 */
[----:B------:R-:W-:Y:S01]  /*256e0*/  VIADD R17, R16, UR24 ;  /* 0x0000001810117c36 */ /* 0x000fe20008000000 */
[----:B------:R-:W-:Y:S01]  /*256f0*/  ISETP.GE.AND P2, PT, R14, UR4, PT ;  /* 0x000000040e007c0c */ /* 0x000fe2000bf46270 */
[----:B------:R1:W-:Y:S01]  /*25700*/  @P5 STG.E.U8 desc[UR56][R8.64], R19 ;  /* 0x0000001308005986 */ /* 0x0003e2000c101138 */
[----:B------:R-:W-:Y:S01]  /*25710*/  IADD3 R14, P3, R16, R22, RZ ;  /* 0x00000016100e7210 */ /* 0x000fe20007f7e0ff */
[----:B------:R-:W-:Y:S01]  /*25720*/  VIADD R18, R0, 0x2f ;  /* 0x0000002f00127836 */ /* 0x000fe20000000000 */
[----:B------:R-:W-:Y:S01]  /*25730*/  ISETP.LT.AND P5, PT, R2, UR8, !P1 ;  /* 0x0000000802007c0c */ /* 0x000fe2000cfa1270 */
[----:B------:R-:W-:Y:S01]  /*25740*/  ULDC UR4, c[0x0][0x22c] ;  /* 0x00008b0000047ab9 */ /* 0x000fe20000000800 */
[----:B------:R-:W-:Y:S01]  /*25750*/  PRMT R27, R10, 0x7771, RZ ;  /* 0x000077710a1b7816 */ /* 0x000fe200000000ff */
[----:B------:R-:W-:Y:S01]  /*25760*/  IMAD.X R15, R26, 0x1, R23, P3 ;  /* 0x000000011a0f7824 */ /* 0x000fe200018e0617 */
[----:B------:R-:W-:Y:S01]  /*25770*/  SHF.R.S32.HI R16, RZ, 0x1f, R17 ;  /* 0x0000001fff107819 */ /* 0x000fe20000011411 */
[----:B------:R-:W-:Y:S01]  /*25780*/  ULDC UR6, c[0x0][0x228] ;  /* 0x00008a0000067ab9 */ /* 0x000fe20000000800 */
[----:B------:R-:W-:Y:S01]  /*25790*/  ISETP.GE.AND P3, PT, R18, UR4, PT ;  /* 0x0000000412007c0c */ /* 0x000fe2000bf66270 */
[----:B------:R-:W-:Y:S01]  /*257a0*/  ULDC UR4, c[0x0][0x228] ;  /* 0x00008a0000047ab9 */ /* 0x000fe20000000800 */
[----:B-1----:R-:W-:Y:S01]  /*257b0*/  IADD3 R8, P6, R17, R21, RZ ;  /* 0x0000001511087210 */ /* 0x002fe20007fde0ff */
[----:B------:R1:W-:Y:S01]  /*257c0*/  @P4 STG.E.U8 desc[UR56][R14.64], R27 ;  /* 0x0000001b0e004986 */ /* 0x0003e2000c101138 */
[----:B------:R-:W-:-:S02]  /*257d0*/  PRMT R25, R10, 0x7772, RZ ;  /* 0x000077720a197816 */ /* 0x000fc400000000ff */
[----:B------:R-:W-:Y:S01]  /*257e0*/  ISETP.LT.AND P4, PT, R152, UR4, !P1 ;  /* 0x0000000498007c0c */ /* 0x000fe2000cf81270 */
[----:B------:R-:W-:Y:S01]  /*257f0*/  IMAD.X R9, R16, 0x1, R20, P6 ;  /* 0x0000000110097824 */ /* 0x000fe200030e0614 */
[C---:B------:R-:W-:Y:S01]  /*25800*/  IADD3 R12, P1, R17.reuse, R22, RZ ;  /* 0x00000016110c7210 */ /* 0x040fe20007f3e0ff */
[----:B------:R-:W-:Y:S01]  /*25810*/  VIADD R17, R17, UR24 ;  /* 0x0000001811117c36 */ /* 0x000fe20008000000 */
[----:B------:R-:W-:Y:S01]  /*25820*/  PRMT R19, R10, 0x7773, RZ ;  /* 0x000077730a137816 */ /* 0x000fe200000000ff */
[----:B------:R-:W-:Y:S01]  /*25830*/  VIADD R18, R0, 0x30 ;  /* 0x0000003000127836 */ /* 0x000fe20000000000 */
[----:B------:R2:W-:Y:S01]  /*25840*/  @P5 STG.E.U8 desc[UR56][R8.64], R25 ;  /* 0x0000001908005986 */ /* 0x0005e2000c101138 */
[----:B------:R-:W-:Y:S01]  /*25850*/  ISETP.LT.AND P5, PT, R2, UR6, !P2 ;  /* 0x0000000602007c0c */ /* 0x000fe2000d7a1270 */
[----:B------:R-:W-:Y:S01]  /*25860*/  IMAD.X R13, R16, 0x1, R23, P1 ;  /* 0x00000001100d7824 */ /* 0x000fe200008e0617 */
[----:B------:R-:W-:Y:S01]  /*25870*/  ULDC UR4, c[0x0][0x22c] ;  /* 0x00008b0000047ab9 */ /* 0x000fe20000000800 */
[----:B------:R-:W-:Y:S01]  /*25880*/  SHF.R.S32.HI R10, RZ, 0x1f, R17 ;  /* 0x0000001fff0a7819 */ /* 0x000fe20000011411 */
[----:B-1----:R-:W-:Y:S01]  /*25890*/  VIADD R14, R0, 0x31 ;  /* 0x00000031000e7836 */ /* 0x002fe20000000000 */
[----:B------:R-:W-:Y:S01]  /*258a0*/  ULDC UR6, c[0x0][0x228] ;  /* 0x00008a0000067ab9 */ /* 0x000fe20000000800 */
[----:B------:R-:W-:Y:S01]  /*258b0*/  ISETP.GE.AND P1, PT, R18, UR4, PT ;  /* 0x0000000412007c0c */ /* 0x000fe2000bf26270 */
[----:B------:R-:W-:Y:S01]  /*258c0*/  ULDC UR4, c[0x0][0x22c] ;  /* 0x00008b0000047ab9 */ /* 0x000fe20000000800 */
[----:B------:R-:W-:-:S02]  /*258d0*/  ISETP.LT.AND P2, PT, R152, UR6, !P2 ;  /* 0x0000000698007c0c */ /* 0x000fc4000d741270 */
[----:B--2---:R-:W-:Y:S01]  /*258e0*/  IADD3 R8, P6, R17, R21, RZ ;  /* 0x0000001511087210 */ /* 0x004fe20007fde0ff */
[----:B------:R1:W-:Y:S01]  /*258f0*/  @P4 STG.E.U8 desc[UR56][R12.64], R19 ;  /* 0x000000130c004986 */ /* 0x0003e2000c101138 */
[----:B------:R-:W-:Y:S01]  /*25900*/  PRMT R29, R11, 0x7770, RZ ;  /* 0x000077700b1d7816 */ /* 0x000fe200000000ff */
[----:B------:R-:W-:Y:S01]  /*25910*/  ULDC UR6, c[0x0][0x228] ;  /* 0x00008a0000067ab9 */ /* 0x000fe20000000800 */
[----:B------:R-:W-:Y:S01]  /*25920*/  ISETP.GE.AND P4, PT, R14, UR4, PT ;  /* 0x000000040e007c0c */ /* 0x000fe2000bf86270 */
[----:B------:R-:W-:Y:S01]  /*25930*/  IMAD.X R9, R10, 0x1, R20, P6 ;  /* 0x000000010a097824 */ /* 0x000fe200030e0614 */
[C---:B------:R-:W-:Y:S01]  /*25940*/  IADD3 R14, P6, R17.reuse, R22, RZ ;  /* 0x00000016110e7210 */ /* 0x040fe20007fde0ff */
[----:B------:R-:W-:Y:S01]  /*25950*/  ULDC UR4, c[0x0][0x228] ;  /* 0x00008a0000047ab9 */ /* 0x000fe20000000800 */
[----:B------:R-:W-:Y:S01]  /*25960*/  VIADD R17, R17, UR24 ;  /* 0x0000001811117c36 */ /* 0x000fe20008000000 */
[----:B------:R-:W-:Y:S01]  /*25970*/  PRMT R27, R11, 0x7771, RZ ;  /* 0x000077710b1b7816 */ /* 0x000fe200000000ff */
[----:B------:R2:W-:Y:S01]  /*25980*/  @P5 STG.E.U8 desc[UR56][R8.64], R29 ;  /* 0x0000001d08005986 */ /* 0x0005e2000c101138 */
[----:B------:R-:W-:Y:S01]  /*25990*/  ISETP.LT.AND P5, PT, R2, UR4, !P3 ;  /* 0x0000000402007c0c */ /* 0x000fe2000dfa1270 */
[----:B------:R-:W-:Y:S01]  /*259a0*/  IMAD.X R15, R10, 0x1, R23, P6 ;  /* 0x000000010a0f7824 */ /* 0x000fe200030e0617 */
[----:B------:R-:W-:-:S02]  /*259b0*/  ULDC UR4, c[0x0][0x228] ;  /* 0x00008a0000047ab9 */ /* 0x000fc40000000800 */
[----:B------:R-:W-:Y:S02]  /*259c0*/  ISETP.LT.AND P3, PT, R152, UR4, !P3 ;  /* 0x0000000498007c0c */ /* 0x000fe4000df61270 */
[C---:B-1----:R-:W-:Y:S01]  /*259d0*/  PRMT R19, R11.reuse, 0x7773, RZ ;  /* 0x000077730b137816 */ /* 0x042fe200000000ff */
[----:B------:R1:W-:Y:S01]  /*259e0*/  @P2 STG.E.U8 desc[UR56][R14.64], R27 ;  /* 0x0000001b0e002986 */ /* 0x0003e2000c101138 */
[----:B------:R-:W-:Y:S02]  /*259f0*/  SHF.R.S32.HI R13, RZ, 0x1f, R17 ;  /* 0x0000001fff0d7819 */ /* 0x000fe40000011411 */
[----:B------:R-:W-:Y:S01]  /*25a00*/  PRMT R25, R11, 0x7772, RZ ;  /* 0x000077720b197816 */ /* 0x000fe200000000ff */
[C---:B------:R-:W-:Y:S01]  /*25a10*/  VIADD R16, R17.reuse, UR24 ;  /* 0x0000001811107c36 */ /* 0x040fe20008000000 */
[C---:B------:R-:W-:Y:S01]  /*25a20*/  IADD3 R10, P6, R17.reuse, R21, RZ ;  /* 0x00000015110a7210 */ /* 0x040fe20007fde0ff */
[----:B------:R-:W-:Y:S01]  /*25a30*/  ULDC UR4, c[0x0][0x22c] ;  /* 0x00008b0000047ab9 */ /* 0x000fe20000000800 */
[----:B--2---:R-:W-:-:S03]  /*25a40*/  IADD3 R8, P2, R17, R22, RZ ;  /* 0x0000001611087210 */ /* 0x004fc60007f5e0ff */
[C---:B------:R-:W-:Y:S02]  /*25a50*/  IMAD.X R11, R13.reuse, 0x1, R20, P6 ;  /* 0x000000010d0b7824 */ /* 0x040fe400030e0614 */
[----:B-1----:R-:W-:Y:S02]  /*25a60*/  VIADD R14, R0, 0x32 ;  /* 0x00000032000e7836 */ /* 0x002fe40000000000 */
[----:B------:R-:W-:Y:S01]  /*25a70*/  IMAD.X R9, R13, 0x1, R23, P2 ;  /* 0x000000010d097824 */ /* 0x000fe200010e0617 */
[----:B------:R-:W-:Y:S01]  /*25a80*/  ISETP.LT.AND P6, PT, R2, UR6, !P1 ;  /* 0x0000000602007c0c */ /* 0x000fe2000cfc1270 */
[----:B------:R1:W-:Y:S01]  /*25a90*/  @P5 STG.E.U8 desc[UR56][R10.64], R25 ;  /* 0x000000190a005986 */ /* 0x0003e2000c101138 */
[----:B------:R-:W-:Y:S01]  /*25aa0*/  ISETP.GE.AND P2, PT, R14, UR4, PT ;  /* 0x000000040e007c0c */ /* 0x000fe2000bf46270 */
[----:B------:R-:W-:Y:S01]  /*25ab0*/  ULDC UR4, c[0x0][0x228] ;  /* 0x00008a0000047ab9 */ /* 0x000fe20000000800 */
[----:B------:R-:W-:Y:S01]  /*25ac0*/  SHF.R.S32.HI R18, RZ, 0x1f, R16 ;  /* 0x0000001fff127819 */ /* 0x000fe20000011410 */
[----:B------:R2:W-:Y:S01]  /*25ad0*/  @P3 STG.E.U8 desc[UR56][R8.64], R19 ;  /* 0x0000001308003986 */ /* 0x0005e2000c101138 */
[----:B------:R-:W-:Y:S01]  /*25ae0*/  IADD3 R12, P5, R16, R21, RZ ;  /* 0x00000015100c7210 */ /* 0x000fe20007fbe0ff */
[----:B------:R-:W-:Y:S01]  /*25af0*/  ULDC UR6, c[0x0][0x228] ;  /* 0x00008a0000067ab9 */ /* 0x000fe20000000800 */
[----:B------:R-:W-:Y:S01]  /*25b00*/  ISETP.LT.AND P3, PT, R152, UR4, !P1 ;  /* 0x0000000498007c0c */ /* 0x000fe2000cf61270 */
[----:B------:R-:W-:Y:S01]  /*25b10*/  VIADD R17, R16, UR24 ;  /* 0x0000001810117c36 */ /* 0x000fe20008000000 */
[----:B0-----:R-:W-:Y:S01]  /*25b20*/  PRMT R27, R4, 0x7770, RZ ;  /* 0x00007770041b7816 */ /* 0x001fe200000000ff */
[----:B------:R-:W-:Y:S01]  /*25b30*/  IMAD.X R13, R18, 0x1, R20, P5 ;  /* 0x00000001120d7824 */ /* 0x000fe200028e0614 */
[----:B------:R-:W-:Y:S01]  /*25b40*/  ULDC UR4, c[0x0][0x22c] ;  /* 0x00008b0000047ab9 */ /* 0x000fe20000000800 */
[----:B-1----:R-:W-:Y:S01]  /*25b50*/  IADD3 R10, P1, R16, R22, RZ ;  /* 0x00000016100a7210 */ /* 0x002fe20007f3e0ff */
[----:B--2---:R-:W-:Y:S01]  /*25b60*/  VIADD R8, R0, 0x33 ;  /* 0x0000003300087836 */ /* 0x004fe20000000000 */
[----:B------:R-:W-:-:S03]  /*25b70*/  ISETP.LT.AND P5, PT, R2, UR6, !P4 ;  /* 0x0000000602007c0c */ /* 0x000fc6000e7a1270 */
[----:B------:R-:W-:Y:S01]  /*25b80*/  IMAD.X R11, R18, 0x1, R23, P1 ;  /* 0x00000001120b7824 */ /* 0x000fe200008e0617 */
[----:B------:R-:W-:Y:S01]  /*25b90*/  PRMT R25, R4, 0x7771, RZ ;  /* 0x0000777104197816 */ /* 0x000fe200000000ff */
[----:B------:R-:W-:Y:S01]  /*25ba0*/  @P6 STG.E.U8 desc[UR56][R12.64], R27 ;  /* 0x0000001b0c006986 */ /* 0x000fe2000c101138 */
[----:B------:R-:W-:Y:S01]  /*25bb0*/  ISETP.GE.AND P1, PT, R8, UR4, PT ;  /* 0x0000000408007c0c */ /* 0x000fe2000bf26270 */
[----:B------:R-:W-:Y:S01]  /*25bc0*/  ULDC UR4, c[0x0][0x228] ;  /* 0x00008a0000047ab9 */ /* 0x000fe20000000800 */
[----:B------:R-:W-:Y:S02]  /*25bd0*/  SHF.R.S32.HI R24, RZ, 0x1f, R17 ;  /* 0x0000001fff187819 */ /* 0x000fe40000011411 */
[----:B------:R-:W-:Y:S01]  /*25be0*/  PRMT R19, R4, 0x7772, RZ ;  /* 0x0000777204137816 */ /* 0x000fe200000000ff */
[C---:B------:R-:W-:Y:S01]  /*25bf0*/  VIADD R16, R17.reuse, UR24 ;  /* 0x0000001811107c36 */ /* 0x040fe20008000000 */
[C---:B------:R-:W-:Y:S01]  /*25c00*/  IADD3 R14, P6, R17.reuse, R21, RZ ;  /* 0x00000015110e7210 */ /* 0x040fe20007fde0ff */
[----:B------:R-:W-:Y:S01]  /*25c10*/  ULDC UR6, c[0x0][0x228] ;  /* 0x00008a0000067ab9 */ /* 0x000fe20000000800 */
[----:B------:R-:W-:Y:S01]  /*25c20*/  ISETP.LT.AND P4, PT, R152, UR4, !P4 ;  /* 0x0000000498007c0c */ /* 0x000fe2000e781270 */
[----:B------:R0:W-:Y:S01]  /*25c30*/  @P3 STG.E.U8 desc[UR56][R10.64], R25 ;  /* 0x000000190a003986 */ /* 0x0001e2000c101138 */
[----:B------:R-:W-:Y:S01]  /*25c40*/  IADD3 R8, P3, R17, R22, RZ ;  /* 0x0000001611087210 */ /* 0x000fe20007f7e0ff */
[----:B------:R-:W-:Y:S01]  /*25c50*/  IMAD.X R15, R24, 0x1, R20, P6 ;  /* 0x00000001180f7824 */ /* 0x000fe200030e0614 */
[----:B------:R-:W-:Y:S01]  /*25c60*/  PRMT R17, R4, 0x7773, RZ ;  /* 0x0000777304117816 */ /* 0x000fe200000000ff */
[----:B------:R-:W-:-:S02]  /*25c70*/  ULDC UR4, c[0x0][0x22c] ;  /* 0x00008b0000047ab9 */ /* 0x000fc40000000800 */
[----:B------:R-:W-:Y:S01]  /*25c80*/  IMAD.X R9, R24, 0x1, R23, P3 ;  /* 0x0000000118097824 */ /* 0x000fe200018e0617 */
[----:B------:R1:W-:Y:S01]  /*25c90*/  @P5 STG.E.U8 desc[UR56][R14.64], R19 ;  /* 0x000000130e005986 */ /* 0x0003e2000c101138 */
[----:B0-----:R-:W-:Y:S01]  /*25ca0*/  VIADD R10, R0, 0x34 ;  /* 0x00000034000a7836 */ /* 0x001fe20000000000 */
[----:B------:R-:W-:-:S03]  /*25cb0*/  ISETP.LT.AND P5, PT, R2, UR6, !P2 ;  /* 0x0000000602007c0c */ /* 0x000fc6000d7a1270 */
[----:B------:R0:W-:Y:S01]  /*25cc0*/  @P4 STG.E.U8 desc[UR56][R8.64], R17 ;  /* 0x0000001108004986 */ /* 0x0001e2000c101138 */
[----:B------:R-:W-:Y:S01]  /*25cd0*/  SHF.R.S32.HI R18, RZ, 0x1f, R16 ;  /* 0x0000001fff127819 */ /* 0x000fe20000011410 */
[----:B------:R-:W-:Y:S01]  /*25ce0*/  ULDC UR6, c[0x0][0x228] ;  /* 0x00008a0000067ab9 */ /* 0x000fe20000000800 */
[----:B------:R-:W-:Y:S01]  /*25cf0*/  ISETP.GE.AND P3, PT, R10, UR4, PT ;  /* 0x000000040a007c0c */ /* 0x000fe2000bf66270 */
[----:B------:R-:W-:Y:S01]  /*25d00*/  ULDC UR4, c[0x0][0x228] ;  /* 0x00008a0000047ab9 */ /* 0x000fe20000000800 */
[----:B------:R-:W-:Y:S02]  /*25d10*/  IADD3 R12, P6, R16, R21, RZ ;  /* 0x00000015100c7210 */ /* 0x000fe40007fde0ff */
[----:B------:R-:W-:Y:S01]  /*25d20*/  ISETP.LT.AND P4, PT, R152, UR4, !P2 ;  /* 0x0000000498007c0c */ /* 0x000fe2000d781270 */
[C---:B------:R-:W-:Y:S01]  /*25d30*/  VIADD R4, R16.reuse, UR24 ;  /* 0x0000001810047c36 */ /* 0x040fe20008000000 */
[----:B------:R-:W-:Y:S01]  /*25d40*/  IADD3 R10, P2, R16, R22, RZ ;  /* 0x00000016100a7210 */ /* 0x000fe20007f5e0ff */
[C---:B------:R-:W-:Y:S01]  /*25d50*/  IMAD.X R13, R18.reuse, 0x1, R20, P6 ;  /* 0x00000001120d7824 */ /* 0x040fe200030e0614 */
[C---:B-1----:R-:W-:Y:S01]  /*25d60*/  PRMT R15, R5.reuse, 0x7770, RZ ;  /* 0x00007770050f7816 */ /* 0x042fe200000000ff */
[----:B------:R-:W-:Y:S01]  /*25d70*/  ULDC UR4, c[0x0][0x228] ;  /* 0x00008a0000047ab9 */ /* 0x000fe20000000800 */
[----:B------:R-:W-:Y:S01]  /*25d80*/  PRMT R19, R5, 0x7771, RZ ;  /* 0x0000777105137816 */ /* 0x000fe200000000ff */
[----:B------:R-:W-:-:S02]  /*25d90*/  IMAD.X R11, R18, 0x1, R23, P2 ;  /* 0x00000001120b7824 */ /* 0x000fc400010e0617 */
[----:B------:R1:W-:Y:S01]  /*25da0*/  @P5 STG.E.U8 desc[UR56][R12.64], R15 ;  /* 0x0000000f0c005986 */ /* 0x0003e2000c101138 */
[----:B------:R-:W-:Y:S02]  /*25db0*/  ISETP.LT.AND P5, PT, R2, UR6, !P1 ;  /* 0x0000000602007c0c */ /* 0x000fe4000cfa1270 */
[----:B------:R-:W-:Y:S01]  /*25dc0*/  SHF.R.S32.HI R16, RZ, 0x1f, R4 ;  /* 0x0000001fff107819 */ /* 0x000fe20000011404 */
[----:B------:R2:W-:Y:S01]  /*25dd0*/  @P4 STG.E.U8 desc[UR56][R10.64], R19 ;  /* 0x000000130a004986 */ /* 0x0005e2000c101138 */
[----:B0-----:R-:W-:Y:S01]  /*25de0*/  IADD3 R8, P6, R4, R21, RZ ;  /* 0x0000001504087210 */ /* 0x001fe20007fde0ff */
[----:B------:R-:W-:Y:S01]  /*25df0*/  VIADD R14, R0, 0x35 ;  /* 0x00000035000e7836 */ /* 0x000fe20000000000 */
[----:B------:R-:W-:Y:S01]  /*25e00*/  ISETP.LT.AND P4, PT, R152, UR4, !P1 ;  /* 0x0000000498007c0c */ /* 0x000fe2000cf81270 */
[----:B------:R-:W-:Y:S01]  /*25e10*/  ULDC UR4, c[0x0][0x228] ;  /* 0x00008a0000047ab9 */ /* 0x000fe20000000800 */
[----:B------:R-:W-:Y:S01]  /*25e20*/  PRMT R17, R5, 0x7773, RZ ;  /* 0x0000777305117816 */ /* 0x000fe200000000ff */
[----:B------:R-:W-:Y:S01]  /*25e30*/  IMAD.X R9, R16, 0x1, R20, P6 ;  /* 0x0000000110097824 */ /* 0x000fe200030e0614 */
[----:B------:R-:W-:Y:S01]  /*25e40*/  ULDC UR6, c[0x0][0x228] ;  /* 0x00008a0000067ab9 */ /* 0x000fe20000000800 */
[----:B-1----:R-:W-:-:S02]  /*25e50*/  IADD3 R12, P1, R4, R22, RZ ;  /* 0x00000016040c7210 */ /* 0x002fc40007f3e0ff */
[----:B------:R-:W-:-:S03]  /*25e60*/  PRMT R15, R5, 0x7772, RZ ;  /* 0x00007772050f7816 */ /* 0x000fc600000000ff */
[--C-:B------:R-:W-:Y:S01]  /*25e70*/  IMAD.X R13, R16, 0x1, R23.reuse, P1 ;  /* 0x00000001100d7824 */ /* 0x100fe200008e0617 */
[----:B------:R-:W-:Y:S01]  /*25e80*/  ISETP.GE.AND P2, PT, R14, UR7, PT ;  /* 0x000000070e007c0c */ /* 0x000fe2000bf46270 */
[----:B------:R0:W-:Y:S01]  /*25e90*/  @P5 STG.E.U8 desc[UR56][R8.64], R15 ;  /* 0x0000000f08005986 */ /* 0x0001e2000c101138 */
[----:B------:R-:W-:Y:S01]  /*25ea0*/  ISETP.LT.AND P5, PT, R2, UR4, !P3 ;  /* 0x0000000402007c0c */ /* 0x000fe2000dfa1270 */
[----:B------:R-:W-:Y:S01]  /*25eb0*/  VIADD R14, R4, UR24 ;  /* 0x00000018040e7c36 */ /* 0x000fe20008000000 */
[----:B------:R-:W-:Y:S01]  /*25ec0*/  ULDC UR4, c[0x0][0x228] ;  /* 0x00008a0000047ab9 */ /* 0x000fe20000000800 */
[----:B------:R1:W-:Y:S01]  /*25ed0*/  @P4 STG.E.U8 desc[UR56][R12.64], R17 ;  /* 0x000000110c004986 */ /* 0x0003e2000c101138 */
[----:B------:R-:W-:Y:S01]  /*25ee0*/  ISETP.LT.AND P4, PT, R152, UR4, !P3 ;  /* 0x0000000498007c0c */ /* 0x000fe2000df81270 */
[----:B------:R-:W-:Y:S01]  /*25ef0*/  VIADD R18, R0, 0x36 ;  /* 0x0000003600127836 */ /* 0x000fe20000000000 */
[----:B--2---:R-:W-:Y:S02]  /*25f00*/  SHF.R.S32.HI R10, RZ, 0x1f, R14 ;  /* 0x0000001fff0a7819 */ /* 0x004fe4000001140e */
[----:B------:R-:W-:Y:S01]  /*25f10*/  PRMT R19, R6, 0x7771, RZ ;  /* 0x0000777106137816 */ /* 0x000fe200000000ff */
[----:B------:R-:W-:Y:S01]  /*25f20*/  VIADD R11, R0, 0x37 ;  /* 0x00000037000b7836 */ /* 0x000fe20000000000 */
[C---:B------:R-:W-:Y:S01]  /*25f30*/  IADD3 R4, P6, R14.reuse, R21, RZ ;  /* 0x000000150e047210 */ /* 0x040fe20007fde0ff */
[C---:B0-----:R-:W-:Y:S01]  /*25f40*/  VIADD R8, R14.reuse, UR24 ;  /* 0x000000180e087c36 */ /* 0x041fe20008000000 */
[----:B------:R-:W-:Y:S01]  /*25f50*/  IADD3 R14, P3, R14, R22, RZ ;  /* 0x000000160e0e7210 */ /* 0x000fe20007f7e0ff */
[----:B------:R-:W-:Y:S01]  /*25f60*/  ULDC UR4, c[0x0][0x228] ;  /* 0x00008a0000047ab9 */ /* 0x000fe20000000800 */
[----:B------:R-:W-:Y:S01]  /*25f70*/  PRMT R9, R6, 0x7770, RZ ;  /* 0x0000777006097816 */ /* 0x000fe200000000ff */
[----:B------:R-:W-:Y:S01]  /*25f80*/  IMAD.X R5, R10, 0x1, R20, P6 ;  /* 0x000000010a057824 */ /* 0x000fe200030e0614 */
[----:B------:R-:W-:Y:S01]  /*25f90*/  ISETP.GE.AND P1, PT, R18, UR5, PT ;  /* 0x0000000512007c0c */ /* 0x000fe2000bf26270 */
[----:B------:R-:W-:Y:S01]  /*25fa0*/  IMAD.X R15, R10, 0x1, R23, P3 ;  /* 0x000000010a0f7824 */ /* 0x000fe200018e0617 */
[----:B------:R-:W-:-:S02]  /*25fb0*/  ULDC UR5, c[0x0][0x228] ;  /* 0x00008a0000057ab9 */ /* 0x000fc40000000800 */
[----:B------:R-:W-:Y:S01]  /*25fc0*/  ISETP.LT.AND P6, PT, R2, UR5, !P2 ;  /* 0x0000000502007c0c */ /* 0x000fe2000d7c1270 */
[----:B------:R0:W-:Y:S01]  /*25fd0*/  @P5 STG.E.U8 desc[UR56][R4.64], R9 ;  /* 0x0000000904005986 */ /* 0x0001e2000c101138 */
[----:B------:R-:W-:Y:S01]  /*25fe0*/  SHF.R.S32.HI R18, RZ, 0x1f, R8 ;  /* 0x0000001fff127819 */ /* 0x000fe20000011408 */
[----:B------:R-:W-:Y:S01]  /*25ff0*/  VIADD R16, R8, UR24 ;  /* 0x0000001808107c36 */ /* 0x000fe20008000000 */
[----:B------:R-:W-:Y:S01]  /*26000*/  ISETP.GE.AND P3, PT, R11, UR11, PT ;  /* 0x0000000b0b007c0c */ /* 0x000fe2000bf66270 */
[----:B------:R-:W-:Y:S01]  /*26010*/  @P4 STG.E.U8 desc[UR56][R14.64], R19 ;  /* 0x000000130e004986 */ /* 0x000fe2000c101138 */
[----:B------:R-:W-:Y:S01]  /*26020*/  ISETP.LT.AND P4, PT, R152, UR4, !P2 ;  /* 0x0000000498007c0c */ /* 0x000fe2000d781270 */
[----:B------:R-:W-:Y:S01]  /*26030*/  VIADD R25, R0, 0x38 ;  /* 0x0000003800197836 */ /* 0x000fe20000000000 */
[----:B-1----:R-:W-:Y:S01]  /*26040*/  IADD3 R12, P5, R8, R21, RZ ;  /* 0x00000015080c7210 */ /* 0x002fe20007fbe0ff */
[----:B------:R-:W-:Y:S01]  /*26050*/  ULDC UR5, c[0x0][0x228] ;  /* 0x00008a0000057ab9 */ /* 0x000fe20000000800 */
[----:B------:R-:W-:Y:S01]  /*26060*/  PRMT R17, R6, 0x7772, RZ ;  /* 0x0000777206117816 */ /* 0x000fe200000000ff */
[----:B------:R-:W-:Y:S01]  /*26070*/  ULDC UR4, c[0x0][0x228] ;  /* 0x00008a0000047ab9 */ /* 0x000fe20000000800 */
[----:B0-----:R-:W-:-:S02]  /*26080*/  IADD3 R4, P2, R8, R22, RZ ;  /* 0x0000001608047210 */ /* 0x001fc40007f5e0ff */
[----:B------:R-:W0:Y:S01]  /*26090*/  LDS.128 R8, [R3] ;  /* 0x0000000003087984 */ /* 0x000e220000000c00 */
[----:B------:R-:W-:Y:S01]  /*260a0*/  IMAD.X R13, R18, 0x1, R20, P5 ;  /* 0x00000001120d7824 */ /* 0x000fe200028e0614 */
[----:B------:R-:W-:Y:S01]  /*260b0*/  ISETP.LT.AND P5, PT, R2, UR5, !P1 ;  /* 0x0000000502007c0c */ /* 0x000fe2000cfa1270 */
[----:B------:R-:W-:Y:S01]  /*260c0*/  IMAD.X R5, R18, 0x1, R23, P2 ;  /* 0x0000000112057824 */ /* 0x000fe200010e0617 */
[----:B------:R-:W-:Y:S01]  /*260d0*/  ISETP.GE.AND P2, PT, R25, UR9, PT ;  /* 0x0000000919007c0c */ /* 0x000fe2000bf46270 */
[----:B------:R-:W-:Y:S01]  /*260e0*/  ULDC UR5, c[0x0][0x228] ;  /* 0x00008a0000057ab9 */ /* 0x000fe20000000800 */
[----:B------:R1:W-:Y:S01]  /*260f0*/  @P6 STG.E.U8 desc[UR56][R12.64], R17 ;  /* 0x000000110c006986 */ /* 0x0003e2000c101138 */
[----:B------:R-:W-:Y:S02]  /*26100*/  PRMT R25, R6, 0x7773, RZ ;  /* 0x0000777306197816 */ /* 0x000fe400000000ff */
[----:B------:R-:W-:-:S03]  /*26110*/  SHF.R.S32.HI R24, RZ, 0x1f, R16 ;  /* 0x0000001fff187819 */ /* 0x000fc60000011410 */
[----:B------:R2:W-:Y:S01]  /*26120*/  @P4 STG.E.U8 desc[UR56][R4.64], R25 ;  /* 0x0000001904004986 */ /* 0x0005e2000c101138 */
[----:B------:R-:W-:Y:S01]  /*26130*/  ISETP.LT.AND P4, PT, R152, UR4, !P1 ;  /* 0x0000000498007c0c */ /* 0x000fe2000cf81270 */
[----:B------:R-:W-:Y:S01]  /*26140*/  ULDC UR4, c[0x0][0x228] ;  /* 0x00008a0000047ab9 */ /* 0x000fe20000000800 */
[----:B-1----:R-:W-:Y:S02]  /*26150*/  IADD3 R12, P6, R16, R21, RZ ;  /* 0x00000015100c7210 */ /* 0x002fe40007fde0ff */
[----:B------:R-:W-:-:S03]  /*26160*/  PRMT R17, R7, 0x7770, RZ ;  /* 0x0000777007117816 */ /* 0x000fc600000000ff */
[----:B------:R-:W-:Y:S01]  /*26170*/  IMAD.X R13, R24, 0x1, R20, P6 ;  /* 0x00000001180d7824 */ /* 0x000fe200030e0614 */
[C---:B------:R-:W-:Y:S01]  /*26180*/  IADD3 R14, P1, R16.reuse, R22, RZ ;  /* 0x00000016100e7210 */ /* 0x040fe20007f3e0ff */
[----:B------:R-:W-:-:S03]  /*26190*/  VIADD R16, R16, UR24 ;  /* 0x0000001810107c36 */ /* 0x000fc60008000000 */
[----:B------:R1:W-:Y:S01]  /*261a0*/  @P5 STG.E.U8 desc[UR56][R12.64], R17 ;  /* 0x000000110c005986 */ /* 0x0003e2000c101138 */
[----:B------:R-:W-:Y:S01]  /*261b0*/  ISETP.LT.AND P5, PT, R2, UR4, !P3 ;  /* 0x0000000402007c0c */ /* 0x000fe2000dfa1270 */
[----:B------:R-:W-:Y:S01]  /*261c0*/  IMAD.X R15, R24, 0x1, R23, P1 ;  /* 0x00000001180f7824 */ /* 0x000fe200008e0617 */
[----:B------:R-:W-:Y:S01]  /*261d0*/  PRMT R19, R7, 0x7771, RZ ;  /* 0x0000777107137816 */ /* 0x000fe200000000ff */
[----:B------:R-:W-:Y:S01]  /*261e0*/  VIADD R3, R0, 0x39 ;  /* 0x0000003900037836 */ /* 0x000fe20000000000 */
[----:B------:R-:W-:Y:S01]  /*261f0*/  SHF.R.S32.HI R18, RZ, 0x1f, R16 ;  /* 0x0000001fff127819 */ /* 0x000fe20000011410 */
[----:B------:R-:W-:Y:S01]  /*26200*/  ULDC UR4, c[0x0][0x228] ;  /* 0x00008a0000047ab9 */ /* 0x000fe20000000800 */
[-C--:B--2---:R-:W-:Y:S02]  /*26210*/  IADD3 R4, P6, R16, R21.reuse, RZ ;  /* 0x0000001510047210 */ /* 0x084fe40007fde0ff */
[----:B------:R-:W-:Y:S01]  /*26220*/  ISETP.LT.AND P3, PT, R152, UR4, !P3 ;  /* 0x0000000498007c0c */ /* 0x000fe2000df61270 */
[----:B------:R2:W-:Y:S01]  /*26230*/  @P4 STG.E.U8 desc[UR56][R14.64], R19 ;  /* 0x000000130e004986 */ /* 0x0005e2000c101138 */
[----:B------:R-:W-:Y:S01]  /*26240*/  ISETP.GE.AND P1, PT, R3, UR15, PT ;  /* 0x0000000f03007c0c */ /* 0x000fe2000bf26270 */
[--C-:B------:R-:W-:Y:S01]  /*26250*/  IMAD.X R5, R18, 0x1, R20.reuse, P6 ;  /* 0x0000000112057824 */ /* 0x100fe200030e0614 */
[----:B-1----:R-:W-:Y:S01]  /*26260*/  PRMT R17, R7, 0x7772, RZ ;  /* 0x0000777207117816 */ /* 0x002fe200000000ff */
[C---:B------:R-:W-:Y:S01]  /*26270*/  VIADD R3, R16.reuse, UR24 ;  /* 0x0000001810037c36 */ /* 0x040fe20008000000 */
[-C--:B------:R-:W-:Y:S01]  /*26280*/  IADD3 R12, P4, R16, R22.reuse, RZ ;  /* 0x00000016100c7210 */ /* 0x080fe20007f9e0ff */
[----:B------:R-:W-:Y:S01]  /*26290*/  ULDC UR4, c[0x0][0x228] ;  /* 0x00008a0000047ab9 */ /* 0x000fe20000000800 */
[----:B------:R-:W-:Y:S01]  /*262a0*/  ISETP.LT.AND P6, PT, R2, UR5, !P2 ;  /* 0x0000000502007c0c */ /* 0x000fe2000d7c1270 */
[----:B------:R1:W-:Y:S01]  /*262b0*/  @P5 STG.E.U8 desc[UR56][R4.64], R17 ;  /* 0x0000001104005986 */ /* 0x0003e2000c101138 */
[----:B------:R-:W-:Y:S01]  /*262c0*/  SHF.R.S32.HI R16, RZ, 0x1f, R3 ;  /* 0x0000001fff107819 */ /* 0x000fe20000011403 */
[----:B------:R-:W-:Y:S01]  /*262d0*/  IMAD.X R13, R18, 0x1, R23, P4 ;  /* 0x00000001120d7824 */ /* 0x000fe200020e0617 */
[----:B------:R-:W-:Y:S01]  /*262e0*/  IADD3 R6, P5, R3, R21, RZ ;  /* 0x0000001503067210 */ /* 0x000fe20007fbe0ff */
[----:B--2---:R-:W-:Y:S01]  /*262f0*/  VIADD R14, R0, 0x3a ;  /* 0x0000003a000e7836 */ /* 0x004fe20000000000 */
[----:B------:R-:W-:Y:S01]  /*26300*/  PRMT R15, R7, 0x7773, RZ ;  /* 0x00007773070f7816 */ /* 0x000fe200000000ff */
[----:B------:R-:W-:Y:S01]  /*26310*/  ULDC UR5, c[0x0][0x228] ;  /* 0x00008a0000057ab9 */ /* 0x000fe20000000800 */
[----:B0-----:R-:W-:Y:S01]  /*26320*/  PRMT R19, R8, 0x7770, RZ ;  /* 0x0000777008137816 */ /* 0x001fe200000000ff */
[----:B------:R-:W-:Y:S01]  /*26330*/  IMAD.X R7, R16, 0x1, R20, P5 ;  /* 0x0000000110077824 */ /* 0x000fe200028e0614 */
[----:B------:R-:W-:Y:S01]  /*26340*/  ISETP.GE.AND P4, PT, R14, UR13, PT ;  /* 0x0000000d0e007c0c */ /* 0x000fe2000bf86270 */
[----:B------:R0:W-:Y:S01]  /*26350*/  @P3 STG.E.U8 desc[UR56][R12.64], R15 ;  /* 0x0000000f0c003986 */ /* 0x0001e2000c101138 */
[----:B------:R-:W-:Y:S01]  /*26360*/  ISETP.LT.AND P3, PT, R152, UR4, !P2 ;  /* 0x0000000498007c0c */ /* 0x000fe2000d761270 */
[C---:B------:R-:W-:Y:S01]  /*26370*/  VIADD R14, R3.reuse, UR24 ;  /* 0x00000018030e7c36 */ /* 0x040fe20008000000 */
[----:B-1----:R-:W-:-:S02]  /*26380*/  IADD3 R4, P2, R3, R22, RZ ;  /* 0x0000001603047210 */ /* 0x002fc40007f5e0ff */
[----:B------:R-:W-:Y:S01]  /*26390*/  ISETP.LT.AND P5, PT, R2, UR5, !P1 ;  /* 0x0000000502007c0c */ /* 0x000fe2000cfa1270 */
[----:B------:R1:W-:Y:S01]  /*263a0*/  @P6 STG.E.U8 desc[UR56][R6.64], R19 ;  /* 0x0000001306006986 */ /* 0x0003e2000c101138 */
[----:B------:R-:W-:Y:S01]  /*263b0*/  VIADD R3, R0, 0x3b ;  /* 0x0000003b00037836 */ /* 0x000fe20000000000 */
[----:B------:R-:W-:Y:S01]  /*263c0*/  SHF.R.S32.HI R18, RZ, 0x1f, R14 ;  /* 0x0000001fff127819 */ /* 0x000fe2000001140e */
[----:B------:R-:W-:Y:S01]  /*263d0*/  IMAD.X R5, R16, 0x1, R23, P2 ;  /* 0x0000000110057824 */ /* 0x000fe200010e0617 */
[----:B------:R-:W-:Y:S01]  /*263e0*/  PRMT R17, R8, 0x7771, RZ ;  /* 0x0000777108117816 */ /* 0x000fe200000000ff */
[----:B------:R-:W-:Y:S01]  /*263f0*/  ULDC UR4, c[0x0][0x228] ;  /* 0x00008a0000047ab9 */ /* 0x000fe20000000800 */
[----:B0-----:R-:W-:Y:S01]  /*26400*/  IADD3 R12, P6, R14, R21, RZ ;  /* 0x000000150e0c7210 */ /* 0x001fe20007fde0ff */
[----:B------:R-:W-:Y:S01]  /*26410*/  ULDC UR5, c[0x0][0x228] ;  /* 0x00008a0000057ab9 */ /* 0x000fe20000000800 */
[----:B------:R-:W-:Y:S02]  /*26420*/  ISETP.GE.AND P2, PT, R3, UR19, PT ;  /* 0x0000001303007c0c */ /* 0x000fe4000bf46270 */
[----:B------:R-:W-:Y:S01]  /*26430*/  PRMT R3, R8, 0x7772, RZ ;  /* 0x0000777208037816 */ /* 0x000fe200000000ff */
[----:B------:R-:W-:Y:S01]  /*26440*/  IMAD.X R13, R18, 0x1, R20, P6 ;  /* 0x00000001120d7824 */ /* 0x000fe200030e0614 */
[----:B------:R0:W-:Y:S01]  /*26450*/  @P3 STG.E.U8 desc[UR56][R4.64], R17 ;  /* 0x0000001104003986 */ /* 0x0001e2000c101138 */
[----:B------:R-:W-:Y:S01]  /*26460*/  ISETP.LT.AND P1, PT, R152, UR4, !P1 ;  /* 0x0000000498007c0c */ /* 0x000fe2000cf21270 */
[----:B------:R-:W-:Y:S01]  /*26470*/  ULDC UR4, c[0x0][0x228] ;  /* 0x00008a0000047ab9 */ /* 0x000fe20000000800 */
[C---:B-1----:R-:W-:Y:S01]  /*26480*/  IADD3 R6, P3, R14.reuse, R22, RZ ;  /* 0x000000160e067210 */ /* 0x042fe20007f7e0ff */
[----:B------:R-:W-:Y:S01]  /*26490*/  VIADD R14, R14, UR24 ;  /* 0x000000180e0e7c36 */ /* 0x000fe20008000000 */
[----:B------:R1:W-:Y:S01]  /*264a0*/  @P5 STG.E.U8 desc[UR56][R12.64], R3 ;  /* 0x000000030c005986 */ /* 0x0003e2000c101138 */
[----:B------:R-:W-:Y:S01]  /*264b0*/  ISETP.LT.AND P5, PT, R2, UR4, !P4 ;  /* 0x0000000402007c0c */ /* 0x000fe2000e7a1270 */
[----:B------:R-:W-:Y:S01]  /*264c0*/  ULDC UR4, c[0x0][0x228] ;  /* 0x00008a0000047ab9 */ /* 0x000fe20000000800 */
[----:B------:R-:W-:-:S02]  /*264d0*/  PRMT R15, R8, 0x7773, RZ ;  /* 0x00007773080f7816 */ /* 0x000fc400000000ff */
[----:B------:R-:W-:Y:S02]  /*264e0*/  SHF.R.S32.HI R8, RZ, 0x1f, R14 ;  /* 0x0000001fff087819 */ /* 0x000fe4000001140e */
[----:B0-----:R-:W-:Y:S01]  /*264f0*/  IADD3 R4, P6, R14, R21, RZ ;  /* 0x000000150e047210 */ /* 0x001fe20007fde0ff */
[----:B------:R-:W-:Y:S01]  /*26500*/  IMAD.X R7, R18, 0x1, R23, P3 ;  /* 0x0000000112077824 */ /* 0x000fe200018e0617 */
[----:B------:R-:W-:-:S03]  /*26510*/  PRMT R19, R9, 0x7770, RZ ;  /* 0x0000777009137816 */ /* 0x000fc600000000ff */
[--C-:B------:R-:W-:Y:S01]  /*26520*/  IMAD.X R5, R8, 0x1, R20.reuse, P6 ;  /* 0x0000000108057824 */ /* 0x100fe200030e0614 */
[----:B------:R-:W-:Y:S01]  /*26530*/  ISETP.LT.AND P4, PT, R152, UR4, !P4 ;  /* 0x0000000498007c0c */ /* 0x000fe2000e781270 */
[----:B-1----:R-:W-:Y:S01]  /*26540*/  VIADD R3, R14, UR24 ;  /* 0x000000180e037c36 */ /* 0x002fe20008000000 */
[----:B------:R-:W-:Y:S01]  /*26550*/  ISETP.LT.AND P6, PT, R2, UR5, !P2 ;  /* 0x0000000502007c0c */ /* 0x000fe2000d7c1270 */
[----:B------:R0:W-:Y:S01]  /*26560*/  @P1 STG.E.U8 desc[UR56][R6.64], R15 ;  /* 0x0000000f06001986 */ /* 0x0001e2000c101138 */
[----:B------:R-:W-:Y:S01]  /*26570*/  VIADD R16, R0, 0x3c ;  /* 0x0000003c00107836 */ /* 0x000fe20000000000 */
[----:B------:R-:W-:Y:S01]  /*26580*/  IADD3 R12, P1, R14, R22, RZ ;  /* 0x000000160e0c7210 */ /* 0x000fe20007f3e0ff */
[----:B------:R-:W-:Y:S01]  /*26590*/  ULDC UR4, c[0x0][0x228] ;  /* 0x00008a0000047ab9 */ /* 0x000fe20000000800 */
[----:B------:R1:W-:Y:S01]  /*265a0*/  @P5 STG.E.U8 desc[UR56][R4.64], R19 ;  /* 0x0000001304005986 */ /* 0x0003e2000c101138 */
[----:B------:R-:W-:Y:S01]  /*265b0*/  SHF.R.S32.HI R14, RZ, 0x1f, R3 ;  /* 0x0000001fff0e7819 */ /* 0x000fe20000011403 */
[----:B------:R-:W-:Y:S01]  /*265c0*/  ULDC UR5, c[0x0][0x228] ;  /* 0x00008a0000057ab9 */ /* 0x000fe20000000800 */
[----:B------:R-:W-:Y:S01]  /*265d0*/  ISETP.GE.AND P3, PT, R16, UR17, PT ;  /* 0x0000001110007c0c */ /* 0x000fe2000bf66270 */
[----:B------:R-:W-:Y:S01]  /*265e0*/  IMAD.X R13, R8, 0x1, R23, P1 ;  /* 0x00000001080d7824 */ /* 0x000fe200008e0617 */
[----:B0-----:R-:W-:Y:S01]  /*265f0*/  IADD3 R6, P5, R3, R21, RZ ;  /* 0x0000001503067210 */ /* 0x001fe20007fbe0ff */
[C---:B------:R-:W-:Y:S01]  /*26600*/  VIADD R16, R0.reuse, 0x3d ;  /* 0x0000003d00107836 */ /* 0x040fe20000000000 */
[C---:B------:R-:W-:Y:S01]  /*26610*/  PRMT R17, R9.reuse, 0x7771, RZ ;  /* 0x0000777109117816 */ /* 0x040fe200000000ff */
[----:B------:R-:W-:Y:S01]  /*26620*/  VIADD R8, R0, 0x3e ;  /* 0x0000003e00087836 */ /* 0x000fe20000000000 */
[----:B------:R-:W-:Y:S01]  /*26630*/  PRMT R15, R9, 0x7772, RZ ;  /* 0x00007772090f7816 */ /* 0x000fe200000000ff */
[----:B------:R-:W-:-:S02]  /*26640*/  IMAD.X R7, R14, 0x1, R20, P5 ;  /* 0x000000010e077824 */ /* 0x000fc400028e0614 */
[C---:B------:R-:W-:Y:S01]  /*26650*/  VIADD R0, R3.reuse, UR24 ;  /* 0x0000001803007c36 */ /* 0x040fe20008000000 */
[----:B------:R0:W-:Y:S01]  /*26660*/  @P4 STG.E.U8 desc[UR56][R12.64], R17 ;  /* 0x000000110c004986 */ /* 0x0001e2000c101138 */
[----:B-1----:R-:W-:-:S03]  /*26670*/  IADD3 R4, P4, R3, R22, RZ ;  /* 0x0000001603047210 */ /* 0x002fc60007f9e0ff */
[----:B------:R1:W-:Y:S01]  /*26680*/  @P6 STG.E.U8 desc[UR56][R6.64], R15 ;  /* 0x0000000f06006986 */ /* 0x0003e2000c101138 */
[----:B------:R-:W-:Y:S02]  /*26690*/  SHF.R.S32.HI R3, RZ, 0x1f, R0 ;  /* 0x0000001fff037819 */ /* 0x000fe40000011400 */
[----:B------:R-:W-:Y:S02]  /*266a0*/  ISETP.LT.AND P2, PT, R152, UR4, !P2 ;  /* 0x0000000498007c0c */ /* 0x000fe4000d741270 */
[----:B------:R-:W-:Y:S01]  /*266b0*/  ISETP.LT.AND P5, PT, R2, UR5, !P3 ;  /* 0x0000000502007c0c */ /* 0x000fe2000dfa1270 */
[--C-:B------:R-:W-:Y:S01]  /*266c0*/  IMAD.X R5, R14, 0x1, R23.reuse, P4 ;  /* 0x000000010e057824 */ /* 0x100fe200020e0617 */
[----:B0-----:R-:W-:Y:S01]  /*266d0*/  IADD3 R12, P6, R0, R21, RZ ;  /* 0x00000015000c7210 */ /* 0x001fe20007fde0ff */
[----:B------:R-:W-:Y:S01]  /*266e0*/  ULDC UR4, c[0x0][0x228] ;  /* 0x00008a0000047ab9 */ /* 0x000fe20000000800 */
[----:B------:R-:W-:Y:S01]  /*266f0*/  ISETP.LT.AND P3, PT, R152, UR6, !P3 ;  /* 0x0000000698007c0c */ /* 0x000fe2000df61270 */
[----:B------:R-:W-:Y:S01]  /*26700*/  ULDC UR5, c[0x0][0x228] ;  /* 0x00008a0000057ab9 */ /* 0x000fe20000000800 */
[----:B------:R-:W-:Y:S01]  /*26710*/  PRMT R19, R9, 0x7773, RZ ;  /* 0x0000777309137816 */ /* 0x000fe200000000ff */
[C---:B------:R-:W-:Y:S01]  /*26720*/  IMAD.X R13, R3.reuse, 0x1, R20, P6 ;  /* 0x00000001030d7824 */ /* 0x040fe200030e0614 */
[C---:B-1----:R-:W-:Y:S01]  /*26730*/  IADD3 R6, P6, R0.reuse, R22, RZ ;  /* 0x0000001600067210 */ /* 0x042fe20007fde0ff */
[----:B------:R-:W-:Y:S01]  /*26740*/  VIADD R0, R0, UR24 ;  /* 0x0000001800007c36 */ /* 0x000fe20008000000 */
[C---:B------:R-:W-:Y:S01]  /*26750*/  PRMT R17, R10.reuse, 0x7770, RZ ;  /* 0x000077700a117816 */ /* 0x040fe200000000ff */
[----:B------:R-:W-:Y:S01]  /*26760*/  ULDC UR6, c[0x0][0x228] ;  /* 0x00008a0000067ab9 */ /* 0x000fe20000000800 */
[----:B------:R-:W-:Y:S01]  /*26770*/  PRMT R15, R10, 0x7771, RZ ;  /* 0x000077710a0f7816 */ /* 0x000fe200000000ff */
[----:B------:R-:W-:-:S02]  /*26780*/  IMAD.X R7, R3, 0x1, R23, P6 ;  /* 0x0000000103077824 */ /* 0x000fc400030e0617 */
[----:B------:R-:W-:Y:S01]  /*26790*/  VIADD R3, R0, UR24 ;  /* 0x0000001800037c36 */ /* 0x000fe20008000000 */
[----:B------:R0:W-:Y:S01]  /*267a0*/  @P2 STG.E.U8 desc[UR56][R4.64], R19 ;  /* 0x0000001304002986 */ /* 0x0001e2000c101138 */
[----:B------:R-:W-:Y:S02]  /*267b0*/  ISETP.GE.AND P4, PT, R8, UR21, PT ;  /* 0x0000001508007c0c */ /* 0x000fe4000bf86270 */
[----:B------:R-:W-:Y:S01]  /*267c0*/  SHF.R.S32.HI R14, RZ, 0x1f, R0 ;  /* 0x0000001fff0e7819 */ /* 0x000fe20000011400 */
[----:B------:R1:W-:Y:S01]  /*267d0*/  @P5 STG.E.U8 desc[UR56][R12.64], R17 ;  /* 0x000000110c005986 */ /* 0x0003e2000c101138 */
[----:B------:R-:W-:-:S03]  /*267e0*/  ISETP.GE.AND P1, PT, R16, UR23, PT ;  /* 0x0000001710007c0c */ /* 0x000fc6000bf26270 */
[----:B------:R2:W-:Y:S01]  /*267f0*/  @P3 STG.E.U8 desc[UR56][R6.64], R15 ;  /* 0x0000000f06003986 */ /* 0x0005e2000c101138 */
[CC--:B------:R-:W-:Y:S02]  /*26800*/  IADD3 R8, P3, R0.reuse, R21.reuse, RZ ;  /* 0x0000001500087210 */ /* 0x0c0fe40007f7e0ff */
[-C--:B0-----:R-:W-:Y:S01]  /*26810*/  IADD3 R4, P5, R0, R22.reuse, RZ ;  /* 0x0000001600047210 */ /* 0x081fe20007fbe0ff */
[C---:B------:R-:W-:Y:S01]  /*26820*/  VIADD R0, R3.reuse, UR24 ;  /* 0x0000001803007c36 */ /* 0x040fe20008000000 */
[----:B-1----:R-:W-:Y:S02]  /*26830*/  SHF.R.S32.HI R13, RZ, 0x1f, R3 ;  /* 0x0000001fff0d7819 */ /* 0x002fe40000011403 */
[CC--:B--2---:R-:W-:Y:S01]  /*26840*/  IADD3 R6, P6, R3.reuse, R21.reuse, RZ ;  /* 0x0000001503067210 */ /* 0x0c4fe20007fde0ff */
[C---:B------:R-:W-:Y:S01]  /*26850*/  IMAD.X R5, R14.reuse, 0x1, R23, P5 ;  /* 0x000000010e057824 */ /* 0x040fe200028e0617 */
[----:B------:R-:W-:Y:S01]  /*26860*/  IADD3 R12, P5, R3, R22, RZ ;  /* 0x00000016030c7210 */ /* 0x000fe20007fbe0ff */
[----:B------:R-:W-:Y:S01]  /*26870*/  IMAD.X R9, R14, 0x1, R20, P3 ;  /* 0x000000010e097824 */ /* 0x000fe200018e0614 */
[----:B------:R-:W-:Y:S01]  /*26880*/  SHF.R.S32.HI R3, RZ, 0x1f, R0 ;  /* 0x0000001fff037819 */ /* 0x000fe20000011400 */
[----:B------:R-:W-:Y:S01]  /*26890*/  IMAD.X R7, R13, 0x1, R20, P6 ;  /* 0x000000010d077824 */ /* 0x000fe200030e0614 */
[----:B------:R-:W-:-:S02]  /*268a0*/  IADD3 R14, P3, R0, R21, RZ ;  /* 0x00000015000e7210 */ /* 0x000fc40007f7e0ff */
[----:B------:R-:W-:Y:S01]  /*268b0*/  ISETP.LT.AND P6, PT, R2, UR4, !P1 ;  /* 0x0000000402007c0c */ /* 0x000fe2000cfc1270 */
[----:B------:R-:W-:Y:S01]  /*268c0*/  ULDC UR4, c[0x0][0x228] ;  /* 0x00008a0000047ab9 */ /* 0x000fe20000000800 */
[----:B------:R-:W-:Y:S01]  /*268d0*/  IMAD.X R13, R13, 0x1, R23, P5 ;  /* 0x000000010d0d7824 */ /* 0x000fe200028e0617 */
[----:B------:R-:W-:Y:S01]  /*268e0*/  ISETP.LT.AND P1, PT, R152, UR4, !P1 ;  /* 0x0000000498007c0c */ /* 0x000fe2000cf21270 */
[----:B------:R-:W-:Y:S01]  /*268f0*/  ULDC UR4, c[0x0][0x228] ;  /* 0x00008a0000047ab9 */ /* 0x000fe20000000800 */
[----:B------:R-:W-:Y:S01]  /*26900*/  ISETP.LT.AND P5, PT, R2, UR5, !P4 ;  /* 0x0000000502007c0c */ /* 0x000fe2000e7a1270 */
[----:B------:R-:W-:Y:S01]  /*26910*/  IMAD.X R15, R3, 0x1, R20, P3 ;  /* 0x00000001030f7824 */ /* 0x000fe200018e0614 */
[----:B------:R-:W-:Y:S01]  /*26920*/  IADD3 R22, P3, R0, R22, RZ ;  /* 0x0000001600167210 */ /* 0x000fe20007f7e0ff */
[----:B------:R-:W-:Y:S01]  /*26930*/  ULDC UR5, c[0x0][0x228] ;  /* 0x00008a0000057ab9 */ /* 0x000fe20000000800 */
[----:B------:R-:W-:Y:S02]  /*26940*/  ISETP.LT.AND P4, PT, R152, UR4, !P4 ;  /* 0x0000000498007c0c */ /* 0x000fe4000e781270 */
[----:B------:R-:W-:-:S02]  /*26950*/  ISETP.LT.AND P2, PT, R2, UR6, !P0 ;  /* 0x0000000602007c0c */ /* 0x000fc4000c741270 */
[----:B------:R-:W-:Y:S01]  /*26960*/  ISETP.LT.AND P0, PT, R152, UR5, !P0 ;  /* 0x0000000598007c0c */ /* 0x000fe2000c701270 */
[----:B------:R-:W-:Y:S01]  /*26970*/  IMAD.X R23, R3, 0x1, R23, P3 ;  /* 0x0000000103177824 */ /* 0x000fe200018e0617 */
[C---:B------:R-:W-:Y:S02]  /*26980*/  PRMT R25, R10.reuse, 0x7772, RZ ;  /* 0x000077720a197816 */ /* 0x040fe400000000ff */
[----:B------:R-:W-:Y:S02]  /*26990*/  PRMT R21, R10, 0x7773, RZ ;  /* 0x000077730a157816 */ /* 0x000fe400000000ff */
[C---:B------:R-:W-:Y:S02]  /*269a0*/  PRMT R3, R11.reuse, 0x7773, RZ ;  /* 0x000077730b037816 */ /* 0x040fe400000000ff */
[C---:B------:R-:W-:Y:S02]  /*269b0*/  PRMT R17, R11.reuse, 0x7772, RZ ;  /* 0x000077720b117816 */ /* 0x040fe400000000ff */
[----:B------:R-:W-:-:S02]  /*269c0*/  PRMT R19, R11, 0x7771, RZ ;  /* 0x000077710b137816 */ /* 0x000fc400000000ff */
[----:B------:R-:W-:Y:S01]  /*269d0*/  PRMT R11, R11, 0x7770, RZ ;  /* 0x000077700b0b7816 */ /* 0x000fe200000000ff */
[----:B------:R0:W-:Y:S04]  /*269e0*/  @P6 STG.E.U8 desc[UR56][R8.64], R25 ;  /* 0x0000001908006986 */ /* 0x0001e8000c101138 */
[----:B------:R0:W-:Y:S04]  /*269f0*/  @P1 STG.E.U8 desc[UR56][R4.64], R21 ;  /* 0x0000001504001986 */ /* 0x0001e8000c101138 */
[----:B------:R0:W-:Y:S04]  /*26a00*/  @P5 STG.E.U8 desc[UR56][R6.64], R11 ;  /* 0x0000000b06005986 */ /* 0x0001e8000c101138 */
[----:B------:R0:W-:Y:S04]  /*26a10*/  @P4 STG.E.U8 desc[UR56][R12.64], R19 ;  /* 0x000000130c004986 */ /* 0x0001e8000c101138 */
[----:B------:R0:W-:Y:S01]  /*26a20*/  @P2 STG.E.U8 desc[UR56][R14.64], R17 ;  /* 0x000000110e002986 */ /* 0x0001e2000c101138 */
[----:B------:R-:W-:Y:S05]  /*26a30*/  @!P0 EXIT ;  /* 0x000000000000894d */ /* 0x000fea0003800000 */
[----:B------:R-:W-:Y:S01]  /*26a40*/  STG.E.U8 desc[UR56][R22.64], R3 ;  /* 0x0000000316007986 */ /* 0x000fe2000c101138 */
[----:B------:R-:W-:Y:S05]  /*26a50*/  EXIT ;  /* 0x000000000000794d */ /* 0x000fea0003800000 */
.L_x_3:
[----:B------:R-:W-:-:S00]  /*26a60*/  BRA `(.L_x_3) ;  /* 0xfffffffc00fc7947 */ /* 0x000fc0000383ffff */
[----:B------:R-:W-:-:S00]  /*26a70*/  NOP ;  /* 0x0000000000007918 */ /* 0x000fc00000000000 */
        /* <DEDUP_REMOVED lines=8> */
.L_x_4:


//--------------------- .nv.shared.matmul_kernel  --------------------------
	.section	.nv.shared.matmul_kernel,"aw",@nobits
	.sectionflags	@""
	.align	16
	.zero		1024


//--------------------- .nv.shared.reserved.0     --------------------------
	.section	.nv.shared.reserved.0,"aw",@nobits
	.weak		__nv_reservedSMEM_offset_0_alias
	.size		__nv_reservedSMEM_offset_0_alias, 0, 0
	.other		__nv_reservedSMEM_offset_0_alias,@"STO_CUDA_RESERVED_SHARED STV_DEFAULT"
__nv_reservedSMEM_offset_0_alias:
	.zero		0


//--------------------- .nv.constant0.matmul_kernel --------------------------
	.section	.nv.constant0.matmul_kernel,"a",@progbits
	.sectionflags	@""
	.align	4
.nv.constant0.matmul_kernel:
	.zero		608


//--------------------- SYMBOLS --------------------------

	.type		.nv.reservedSmem.offset0,@object
	.size		.nv.reservedSmem.offset0,0x4
